//
// Generated by NVIDIA NVVM Compiler
//
// Compiler Build ID: CL-36424714
// Cuda compilation tools, release 13.0, V13.0.88
// Based on NVVM 20.0.0
//

.version 9.0
.target sm_100
.address_size 64

	// .globl	_Z10nonceGrindPhS_S_S_
.const .align 8 .b8 blake2b_IV[64] = {8, 201, 188, 243, 103, 230, 9, 106, 59, 167, 202, 132, 133, 174, 103, 187, 43, 248, 148, 254, 114, 243, 110, 60, 241, 54, 29, 95, 58, 245, 79, 165, 209, 130, 230, 173, 127, 82, 14, 81, 31, 108, 62, 43, 140, 104, 5, 155, 107, 189, 65, 251, 171, 217, 131, 31, 121, 33, 126, 19, 25, 205, 224, 91};
.const .align 1 .b8 blake2b_sigma[192] = {0, 1, 2, 3, 4, 5, 6, 7, 8, 9, 10, 11, 12, 13, 14, 15, 14, 10, 4, 8, 9, 15, 13, 6, 1, 12, 0, 2, 11, 7, 5, 3, 11, 8, 12, 0, 5, 2, 15, 13, 10, 14, 3, 6, 7, 1, 9, 4, 7, 9, 3, 1, 13, 12, 11, 14, 2, 6, 5, 10, 4, 0, 15, 8, 9, 0, 5, 7, 2, 4, 10, 15, 14, 1, 11, 12, 6, 8, 3, 13, 2, 12, 6, 10, 0, 11, 8, 3, 4, 13, 7, 5, 15, 14, 1, 9, 12, 5, 1, 15, 14, 13, 4, 10, 0, 7, 6, 3, 9, 2, 8, 11, 13, 11, 7, 14, 12, 1, 3, 9, 5, 0, 15, 4, 8, 6, 2, 10, 6, 15, 14, 9, 11, 3, 0, 8, 12, 2, 13, 7, 1, 4, 10, 5, 10, 2, 8, 4, 7, 6, 1, 5, 15, 11, 9, 14, 3, 12, 13, 0, 0, 1, 2, 3, 4, 5, 6, 7, 8, 9, 10, 11, 12, 13, 14, 15, 14, 10, 4, 8, 9, 15, 13, 6, 1, 12, 0, 2, 11, 7, 5, 3};

.visible .entry _Z10nonceGrindPhS_S_S_(
	.param .u64 .ptr .align 1 _Z10nonceGrindPhS_S_S__param_0,
	.param .u64 .ptr .align 1 _Z10nonceGrindPhS_S_S__param_1,
	.param .u64 .ptr .align 1 _Z10nonceGrindPhS_S_S__param_2,
	.param .u64 .ptr .align 1 _Z10nonceGrindPhS_S_S__param_3
)
{
	.local .align 64 .b8 	__local_depot0[576];
	.reg .b64 	%SP;
	.reg .b64 	%SPL;
	.reg .pred 	%p<4>;
	.reg .b16 	%rs<114>;
	.reg .b32 	%r<3530>;
	.reg .b64 	%rd<2025>;
	.reg .b64 	%fd<761>;

	mov.u64 	%SPL, __local_depot0;
	ld.param.u64 	%rd21, [_Z10nonceGrindPhS_S_S__param_0];
	ld.param.u64 	%rd22, [_Z10nonceGrindPhS_S_S__param_2];
	cvta.to.global.u64 	%rd23, %rd21;
	add.u64 	%rd1, %SPL, 0;
	add.u64 	%rd2, %SPL, 128;
	add.u64 	%rd4, %SPL, 496;
	add.u64 	%rd5, %SPL, 528;
	mov.b16 	%rs35, 255;
	st.local.u8 	[%rd4], %rs35;
	cvta.to.global.u64 	%rd29, %rd22;
	ld.global.u8 	%rs36, [%rd23];
	ld.global.u8 	%rs37, [%rd23+1];
	ld.global.u8 	%rs38, [%rd23+2];
	ld.global.u8 	%rs39, [%rd23+3];
	ld.global.u8 	%rs40, [%rd23+4];
	ld.global.u8 	%rs41, [%rd23+5];
	ld.global.u8 	%rs42, [%rd23+6];
	ld.global.u8 	%rs43, [%rd23+7];
	ld.global.u8 	%rs44, [%rd23+8];
	ld.global.u8 	%rs45, [%rd23+9];
	ld.global.u8 	%rs46, [%rd23+10];
	ld.global.u8 	%rs47, [%rd23+11];
	ld.global.u8 	%rs48, [%rd23+12];
	ld.global.u8 	%rs49, [%rd23+13];
	ld.global.u8 	%rs50, [%rd23+14];
	ld.global.u8 	%r3, [%rd29+15];
	ld.global.u8 	%r4, [%rd29+14];
	prmt.b32 	%r5, %r4, %r3, 0x3340U;
	ld.global.u8 	%r6, [%rd29+13];
	ld.global.u8 	%r7, [%rd29+12];
	prmt.b32 	%r8, %r7, %r6, 0x3340U;
	prmt.b32 	%r9, %r8, %r5, 0x5410U;
	ld.global.u8 	%r10, [%rd29+11];
	ld.global.u8 	%r11, [%rd29+10];
	prmt.b32 	%r12, %r11, %r10, 0x3340U;
	ld.global.u8 	%r13, [%rd29+9];
	ld.global.u8 	%r14, [%rd29+8];
	prmt.b32 	%r15, %r14, %r13, 0x3340U;
	prmt.b32 	%r16, %r15, %r12, 0x5410U;
	ld.global.u8 	%r17, [%rd29+7];
	ld.global.u8 	%r18, [%rd29+6];
	prmt.b32 	%r19, %r18, %r17, 0x3340U;
	ld.global.u8 	%r20, [%rd29+5];
	ld.global.u8 	%r21, [%rd29+4];
	prmt.b32 	%r22, %r21, %r20, 0x3340U;
	prmt.b32 	%r23, %r22, %r19, 0x5410U;
	ld.global.u8 	%r24, [%rd29+3];
	ld.global.u8 	%r25, [%rd29+2];
	prmt.b32 	%r26, %r25, %r24, 0x3340U;
	ld.global.u8 	%r27, [%rd29+1];
	ld.global.u8 	%r28, [%rd29];
	prmt.b32 	%r29, %r28, %r27, 0x3340U;
	prmt.b32 	%r30, %r29, %r26, 0x5410U;
	st.local.v4.b32 	[%rd5], {%r30, %r23, %r16, %r9};
	ld.global.u8 	%rs51, [%rd23+15];
	cvt.u32.u16 	%r31, %rs47;
	cvt.u32.u16 	%r32, %rs46;
	prmt.b32 	%r33, %r32, %r31, 0x3340U;
	cvt.u32.u16 	%r34, %rs45;
	cvt.u32.u16 	%r35, %rs44;
	prmt.b32 	%r36, %r35, %r34, 0x3340U;
	prmt.b32 	%r37, %r36, %r33, 0x5410U;
	cvt.u32.u16 	%r38, %rs43;
	cvt.u32.u16 	%r39, %rs42;
	prmt.b32 	%r40, %r39, %r38, 0x3340U;
	cvt.u32.u16 	%r41, %rs41;
	cvt.u32.u16 	%r42, %rs40;
	prmt.b32 	%r43, %r42, %r41, 0x3340U;
	prmt.b32 	%r44, %r43, %r40, 0x5410U;
	cvt.u32.u16 	%r45, %rs39;
	cvt.u32.u16 	%r46, %rs38;
	prmt.b32 	%r47, %r46, %r45, 0x3340U;
	cvt.u32.u16 	%r48, %rs37;
	cvt.u32.u16 	%r49, %rs36;
	prmt.b32 	%r50, %r49, %r48, 0x3340U;
	prmt.b32 	%r51, %r50, %r47, 0x5410U;
	cvt.u32.u16 	%r52, %rs49;
	cvt.u32.u16 	%r53, %rs48;
	prmt.b32 	%r54, %r53, %r52, 0x3340U;
	cvt.u32.u16 	%r55, %rs50;
	cvt.u32.u16 	%r56, %rs51;
	prmt.b32 	%r57, %r55, %r56, 0x3340U;
	prmt.b32 	%r58, %r54, %r57, 0x5410U;
	mov.u32 	%r3510, %r51;
	mov.u32 	%r3511, %r44;
	mov.u32 	%r3512, %r37;
	mov.u32 	%r3513, %r58;
	ld.global.u8 	%rs52, [%rd23+16];
	ld.global.u8 	%rs53, [%rd23+17];
	ld.global.u8 	%rs54, [%rd23+18];
	ld.global.u8 	%rs55, [%rd23+19];
	ld.global.u8 	%rs56, [%rd23+20];
	ld.global.u8 	%rs57, [%rd23+21];
	ld.global.u8 	%rs58, [%rd23+22];
	ld.global.u8 	%rs59, [%rd23+23];
	ld.global.u8 	%rs60, [%rd23+24];
	ld.global.u8 	%rs61, [%rd23+25];
	ld.global.u8 	%rs62, [%rd23+26];
	ld.global.u8 	%rs63, [%rd23+27];
	ld.global.u8 	%rs64, [%rd23+28];
	ld.global.u8 	%rs65, [%rd23+29];
	ld.global.u8 	%rs66, [%rd23+30];
	ld.global.u8 	%r59, [%rd29+31];
	ld.global.u8 	%r60, [%rd29+30];
	prmt.b32 	%r61, %r60, %r59, 0x3340U;
	ld.global.u8 	%r62, [%rd29+29];
	ld.global.u8 	%r63, [%rd29+28];
	prmt.b32 	%r64, %r63, %r62, 0x3340U;
	prmt.b32 	%r65, %r64, %r61, 0x5410U;
	ld.global.u8 	%r66, [%rd29+27];
	ld.global.u8 	%r67, [%rd29+26];
	prmt.b32 	%r68, %r67, %r66, 0x3340U;
	ld.global.u8 	%r69, [%rd29+25];
	ld.global.u8 	%r70, [%rd29+24];
	prmt.b32 	%r71, %r70, %r69, 0x3340U;
	prmt.b32 	%r72, %r71, %r68, 0x5410U;
	ld.global.u8 	%r73, [%rd29+23];
	ld.global.u8 	%r74, [%rd29+22];
	prmt.b32 	%r75, %r74, %r73, 0x3340U;
	ld.global.u8 	%r76, [%rd29+21];
	ld.global.u8 	%r77, [%rd29+20];
	prmt.b32 	%r78, %r77, %r76, 0x3340U;
	prmt.b32 	%r79, %r78, %r75, 0x5410U;
	ld.global.u8 	%r80, [%rd29+19];
	ld.global.u8 	%r81, [%rd29+18];
	prmt.b32 	%r82, %r81, %r80, 0x3340U;
	ld.global.u8 	%r83, [%rd29+17];
	ld.global.u8 	%r84, [%rd29+16];
	prmt.b32 	%r85, %r84, %r83, 0x3340U;
	prmt.b32 	%r86, %r85, %r82, 0x5410U;
	st.local.v4.b32 	[%rd5+16], {%r86, %r79, %r72, %r65};
	ld.global.u8 	%rs67, [%rd23+31];
	cvt.u32.u16 	%r87, %rs63;
	cvt.u32.u16 	%r88, %rs62;
	prmt.b32 	%r89, %r88, %r87, 0x3340U;
	cvt.u32.u16 	%r90, %rs61;
	cvt.u32.u16 	%r91, %rs60;
	prmt.b32 	%r92, %r91, %r90, 0x3340U;
	prmt.b32 	%r93, %r92, %r89, 0x5410U;
	cvt.u32.u16 	%r94, %rs59;
	cvt.u32.u16 	%r95, %rs58;
	prmt.b32 	%r96, %r95, %r94, 0x3340U;
	cvt.u32.u16 	%r97, %rs57;
	cvt.u32.u16 	%r98, %rs56;
	prmt.b32 	%r99, %r98, %r97, 0x3340U;
	prmt.b32 	%r100, %r99, %r96, 0x5410U;
	cvt.u32.u16 	%r101, %rs55;
	cvt.u32.u16 	%r102, %rs54;
	prmt.b32 	%r103, %r102, %r101, 0x3340U;
	cvt.u32.u16 	%r104, %rs53;
	cvt.u32.u16 	%r105, %rs52;
	prmt.b32 	%r106, %r105, %r104, 0x3340U;
	prmt.b32 	%r107, %r106, %r103, 0x5410U;
	cvt.u32.u16 	%r108, %rs65;
	cvt.u32.u16 	%r109, %rs64;
	prmt.b32 	%r110, %r109, %r108, 0x3340U;
	cvt.u32.u16 	%r111, %rs66;
	cvt.u32.u16 	%r112, %rs67;
	prmt.b32 	%r113, %r111, %r112, 0x3340U;
	prmt.b32 	%r114, %r110, %r113, 0x5410U;
	mov.u32 	%r3514, %r107;
	mov.u32 	%r3515, %r100;
	mov.u32 	%r3516, %r93;
	mov.u32 	%r3517, %r114;
	ld.global.u8 	%rs68, [%rd23+36];
	ld.global.u8 	%rs69, [%rd23+37];
	ld.global.u8 	%rs70, [%rd23+38];
	ld.global.u8 	%rs71, [%rd23+39];
	ld.global.u8 	%rs72, [%rd23+40];
	ld.global.u8 	%rs73, [%rd23+41];
	ld.global.u8 	%rs74, [%rd23+42];
	ld.global.u8 	%rs75, [%rd23+43];
	ld.global.u8 	%rs76, [%rd23+44];
	ld.global.u8 	%rs77, [%rd23+45];
	ld.global.u8 	%rs78, [%rd23+46];
	ld.global.u8 	%rs79, [%rd23+47];
	ld.global.u8 	%rs80, [%rd23+48];
	ld.global.u8 	%rs81, [%rd23+49];
	ld.global.u8 	%rs82, [%rd23+50];
	ld.global.u8 	%rs83, [%rd23+51];
	ld.global.u8 	%rs84, [%rd23+52];
	ld.global.u8 	%rs85, [%rd23+53];
	ld.global.u8 	%rs86, [%rd23+54];
	ld.global.u8 	%rs87, [%rd23+55];
	ld.global.u8 	%rs88, [%rd23+56];
	ld.global.u8 	%rs89, [%rd23+57];
	ld.global.u8 	%rs90, [%rd23+58];
	ld.global.u8 	%rs91, [%rd23+59];
	ld.global.u8 	%rs92, [%rd23+60];
	ld.global.u8 	%rs93, [%rd23+61];
	ld.global.u8 	%rs94, [%rd23+62];
	ld.global.u8 	%rs95, [%rd23+63];
	cvt.u32.u16 	%r115, %rs95;
	cvt.u32.u16 	%r116, %rs94;
	prmt.b32 	%r117, %r116, %r115, 0x3340U;
	cvt.u32.u16 	%r118, %rs93;
	cvt.u32.u16 	%r119, %rs92;
	prmt.b32 	%r120, %r119, %r118, 0x3340U;
	prmt.b32 	%r121, %r120, %r117, 0x5410U;
	cvt.u32.u16 	%r122, %rs91;
	cvt.u32.u16 	%r123, %rs90;
	prmt.b32 	%r124, %r123, %r122, 0x3340U;
	cvt.u32.u16 	%r125, %rs89;
	cvt.u32.u16 	%r126, %rs88;
	prmt.b32 	%r127, %r126, %r125, 0x3340U;
	prmt.b32 	%r128, %r127, %r124, 0x5410U;
	cvt.u32.u16 	%r129, %rs87;
	cvt.u32.u16 	%r130, %rs86;
	prmt.b32 	%r131, %r130, %r129, 0x3340U;
	cvt.u32.u16 	%r132, %rs85;
	cvt.u32.u16 	%r133, %rs84;
	prmt.b32 	%r134, %r133, %r132, 0x3340U;
	prmt.b32 	%r135, %r134, %r131, 0x5410U;
	cvt.u32.u16 	%r136, %rs83;
	cvt.u32.u16 	%r137, %rs82;
	prmt.b32 	%r138, %r137, %r136, 0x3340U;
	cvt.u32.u16 	%r139, %rs81;
	cvt.u32.u16 	%r140, %rs80;
	prmt.b32 	%r141, %r140, %r139, 0x3340U;
	prmt.b32 	%r142, %r141, %r138, 0x5410U;
	mov.u32 	%r3522, %r142;
	mov.u32 	%r3523, %r135;
	mov.u32 	%r3524, %r128;
	mov.u32 	%r3525, %r121;
	ld.global.u8 	%rs96, [%rd23+64];
	ld.global.u8 	%rs97, [%rd23+65];
	ld.global.u8 	%rs98, [%rd23+66];
	ld.global.u8 	%rs99, [%rd23+67];
	ld.global.u8 	%rs100, [%rd23+68];
	ld.global.u8 	%rs101, [%rd23+69];
	ld.global.u8 	%rs102, [%rd23+70];
	ld.global.u8 	%rs103, [%rd23+71];
	ld.global.u8 	%rs104, [%rd23+72];
	ld.global.u8 	%rs105, [%rd23+73];
	ld.global.u8 	%rs106, [%rd23+74];
	ld.global.u8 	%rs107, [%rd23+75];
	ld.global.u8 	%rs108, [%rd23+76];
	ld.global.u8 	%rs109, [%rd23+77];
	ld.global.u8 	%rs110, [%rd23+78];
	ld.global.u8 	%rs111, [%rd23+79];
	cvt.u32.u16 	%r143, %rs111;
	cvt.u32.u16 	%r144, %rs110;
	prmt.b32 	%r145, %r144, %r143, 0x3340U;
	cvt.u32.u16 	%r146, %rs109;
	cvt.u32.u16 	%r147, %rs108;
	prmt.b32 	%r148, %r147, %r146, 0x3340U;
	prmt.b32 	%r149, %r148, %r145, 0x5410U;
	cvt.u32.u16 	%r150, %rs107;
	cvt.u32.u16 	%r151, %rs106;
	prmt.b32 	%r152, %r151, %r150, 0x3340U;
	cvt.u32.u16 	%r153, %rs105;
	cvt.u32.u16 	%r154, %rs104;
	prmt.b32 	%r155, %r154, %r153, 0x3340U;
	prmt.b32 	%r156, %r155, %r152, 0x5410U;
	cvt.u32.u16 	%r157, %rs103;
	cvt.u32.u16 	%r158, %rs102;
	prmt.b32 	%r159, %r158, %r157, 0x3340U;
	cvt.u32.u16 	%r160, %rs101;
	cvt.u32.u16 	%r161, %rs100;
	prmt.b32 	%r162, %r161, %r160, 0x3340U;
	prmt.b32 	%r163, %r162, %r159, 0x5410U;
	cvt.u32.u16 	%r164, %rs99;
	cvt.u32.u16 	%r165, %rs98;
	prmt.b32 	%r166, %r165, %r164, 0x3340U;
	cvt.u32.u16 	%r167, %rs97;
	cvt.u32.u16 	%r168, %rs96;
	prmt.b32 	%r169, %r168, %r167, 0x3340U;
	prmt.b32 	%r170, %r169, %r166, 0x5410U;
	mov.u32 	%r3526, %r170;
	mov.u32 	%r3527, %r163;
	mov.u32 	%r3528, %r156;
	mov.u32 	%r3529, %r149;
	mov.u32 	%r171, %ntid.x;
	mov.u32 	%r172, %ctaid.x;
	mov.u32 	%r173, %tid.x;
	mad.lo.s32 	%r174, %r171, %r172, %r173;
	shr.s32 	%r175, %r174, 31;
	shr.u32 	%r176, %r175, 8;
	add.s32 	%r177, %r174, %r176;
	shr.u32 	%r178, %r177, 24;
	shr.u32 	%r179, %r175, 16;
	add.s32 	%r180, %r174, %r179;
	shr.u32 	%r181, %r180, 16;
	shr.u32 	%r182, %r175, 24;
	add.s32 	%r183, %r174, %r182;
	shr.u32 	%r184, %r183, 8;
	prmt.b32 	%r185, %r178, %r181, 0x3340U;
	prmt.b32 	%r186, %r184, %r174, 0x3340U;
	prmt.b32 	%r187, %r185, %r186, 0x5410U;
	cvt.u32.u16 	%r188, %rs79;
	cvt.u32.u16 	%r189, %rs78;
	prmt.b32 	%r190, %r189, %r188, 0x3340U;
	cvt.u32.u16 	%r191, %rs77;
	cvt.u32.u16 	%r192, %rs76;
	prmt.b32 	%r193, %r192, %r191, 0x3340U;
	prmt.b32 	%r194, %r193, %r190, 0x5410U;
	cvt.u32.u16 	%r195, %rs75;
	cvt.u32.u16 	%r196, %rs74;
	prmt.b32 	%r197, %r196, %r195, 0x3340U;
	cvt.u32.u16 	%r198, %rs73;
	cvt.u32.u16 	%r199, %rs72;
	prmt.b32 	%r200, %r199, %r198, 0x3340U;
	prmt.b32 	%r201, %r200, %r197, 0x5410U;
	cvt.u32.u16 	%r202, %rs71;
	cvt.u32.u16 	%r203, %rs70;
	prmt.b32 	%r204, %r203, %r202, 0x3340U;
	cvt.u32.u16 	%r205, %rs69;
	cvt.u32.u16 	%r206, %rs68;
	prmt.b32 	%r207, %r206, %r205, 0x3340U;
	prmt.b32 	%r208, %r207, %r204, 0x5410U;
	mov.u32 	%r3518, %r187;
	mov.u32 	%r3519, %r208;
	mov.u32 	%r3520, %r201;
	mov.u32 	%r3521, %r194;
	mov.b32 	%r209, 0;
	st.local.v4.b32 	[%rd2], {%r209, %r209, %r209, %r209};
	st.local.v4.b32 	[%rd2+16], {%r209, %r209, %r209, %r209};
	st.local.v4.b32 	[%rd2+32], {%r209, %r209, %r209, %r209};
	st.local.v4.b32 	[%rd2+48], {%r209, %r209, %r209, %r209};
	st.local.v4.b32 	[%rd2+64], {%r209, %r209, %r209, %r209};
	st.local.v4.b32 	[%rd2+80], {%r209, %r209, %r209, %r209};
	st.local.v4.b32 	[%rd2+96], {%r209, %r209, %r209, %r209};
	st.local.v4.b32 	[%rd2+112], {%r209, %r209, %r209, %r209};
	st.local.v4.b32 	[%rd2+128], {%r209, %r209, %r209, %r209};
	st.local.v4.b32 	[%rd2+144], {%r209, %r209, %r209, %r209};
	st.local.v4.b32 	[%rd2+160], {%r209, %r209, %r209, %r209};
	st.local.v4.b32 	[%rd2+176], {%r209, %r209, %r209, %r209};
	st.local.v4.b32 	[%rd2+192], {%r209, %r209, %r209, %r209};
	st.local.v4.b32 	[%rd2+208], {%r209, %r209, %r209, %r209};
	st.local.v4.b32 	[%rd2+224], {%r209, %r209, %r209, %r209};
	st.local.v4.b32 	[%rd2+240], {%r209, %r209, %r209, %r209};
	st.local.v4.b32 	[%rd2+256], {%r209, %r209, %r209, %r209};
	st.local.v4.b32 	[%rd2+272], {%r209, %r209, %r209, %r209};
	st.local.v4.b32 	[%rd2+288], {%r209, %r209, %r209, %r209};
	st.local.v4.b32 	[%rd2+304], {%r209, %r209, %r209, %r209};
	st.local.v4.b32 	[%rd2+320], {%r209, %r209, %r209, %r209};
	st.local.v4.b32 	[%rd2+336], {%r209, %r209, %r209, %r209};
	st.local.v2.b32 	[%rd2+352], {%r209, %r209};
	mov.b16 	%rs112, 0;
	st.local.u8 	[%rd2+360], %rs112;
	ld.const.u64 	%rd6, [blake2b_IV];
	ld.const.u64 	%rd7, [blake2b_IV+8];
	ld.const.u64 	%rd8, [blake2b_IV+16];
	ld.const.u64 	%rd9, [blake2b_IV+24];
	st.local.v2.u64 	[%rd2+16], {%rd8, %rd9};
	ld.const.u64 	%rd10, [blake2b_IV+32];
	ld.const.u64 	%rd11, [blake2b_IV+40];
	st.local.v2.u64 	[%rd2+32], {%rd10, %rd11};
	ld.const.u64 	%rd12, [blake2b_IV+48];
	ld.const.u64 	%rd13, [blake2b_IV+56];
	st.local.v2.u64 	[%rd2+48], {%rd12, %rd13};
	xor.b64  	%rd30, %rd6, 16842784;
	st.local.v2.u64 	[%rd2], {%rd30, %rd7};
	st.local.u8 	[%rd2+96], %rs36;
	st.local.u8 	[%rd2+97], %rs37;
	st.local.u8 	[%rd2+98], %rs38;
	st.local.u8 	[%rd2+99], %rs39;
	st.local.u8 	[%rd2+100], %rs40;
	st.local.u8 	[%rd2+101], %rs41;
	st.local.u8 	[%rd2+102], %rs42;
	st.local.u8 	[%rd2+103], %rs43;
	st.local.u8 	[%rd2+104], %rs44;
	st.local.u8 	[%rd2+105], %rs45;
	st.local.u8 	[%rd2+106], %rs46;
	st.local.u8 	[%rd2+107], %rs47;
	st.local.u8 	[%rd2+108], %rs48;
	st.local.u8 	[%rd2+109], %rs49;
	st.local.u8 	[%rd2+110], %rs50;
	st.local.u8 	[%rd2+111], %rs51;
	st.local.u8 	[%rd2+112], %rs52;
	st.local.u8 	[%rd2+113], %rs53;
	st.local.u8 	[%rd2+114], %rs54;
	st.local.u8 	[%rd2+115], %rs55;
	st.local.u8 	[%rd2+116], %rs56;
	st.local.u8 	[%rd2+117], %rs57;
	st.local.u8 	[%rd2+118], %rs58;
	st.local.u8 	[%rd2+119], %rs59;
	st.local.u8 	[%rd2+120], %rs60;
	st.local.u8 	[%rd2+121], %rs61;
	st.local.u8 	[%rd2+122], %rs62;
	st.local.u8 	[%rd2+123], %rs63;
	st.local.u8 	[%rd2+124], %rs64;
	st.local.u8 	[%rd2+125], %rs65;
	st.local.u8 	[%rd2+126], %rs66;
	st.local.u8 	[%rd2+127], %rs67;
	st.local.u8 	[%rd2+128], %r178;
	st.local.u8 	[%rd2+129], %r181;
	st.local.u8 	[%rd2+130], %r184;
	st.local.u8 	[%rd2+131], %r174;
	st.local.u8 	[%rd2+132], %rs68;
	st.local.u8 	[%rd2+133], %rs69;
	st.local.u8 	[%rd2+134], %rs70;
	st.local.u8 	[%rd2+135], %rs71;
	st.local.u8 	[%rd2+136], %rs72;
	st.local.u8 	[%rd2+137], %rs73;
	st.local.u8 	[%rd2+138], %rs74;
	st.local.u8 	[%rd2+139], %rs75;
	st.local.u8 	[%rd2+140], %rs76;
	st.local.u8 	[%rd2+141], %rs77;
	st.local.u8 	[%rd2+142], %rs78;
	st.local.u8 	[%rd2+143], %rs79;
	st.local.u8 	[%rd2+144], %rs80;
	st.local.u8 	[%rd2+145], %rs81;
	st.local.u8 	[%rd2+146], %rs82;
	st.local.u8 	[%rd2+147], %rs83;
	st.local.u8 	[%rd2+148], %rs84;
	st.local.u8 	[%rd2+149], %rs85;
	st.local.u8 	[%rd2+150], %rs86;
	st.local.u8 	[%rd2+151], %rs87;
	st.local.u8 	[%rd2+152], %rs88;
	st.local.u8 	[%rd2+153], %rs89;
	st.local.u8 	[%rd2+154], %rs90;
	st.local.u8 	[%rd2+155], %rs91;
	st.local.u8 	[%rd2+156], %rs92;
	st.local.u8 	[%rd2+157], %rs93;
	st.local.u8 	[%rd2+158], %rs94;
	st.local.u8 	[%rd2+159], %rs95;
	st.local.u8 	[%rd2+160], %rs96;
	st.local.u8 	[%rd2+161], %rs97;
	st.local.u8 	[%rd2+162], %rs98;
	st.local.u8 	[%rd2+163], %rs99;
	st.local.u8 	[%rd2+164], %rs100;
	st.local.u8 	[%rd2+165], %rs101;
	st.local.u8 	[%rd2+166], %rs102;
	st.local.u8 	[%rd2+167], %rs103;
	st.local.u8 	[%rd2+168], %rs104;
	st.local.u8 	[%rd2+169], %rs105;
	st.local.u8 	[%rd2+170], %rs106;
	st.local.u8 	[%rd2+171], %rs107;
	st.local.u8 	[%rd2+172], %rs108;
	st.local.u8 	[%rd2+173], %rs109;
	st.local.u8 	[%rd2+174], %rs110;
	st.local.u8 	[%rd2+175], %rs111;
	mov.b64 	%rd32, 80;
	st.local.u64 	[%rd2+352], %rd32;
	st.local.u64 	[%rd2+64], %rd32;
	mov.b64 	%rd33, -1;
	st.local.u64 	[%rd2+80], %rd33;
	add.s64 	%rd2024, %rd2, 184;
	mov.b64 	%rd2023, 176;
$L__BB0_1:
	.pragma "nounroll";
	mov.b16 	%rs113, 0;
	st.local.u8 	[%rd2024+-8], %rs113;
	st.local.u8 	[%rd2024+-7], %rs113;
	st.local.u8 	[%rd2024+-6], %rs113;
	st.local.u8 	[%rd2024+-5], %rs113;
	st.local.u8 	[%rd2024+-4], %rs113;
	st.local.u8 	[%rd2024+-3], %rs113;
	st.local.u8 	[%rd2024+-2], %rs113;
	st.local.u8 	[%rd2024+-1], %rs113;
	st.local.u8 	[%rd2024], %rs113;
	st.local.u8 	[%rd2024+1], %rs113;
	st.local.u8 	[%rd2024+2], %rs113;
	st.local.u8 	[%rd2024+3], %rs113;
	st.local.u8 	[%rd2024+4], %rs113;
	st.local.u8 	[%rd2024+5], %rs113;
	st.local.u8 	[%rd2024+6], %rs113;
	st.local.u8 	[%rd2024+7], %rs113;
	add.s64 	%rd2024, %rd2024, 16;
	add.s64 	%rd2023, %rd2023, -16;
	setp.ne.s64 	%p1, %rd2023, 0;
	@%p1 bra 	$L__BB0_1;
	ld.local.v2.u64 	{%rd34, %rd35}, [%rd2+96];
	st.local.v2.u64 	[%rd1], {%rd34, %rd35};
	ld.local.v2.u64 	{%rd36, %rd37}, [%rd2+112];
	st.local.v2.u64 	[%rd1+16], {%rd36, %rd37};
	ld.local.v2.u64 	{%rd38, %rd39}, [%rd2+128];
	st.local.v2.u64 	[%rd1+32], {%rd38, %rd39};
	ld.local.v2.u64 	{%rd40, %rd41}, [%rd2+144];
	st.local.v2.u64 	[%rd1+48], {%rd40, %rd41};
	ld.local.v2.u64 	{%rd42, %rd43}, [%rd2+160];
	st.local.v2.u64 	[%rd1+64], {%rd42, %rd43};
	ld.local.v2.u64 	{%rd44, %rd45}, [%rd2+176];
	st.local.v2.u64 	[%rd1+80], {%rd44, %rd45};
	ld.local.v2.u64 	{%rd46, %rd47}, [%rd2+192];
	st.local.v2.u64 	[%rd1+96], {%rd46, %rd47};
	ld.local.v2.u64 	{%rd48, %rd49}, [%rd2+208];
	st.local.v2.u64 	[%rd1+112], {%rd48, %rd49};
	ld.local.u64 	%rd50, [%rd2];
	ld.local.v2.u64 	{%rd51, %rd52}, [%rd2];
	ld.local.u64 	%rd53, [%rd2+16];
	ld.local.v2.u64 	{%rd54, %rd55}, [%rd2+16];
	ld.local.v2.u64 	{%rd56, %rd57}, [%rd2+32];
	ld.local.v2.u64 	{%rd58, %rd59}, [%rd2+48];
	ld.local.v2.u64 	{%rd60, %rd61}, [%rd2+64];
	xor.b64  	%rd62, %rd10, %rd60;
	xor.b64  	%rd63, %rd11, %rd61;
	ld.local.v2.u64 	{%rd64, %rd65}, [%rd2+80];
	xor.b64  	%rd66, %rd12, %rd64;
	xor.b64  	%rd67, %rd13, %rd65;
	add.s64 	%rd68, %rd56, %rd50;
	ld.const.u8 	%r3251, [blake2b_sigma];
	mul.wide.u32 	%rd69, %r3251, 8;
	add.s64 	%rd70, %rd1, %rd69;
	ld.local.u64 	%rd71, [%rd70];
	add.s64 	%rd72, %rd68, %rd71;
	xor.b64  	%rd73, %rd62, %rd72;
	mov.b64 	%fd1, %rd73;
	{
	.reg .b32 %temp; 
	mov.b64 	{%temp, %r216}, %fd1;
	}
	{
	.reg .b32 %temp; 
	mov.b64 	{%r215, %temp}, %fd1;
	}
	mov.b32 	%r3233, 32;
	// begin inline asm
	shf.r.wrap.b32 %r210, %r216, %r215, %r3233;
	// end inline asm
	// begin inline asm
	shf.r.wrap.b32 %r214, %r215, %r216, %r3233;
	// end inline asm
	mov.b64 	%fd2, {%r210, %r214};
	mov.b64 	%rd74, %fd2;
	add.s64 	%rd75, %rd6, %rd74;
	xor.b64  	%rd76, %rd56, %rd75;
	mov.b64 	%fd3, %rd76;
	{
	.reg .b32 %temp; 
	mov.b64 	{%r224, %temp}, %fd3;
	}
	{
	.reg .b32 %temp; 
	mov.b64 	{%temp, %r223}, %fd3;
	}
	mov.b32 	%r3241, 24;
	// begin inline asm
	shf.r.wrap.b32 %r218, %r224, %r223, %r3241;
	// end inline asm
	// begin inline asm
	shf.r.wrap.b32 %r222, %r223, %r224, %r3241;
	// end inline asm
	mov.b64 	%fd4, {%r218, %r222};
	mov.b64 	%rd77, %fd4;
	add.s64 	%rd78, %rd72, %rd77;
	ld.const.u8 	%r3252, [blake2b_sigma+1];
	mul.wide.u32 	%rd79, %r3252, 8;
	add.s64 	%rd80, %rd1, %rd79;
	ld.local.u64 	%rd81, [%rd80];
	add.s64 	%rd82, %rd78, %rd81;
	xor.b64  	%rd83, %rd82, %rd74;
	mov.b64 	%fd5, %rd83;
	{
	.reg .b32 %temp; 
	mov.b64 	{%r232, %temp}, %fd5;
	}
	{
	.reg .b32 %temp; 
	mov.b64 	{%temp, %r231}, %fd5;
	}
	mov.b32 	%r3249, 16;
	// begin inline asm
	shf.r.wrap.b32 %r226, %r232, %r231, %r3249;
	// end inline asm
	// begin inline asm
	shf.r.wrap.b32 %r230, %r231, %r232, %r3249;
	// end inline asm
	mov.b64 	%fd6, {%r226, %r230};
	mov.b64 	%rd84, %fd6;
	add.s64 	%rd85, %rd75, %rd84;
	xor.b64  	%rd86, %rd85, %rd77;
	mov.b64 	%fd7, %rd86;
	{
	.reg .b32 %temp; 
	mov.b64 	{%temp, %r240}, %fd7;
	}
	{
	.reg .b32 %temp; 
	mov.b64 	{%r239, %temp}, %fd7;
	}
	mov.b32 	%r3153, 63;
	// begin inline asm
	shf.r.wrap.b32 %r234, %r240, %r239, %r3153;
	// end inline asm
	// begin inline asm
	shf.r.wrap.b32 %r238, %r239, %r240, %r3153;
	// end inline asm
	mov.b64 	%fd8, {%r234, %r238};
	mov.b64 	%rd87, %fd8;
	add.s64 	%rd88, %rd57, %rd52;
	ld.const.u8 	%r3253, [blake2b_sigma+2];
	mul.wide.u32 	%rd89, %r3253, 8;
	add.s64 	%rd90, %rd1, %rd89;
	ld.local.u64 	%rd91, [%rd90];
	add.s64 	%rd92, %rd88, %rd91;
	xor.b64  	%rd93, %rd63, %rd92;
	mov.b64 	%fd9, %rd93;
	{
	.reg .b32 %temp; 
	mov.b64 	{%temp, %r248}, %fd9;
	}
	{
	.reg .b32 %temp; 
	mov.b64 	{%r247, %temp}, %fd9;
	}
	// begin inline asm
	shf.r.wrap.b32 %r242, %r248, %r247, %r3233;
	// end inline asm
	// begin inline asm
	shf.r.wrap.b32 %r246, %r247, %r248, %r3233;
	// end inline asm
	mov.b64 	%fd10, {%r242, %r246};
	mov.b64 	%rd94, %fd10;
	add.s64 	%rd95, %rd7, %rd94;
	xor.b64  	%rd96, %rd57, %rd95;
	mov.b64 	%fd11, %rd96;
	{
	.reg .b32 %temp; 
	mov.b64 	{%r256, %temp}, %fd11;
	}
	{
	.reg .b32 %temp; 
	mov.b64 	{%temp, %r255}, %fd11;
	}
	// begin inline asm
	shf.r.wrap.b32 %r250, %r256, %r255, %r3241;
	// end inline asm
	// begin inline asm
	shf.r.wrap.b32 %r254, %r255, %r256, %r3241;
	// end inline asm
	mov.b64 	%fd12, {%r250, %r254};
	mov.b64 	%rd97, %fd12;
	add.s64 	%rd98, %rd92, %rd97;
	ld.const.u8 	%r3254, [blake2b_sigma+3];
	mul.wide.u32 	%rd99, %r3254, 8;
	add.s64 	%rd100, %rd1, %rd99;
	ld.local.u64 	%rd101, [%rd100];
	add.s64 	%rd102, %rd98, %rd101;
	xor.b64  	%rd103, %rd102, %rd94;
	mov.b64 	%fd13, %rd103;
	{
	.reg .b32 %temp; 
	mov.b64 	{%r264, %temp}, %fd13;
	}
	{
	.reg .b32 %temp; 
	mov.b64 	{%temp, %r263}, %fd13;
	}
	// begin inline asm
	shf.r.wrap.b32 %r258, %r264, %r263, %r3249;
	// end inline asm
	// begin inline asm
	shf.r.wrap.b32 %r262, %r263, %r264, %r3249;
	// end inline asm
	mov.b64 	%fd14, {%r258, %r262};
	mov.b64 	%rd104, %fd14;
	add.s64 	%rd105, %rd95, %rd104;
	xor.b64  	%rd106, %rd105, %rd97;
	mov.b64 	%fd15, %rd106;
	{
	.reg .b32 %temp; 
	mov.b64 	{%temp, %r272}, %fd15;
	}
	{
	.reg .b32 %temp; 
	mov.b64 	{%r271, %temp}, %fd15;
	}
	// begin inline asm
	shf.r.wrap.b32 %r266, %r272, %r271, %r3153;
	// end inline asm
	// begin inline asm
	shf.r.wrap.b32 %r270, %r271, %r272, %r3153;
	// end inline asm
	mov.b64 	%fd16, {%r266, %r270};
	mov.b64 	%rd107, %fd16;
	add.s64 	%rd108, %rd58, %rd53;
	ld.const.u8 	%r3255, [blake2b_sigma+4];
	mul.wide.u32 	%rd109, %r3255, 8;
	add.s64 	%rd110, %rd1, %rd109;
	ld.local.u64 	%rd111, [%rd110];
	add.s64 	%rd112, %rd108, %rd111;
	xor.b64  	%rd113, %rd66, %rd112;
	mov.b64 	%fd17, %rd113;
	{
	.reg .b32 %temp; 
	mov.b64 	{%temp, %r280}, %fd17;
	}
	{
	.reg .b32 %temp; 
	mov.b64 	{%r279, %temp}, %fd17;
	}
	// begin inline asm
	shf.r.wrap.b32 %r274, %r280, %r279, %r3233;
	// end inline asm
	// begin inline asm
	shf.r.wrap.b32 %r278, %r279, %r280, %r3233;
	// end inline asm
	mov.b64 	%fd18, {%r274, %r278};
	mov.b64 	%rd114, %fd18;
	add.s64 	%rd115, %rd8, %rd114;
	xor.b64  	%rd116, %rd58, %rd115;
	mov.b64 	%fd19, %rd116;
	{
	.reg .b32 %temp; 
	mov.b64 	{%r288, %temp}, %fd19;
	}
	{
	.reg .b32 %temp; 
	mov.b64 	{%temp, %r287}, %fd19;
	}
	// begin inline asm
	shf.r.wrap.b32 %r282, %r288, %r287, %r3241;
	// end inline asm
	// begin inline asm
	shf.r.wrap.b32 %r286, %r287, %r288, %r3241;
	// end inline asm
	mov.b64 	%fd20, {%r282, %r286};
	mov.b64 	%rd117, %fd20;
	add.s64 	%rd118, %rd112, %rd117;
	ld.const.u8 	%r3256, [blake2b_sigma+5];
	mul.wide.u32 	%rd119, %r3256, 8;
	add.s64 	%rd120, %rd1, %rd119;
	ld.local.u64 	%rd121, [%rd120];
	add.s64 	%rd122, %rd118, %rd121;
	xor.b64  	%rd123, %rd122, %rd114;
	mov.b64 	%fd21, %rd123;
	{
	.reg .b32 %temp; 
	mov.b64 	{%r296, %temp}, %fd21;
	}
	{
	.reg .b32 %temp; 
	mov.b64 	{%temp, %r295}, %fd21;
	}
	// begin inline asm
	shf.r.wrap.b32 %r290, %r296, %r295, %r3249;
	// end inline asm
	// begin inline asm
	shf.r.wrap.b32 %r294, %r295, %r296, %r3249;
	// end inline asm
	mov.b64 	%fd22, {%r290, %r294};
	mov.b64 	%rd124, %fd22;
	add.s64 	%rd125, %rd115, %rd124;
	xor.b64  	%rd126, %rd125, %rd117;
	mov.b64 	%fd23, %rd126;
	{
	.reg .b32 %temp; 
	mov.b64 	{%temp, %r304}, %fd23;
	}
	{
	.reg .b32 %temp; 
	mov.b64 	{%r303, %temp}, %fd23;
	}
	// begin inline asm
	shf.r.wrap.b32 %r298, %r304, %r303, %r3153;
	// end inline asm
	// begin inline asm
	shf.r.wrap.b32 %r302, %r303, %r304, %r3153;
	// end inline asm
	mov.b64 	%fd24, {%r298, %r302};
	mov.b64 	%rd127, %fd24;
	add.s64 	%rd128, %rd59, %rd55;
	ld.const.u8 	%r3257, [blake2b_sigma+6];
	mul.wide.u32 	%rd129, %r3257, 8;
	add.s64 	%rd130, %rd1, %rd129;
	ld.local.u64 	%rd131, [%rd130];
	add.s64 	%rd132, %rd128, %rd131;
	xor.b64  	%rd133, %rd67, %rd132;
	mov.b64 	%fd25, %rd133;
	{
	.reg .b32 %temp; 
	mov.b64 	{%temp, %r312}, %fd25;
	}
	{
	.reg .b32 %temp; 
	mov.b64 	{%r311, %temp}, %fd25;
	}
	// begin inline asm
	shf.r.wrap.b32 %r306, %r312, %r311, %r3233;
	// end inline asm
	// begin inline asm
	shf.r.wrap.b32 %r310, %r311, %r312, %r3233;
	// end inline asm
	mov.b64 	%fd26, {%r306, %r310};
	mov.b64 	%rd134, %fd26;
	add.s64 	%rd135, %rd9, %rd134;
	xor.b64  	%rd136, %rd59, %rd135;
	mov.b64 	%fd27, %rd136;
	{
	.reg .b32 %temp; 
	mov.b64 	{%r320, %temp}, %fd27;
	}
	{
	.reg .b32 %temp; 
	mov.b64 	{%temp, %r319}, %fd27;
	}
	// begin inline asm
	shf.r.wrap.b32 %r314, %r320, %r319, %r3241;
	// end inline asm
	// begin inline asm
	shf.r.wrap.b32 %r318, %r319, %r320, %r3241;
	// end inline asm
	mov.b64 	%fd28, {%r314, %r318};
	mov.b64 	%rd137, %fd28;
	add.s64 	%rd138, %rd132, %rd137;
	ld.const.u8 	%r3258, [blake2b_sigma+7];
	mul.wide.u32 	%rd139, %r3258, 8;
	add.s64 	%rd140, %rd1, %rd139;
	ld.local.u64 	%rd141, [%rd140];
	add.s64 	%rd142, %rd138, %rd141;
	xor.b64  	%rd143, %rd142, %rd134;
	mov.b64 	%fd29, %rd143;
	{
	.reg .b32 %temp; 
	mov.b64 	{%r328, %temp}, %fd29;
	}
	{
	.reg .b32 %temp; 
	mov.b64 	{%temp, %r327}, %fd29;
	}
	// begin inline asm
	shf.r.wrap.b32 %r322, %r328, %r327, %r3249;
	// end inline asm
	// begin inline asm
	shf.r.wrap.b32 %r326, %r327, %r328, %r3249;
	// end inline asm
	mov.b64 	%fd30, {%r322, %r326};
	mov.b64 	%rd144, %fd30;
	add.s64 	%rd145, %rd135, %rd144;
	xor.b64  	%rd146, %rd145, %rd137;
	mov.b64 	%fd31, %rd146;
	{
	.reg .b32 %temp; 
	mov.b64 	{%temp, %r336}, %fd31;
	}
	{
	.reg .b32 %temp; 
	mov.b64 	{%r335, %temp}, %fd31;
	}
	// begin inline asm
	shf.r.wrap.b32 %r330, %r336, %r335, %r3153;
	// end inline asm
	// begin inline asm
	shf.r.wrap.b32 %r334, %r335, %r336, %r3153;
	// end inline asm
	mov.b64 	%fd32, {%r330, %r334};
	mov.b64 	%rd147, %fd32;
	add.s64 	%rd148, %rd82, %rd107;
	ld.const.u8 	%r3259, [blake2b_sigma+8];
	mul.wide.u32 	%rd149, %r3259, 8;
	add.s64 	%rd150, %rd1, %rd149;
	ld.local.u64 	%rd151, [%rd150];
	add.s64 	%rd152, %rd148, %rd151;
	xor.b64  	%rd153, %rd152, %rd144;
	mov.b64 	%fd33, %rd153;
	{
	.reg .b32 %temp; 
	mov.b64 	{%temp, %r344}, %fd33;
	}
	{
	.reg .b32 %temp; 
	mov.b64 	{%r343, %temp}, %fd33;
	}
	// begin inline asm
	shf.r.wrap.b32 %r338, %r344, %r343, %r3233;
	// end inline asm
	// begin inline asm
	shf.r.wrap.b32 %r342, %r343, %r344, %r3233;
	// end inline asm
	mov.b64 	%fd34, {%r338, %r342};
	mov.b64 	%rd154, %fd34;
	add.s64 	%rd155, %rd125, %rd154;
	xor.b64  	%rd156, %rd155, %rd107;
	mov.b64 	%fd35, %rd156;
	{
	.reg .b32 %temp; 
	mov.b64 	{%r352, %temp}, %fd35;
	}
	{
	.reg .b32 %temp; 
	mov.b64 	{%temp, %r351}, %fd35;
	}
	// begin inline asm
	shf.r.wrap.b32 %r346, %r352, %r351, %r3241;
	// end inline asm
	// begin inline asm
	shf.r.wrap.b32 %r350, %r351, %r352, %r3241;
	// end inline asm
	mov.b64 	%fd36, {%r346, %r350};
	mov.b64 	%rd157, %fd36;
	add.s64 	%rd158, %rd152, %rd157;
	ld.const.u8 	%r3260, [blake2b_sigma+9];
	mul.wide.u32 	%rd159, %r3260, 8;
	add.s64 	%rd160, %rd1, %rd159;
	ld.local.u64 	%rd161, [%rd160];
	add.s64 	%rd162, %rd158, %rd161;
	xor.b64  	%rd163, %rd162, %rd154;
	mov.b64 	%fd37, %rd163;
	{
	.reg .b32 %temp; 
	mov.b64 	{%r360, %temp}, %fd37;
	}
	{
	.reg .b32 %temp; 
	mov.b64 	{%temp, %r359}, %fd37;
	}
	// begin inline asm
	shf.r.wrap.b32 %r354, %r360, %r359, %r3249;
	// end inline asm
	// begin inline asm
	shf.r.wrap.b32 %r358, %r359, %r360, %r3249;
	// end inline asm
	mov.b64 	%fd38, {%r354, %r358};
	mov.b64 	%rd164, %fd38;
	add.s64 	%rd165, %rd155, %rd164;
	xor.b64  	%rd166, %rd165, %rd157;
	mov.b64 	%fd39, %rd166;
	{
	.reg .b32 %temp; 
	mov.b64 	{%temp, %r368}, %fd39;
	}
	{
	.reg .b32 %temp; 
	mov.b64 	{%r367, %temp}, %fd39;
	}
	// begin inline asm
	shf.r.wrap.b32 %r362, %r368, %r367, %r3153;
	// end inline asm
	// begin inline asm
	shf.r.wrap.b32 %r366, %r367, %r368, %r3153;
	// end inline asm
	mov.b64 	%fd40, {%r362, %r366};
	mov.b64 	%rd167, %fd40;
	add.s64 	%rd168, %rd102, %rd127;
	ld.const.u8 	%r3261, [blake2b_sigma+10];
	mul.wide.u32 	%rd169, %r3261, 8;
	add.s64 	%rd170, %rd1, %rd169;
	ld.local.u64 	%rd171, [%rd170];
	add.s64 	%rd172, %rd168, %rd171;
	xor.b64  	%rd173, %rd172, %rd84;
	mov.b64 	%fd41, %rd173;
	{
	.reg .b32 %temp; 
	mov.b64 	{%temp, %r376}, %fd41;
	}
	{
	.reg .b32 %temp; 
	mov.b64 	{%r375, %temp}, %fd41;
	}
	// begin inline asm
	shf.r.wrap.b32 %r370, %r376, %r375, %r3233;
	// end inline asm
	// begin inline asm
	shf.r.wrap.b32 %r374, %r375, %r376, %r3233;
	// end inline asm
	mov.b64 	%fd42, {%r370, %r374};
	mov.b64 	%rd174, %fd42;
	add.s64 	%rd175, %rd145, %rd174;
	xor.b64  	%rd176, %rd175, %rd127;
	mov.b64 	%fd43, %rd176;
	{
	.reg .b32 %temp; 
	mov.b64 	{%r384, %temp}, %fd43;
	}
	{
	.reg .b32 %temp; 
	mov.b64 	{%temp, %r383}, %fd43;
	}
	// begin inline asm
	shf.r.wrap.b32 %r378, %r384, %r383, %r3241;
	// end inline asm
	// begin inline asm
	shf.r.wrap.b32 %r382, %r383, %r384, %r3241;
	// end inline asm
	mov.b64 	%fd44, {%r378, %r382};
	mov.b64 	%rd177, %fd44;
	add.s64 	%rd178, %rd172, %rd177;
	ld.const.u8 	%r3262, [blake2b_sigma+11];
	mul.wide.u32 	%rd179, %r3262, 8;
	add.s64 	%rd180, %rd1, %rd179;
	ld.local.u64 	%rd181, [%rd180];
	add.s64 	%rd182, %rd178, %rd181;
	xor.b64  	%rd183, %rd182, %rd174;
	mov.b64 	%fd45, %rd183;
	{
	.reg .b32 %temp; 
	mov.b64 	{%r392, %temp}, %fd45;
	}
	{
	.reg .b32 %temp; 
	mov.b64 	{%temp, %r391}, %fd45;
	}
	// begin inline asm
	shf.r.wrap.b32 %r386, %r392, %r391, %r3249;
	// end inline asm
	// begin inline asm
	shf.r.wrap.b32 %r390, %r391, %r392, %r3249;
	// end inline asm
	mov.b64 	%fd46, {%r386, %r390};
	mov.b64 	%rd184, %fd46;
	add.s64 	%rd185, %rd175, %rd184;
	xor.b64  	%rd186, %rd185, %rd177;
	mov.b64 	%fd47, %rd186;
	{
	.reg .b32 %temp; 
	mov.b64 	{%temp, %r400}, %fd47;
	}
	{
	.reg .b32 %temp; 
	mov.b64 	{%r399, %temp}, %fd47;
	}
	// begin inline asm
	shf.r.wrap.b32 %r394, %r400, %r399, %r3153;
	// end inline asm
	// begin inline asm
	shf.r.wrap.b32 %r398, %r399, %r400, %r3153;
	// end inline asm
	mov.b64 	%fd48, {%r394, %r398};
	mov.b64 	%rd187, %fd48;
	add.s64 	%rd188, %rd122, %rd147;
	ld.const.u8 	%r3263, [blake2b_sigma+12];
	mul.wide.u32 	%rd189, %r3263, 8;
	add.s64 	%rd190, %rd1, %rd189;
	ld.local.u64 	%rd191, [%rd190];
	add.s64 	%rd192, %rd188, %rd191;
	xor.b64  	%rd193, %rd192, %rd104;
	mov.b64 	%fd49, %rd193;
	{
	.reg .b32 %temp; 
	mov.b64 	{%temp, %r408}, %fd49;
	}
	{
	.reg .b32 %temp; 
	mov.b64 	{%r407, %temp}, %fd49;
	}
	// begin inline asm
	shf.r.wrap.b32 %r402, %r408, %r407, %r3233;
	// end inline asm
	// begin inline asm
	shf.r.wrap.b32 %r406, %r407, %r408, %r3233;
	// end inline asm
	mov.b64 	%fd50, {%r402, %r406};
	mov.b64 	%rd194, %fd50;
	add.s64 	%rd195, %rd85, %rd194;
	xor.b64  	%rd196, %rd195, %rd147;
	mov.b64 	%fd51, %rd196;
	{
	.reg .b32 %temp; 
	mov.b64 	{%r416, %temp}, %fd51;
	}
	{
	.reg .b32 %temp; 
	mov.b64 	{%temp, %r415}, %fd51;
	}
	// begin inline asm
	shf.r.wrap.b32 %r410, %r416, %r415, %r3241;
	// end inline asm
	// begin inline asm
	shf.r.wrap.b32 %r414, %r415, %r416, %r3241;
	// end inline asm
	mov.b64 	%fd52, {%r410, %r414};
	mov.b64 	%rd197, %fd52;
	add.s64 	%rd198, %rd192, %rd197;
	ld.const.u8 	%r3264, [blake2b_sigma+13];
	mul.wide.u32 	%rd199, %r3264, 8;
	add.s64 	%rd200, %rd1, %rd199;
	ld.local.u64 	%rd201, [%rd200];
	add.s64 	%rd202, %rd198, %rd201;
	xor.b64  	%rd203, %rd202, %rd194;
	mov.b64 	%fd53, %rd203;
	{
	.reg .b32 %temp; 
	mov.b64 	{%r424, %temp}, %fd53;
	}
	{
	.reg .b32 %temp; 
	mov.b64 	{%temp, %r423}, %fd53;
	}
	// begin inline asm
	shf.r.wrap.b32 %r418, %r424, %r423, %r3249;
	// end inline asm
	// begin inline asm
	shf.r.wrap.b32 %r422, %r423, %r424, %r3249;
	// end inline asm
	mov.b64 	%fd54, {%r418, %r422};
	mov.b64 	%rd204, %fd54;
	add.s64 	%rd205, %rd195, %rd204;
	xor.b64  	%rd206, %rd205, %rd197;
	mov.b64 	%fd55, %rd206;
	{
	.reg .b32 %temp; 
	mov.b64 	{%temp, %r432}, %fd55;
	}
	{
	.reg .b32 %temp; 
	mov.b64 	{%r431, %temp}, %fd55;
	}
	// begin inline asm
	shf.r.wrap.b32 %r426, %r432, %r431, %r3153;
	// end inline asm
	// begin inline asm
	shf.r.wrap.b32 %r430, %r431, %r432, %r3153;
	// end inline asm
	mov.b64 	%fd56, {%r426, %r430};
	mov.b64 	%rd207, %fd56;
	add.s64 	%rd208, %rd142, %rd87;
	ld.const.u8 	%r3265, [blake2b_sigma+14];
	mul.wide.u32 	%rd209, %r3265, 8;
	add.s64 	%rd210, %rd1, %rd209;
	ld.local.u64 	%rd211, [%rd210];
	add.s64 	%rd212, %rd208, %rd211;
	xor.b64  	%rd213, %rd212, %rd124;
	mov.b64 	%fd57, %rd213;
	{
	.reg .b32 %temp; 
	mov.b64 	{%temp, %r440}, %fd57;
	}
	{
	.reg .b32 %temp; 
	mov.b64 	{%r439, %temp}, %fd57;
	}
	// begin inline asm
	shf.r.wrap.b32 %r434, %r440, %r439, %r3233;
	// end inline asm
	// begin inline asm
	shf.r.wrap.b32 %r438, %r439, %r440, %r3233;
	// end inline asm
	mov.b64 	%fd58, {%r434, %r438};
	mov.b64 	%rd214, %fd58;
	add.s64 	%rd215, %rd105, %rd214;
	xor.b64  	%rd216, %rd215, %rd87;
	mov.b64 	%fd59, %rd216;
	{
	.reg .b32 %temp; 
	mov.b64 	{%r448, %temp}, %fd59;
	}
	{
	.reg .b32 %temp; 
	mov.b64 	{%temp, %r447}, %fd59;
	}
	// begin inline asm
	shf.r.wrap.b32 %r442, %r448, %r447, %r3241;
	// end inline asm
	// begin inline asm
	shf.r.wrap.b32 %r446, %r447, %r448, %r3241;
	// end inline asm
	mov.b64 	%fd60, {%r442, %r446};
	mov.b64 	%rd217, %fd60;
	add.s64 	%rd218, %rd212, %rd217;
	ld.const.u8 	%r3266, [blake2b_sigma+15];
	mul.wide.u32 	%rd219, %r3266, 8;
	add.s64 	%rd220, %rd1, %rd219;
	ld.local.u64 	%rd221, [%rd220];
	add.s64 	%rd222, %rd218, %rd221;
	xor.b64  	%rd223, %rd222, %rd214;
	mov.b64 	%fd61, %rd223;
	{
	.reg .b32 %temp; 
	mov.b64 	{%r456, %temp}, %fd61;
	}
	{
	.reg .b32 %temp; 
	mov.b64 	{%temp, %r455}, %fd61;
	}
	// begin inline asm
	shf.r.wrap.b32 %r450, %r456, %r455, %r3249;
	// end inline asm
	// begin inline asm
	shf.r.wrap.b32 %r454, %r455, %r456, %r3249;
	// end inline asm
	mov.b64 	%fd62, {%r450, %r454};
	mov.b64 	%rd224, %fd62;
	add.s64 	%rd225, %rd215, %rd224;
	xor.b64  	%rd226, %rd225, %rd217;
	mov.b64 	%fd63, %rd226;
	{
	.reg .b32 %temp; 
	mov.b64 	{%temp, %r464}, %fd63;
	}
	{
	.reg .b32 %temp; 
	mov.b64 	{%r463, %temp}, %fd63;
	}
	// begin inline asm
	shf.r.wrap.b32 %r458, %r464, %r463, %r3153;
	// end inline asm
	// begin inline asm
	shf.r.wrap.b32 %r462, %r463, %r464, %r3153;
	// end inline asm
	mov.b64 	%fd64, {%r458, %r462};
	mov.b64 	%rd227, %fd64;
	add.s64 	%rd228, %rd162, %rd227;
	ld.const.u8 	%r3267, [blake2b_sigma+16];
	mul.wide.u32 	%rd229, %r3267, 8;
	add.s64 	%rd230, %rd1, %rd229;
	ld.local.u64 	%rd231, [%rd230];
	add.s64 	%rd232, %rd228, %rd231;
	xor.b64  	%rd233, %rd232, %rd184;
	mov.b64 	%fd65, %rd233;
	{
	.reg .b32 %temp; 
	mov.b64 	{%temp, %r472}, %fd65;
	}
	{
	.reg .b32 %temp; 
	mov.b64 	{%r471, %temp}, %fd65;
	}
	// begin inline asm
	shf.r.wrap.b32 %r466, %r472, %r471, %r3233;
	// end inline asm
	// begin inline asm
	shf.r.wrap.b32 %r470, %r471, %r472, %r3233;
	// end inline asm
	mov.b64 	%fd66, {%r466, %r470};
	mov.b64 	%rd234, %fd66;
	add.s64 	%rd235, %rd205, %rd234;
	xor.b64  	%rd236, %rd235, %rd227;
	mov.b64 	%fd67, %rd236;
	{
	.reg .b32 %temp; 
	mov.b64 	{%r480, %temp}, %fd67;
	}
	{
	.reg .b32 %temp; 
	mov.b64 	{%temp, %r479}, %fd67;
	}
	// begin inline asm
	shf.r.wrap.b32 %r474, %r480, %r479, %r3241;
	// end inline asm
	// begin inline asm
	shf.r.wrap.b32 %r478, %r479, %r480, %r3241;
	// end inline asm
	mov.b64 	%fd68, {%r474, %r478};
	mov.b64 	%rd237, %fd68;
	add.s64 	%rd238, %rd232, %rd237;
	ld.const.u8 	%r3268, [blake2b_sigma+17];
	mul.wide.u32 	%rd239, %r3268, 8;
	add.s64 	%rd240, %rd1, %rd239;
	ld.local.u64 	%rd241, [%rd240];
	add.s64 	%rd242, %rd238, %rd241;
	xor.b64  	%rd243, %rd242, %rd234;
	mov.b64 	%fd69, %rd243;
	{
	.reg .b32 %temp; 
	mov.b64 	{%r488, %temp}, %fd69;
	}
	{
	.reg .b32 %temp; 
	mov.b64 	{%temp, %r487}, %fd69;
	}
	// begin inline asm
	shf.r.wrap.b32 %r482, %r488, %r487, %r3249;
	// end inline asm
	// begin inline asm
	shf.r.wrap.b32 %r486, %r487, %r488, %r3249;
	// end inline asm
	mov.b64 	%fd70, {%r482, %r486};
	mov.b64 	%rd244, %fd70;
	add.s64 	%rd245, %rd235, %rd244;
	xor.b64  	%rd246, %rd245, %rd237;
	mov.b64 	%fd71, %rd246;
	{
	.reg .b32 %temp; 
	mov.b64 	{%temp, %r496}, %fd71;
	}
	{
	.reg .b32 %temp; 
	mov.b64 	{%r495, %temp}, %fd71;
	}
	// begin inline asm
	shf.r.wrap.b32 %r490, %r496, %r495, %r3153;
	// end inline asm
	// begin inline asm
	shf.r.wrap.b32 %r494, %r495, %r496, %r3153;
	// end inline asm
	mov.b64 	%fd72, {%r490, %r494};
	mov.b64 	%rd247, %fd72;
	add.s64 	%rd248, %rd182, %rd167;
	ld.const.u8 	%r3269, [blake2b_sigma+18];
	mul.wide.u32 	%rd249, %r3269, 8;
	add.s64 	%rd250, %rd1, %rd249;
	ld.local.u64 	%rd251, [%rd250];
	add.s64 	%rd252, %rd248, %rd251;
	xor.b64  	%rd253, %rd252, %rd204;
	mov.b64 	%fd73, %rd253;
	{
	.reg .b32 %temp; 
	mov.b64 	{%temp, %r504}, %fd73;
	}
	{
	.reg .b32 %temp; 
	mov.b64 	{%r503, %temp}, %fd73;
	}
	// begin inline asm
	shf.r.wrap.b32 %r498, %r504, %r503, %r3233;
	// end inline asm
	// begin inline asm
	shf.r.wrap.b32 %r502, %r503, %r504, %r3233;
	// end inline asm
	mov.b64 	%fd74, {%r498, %r502};
	mov.b64 	%rd254, %fd74;
	add.s64 	%rd255, %rd225, %rd254;
	xor.b64  	%rd256, %rd255, %rd167;
	mov.b64 	%fd75, %rd256;
	{
	.reg .b32 %temp; 
	mov.b64 	{%r512, %temp}, %fd75;
	}
	{
	.reg .b32 %temp; 
	mov.b64 	{%temp, %r511}, %fd75;
	}
	// begin inline asm
	shf.r.wrap.b32 %r506, %r512, %r511, %r3241;
	// end inline asm
	// begin inline asm
	shf.r.wrap.b32 %r510, %r511, %r512, %r3241;
	// end inline asm
	mov.b64 	%fd76, {%r506, %r510};
	mov.b64 	%rd257, %fd76;
	add.s64 	%rd258, %rd252, %rd257;
	ld.const.u8 	%r3270, [blake2b_sigma+19];
	mul.wide.u32 	%rd259, %r3270, 8;
	add.s64 	%rd260, %rd1, %rd259;
	ld.local.u64 	%rd261, [%rd260];
	add.s64 	%rd262, %rd258, %rd261;
	xor.b64  	%rd263, %rd262, %rd254;
	mov.b64 	%fd77, %rd263;
	{
	.reg .b32 %temp; 
	mov.b64 	{%r520, %temp}, %fd77;
	}
	{
	.reg .b32 %temp; 
	mov.b64 	{%temp, %r519}, %fd77;
	}
	// begin inline asm
	shf.r.wrap.b32 %r514, %r520, %r519, %r3249;
	// end inline asm
	// begin inline asm
	shf.r.wrap.b32 %r518, %r519, %r520, %r3249;
	// end inline asm
	mov.b64 	%fd78, {%r514, %r518};
	mov.b64 	%rd264, %fd78;
	add.s64 	%rd265, %rd255, %rd264;
	xor.b64  	%rd266, %rd265, %rd257;
	mov.b64 	%fd79, %rd266;
	{
	.reg .b32 %temp; 
	mov.b64 	{%temp, %r528}, %fd79;
	}
	{
	.reg .b32 %temp; 
	mov.b64 	{%r527, %temp}, %fd79;
	}
	// begin inline asm
	shf.r.wrap.b32 %r522, %r528, %r527, %r3153;
	// end inline asm
	// begin inline asm
	shf.r.wrap.b32 %r526, %r527, %r528, %r3153;
	// end inline asm
	mov.b64 	%fd80, {%r522, %r526};
	mov.b64 	%rd267, %fd80;
	add.s64 	%rd268, %rd202, %rd187;
	ld.const.u8 	%r3271, [blake2b_sigma+20];
	mul.wide.u32 	%rd269, %r3271, 8;
	add.s64 	%rd270, %rd1, %rd269;
	ld.local.u64 	%rd271, [%rd270];
	add.s64 	%rd272, %rd268, %rd271;
	xor.b64  	%rd273, %rd272, %rd224;
	mov.b64 	%fd81, %rd273;
	{
	.reg .b32 %temp; 
	mov.b64 	{%temp, %r536}, %fd81;
	}
	{
	.reg .b32 %temp; 
	mov.b64 	{%r535, %temp}, %fd81;
	}
	// begin inline asm
	shf.r.wrap.b32 %r530, %r536, %r535, %r3233;
	// end inline asm
	// begin inline asm
	shf.r.wrap.b32 %r534, %r535, %r536, %r3233;
	// end inline asm
	mov.b64 	%fd82, {%r530, %r534};
	mov.b64 	%rd274, %fd82;
	add.s64 	%rd275, %rd165, %rd274;
	xor.b64  	%rd276, %rd275, %rd187;
	mov.b64 	%fd83, %rd276;
	{
	.reg .b32 %temp; 
	mov.b64 	{%r544, %temp}, %fd83;
	}
	{
	.reg .b32 %temp; 
	mov.b64 	{%temp, %r543}, %fd83;
	}
	// begin inline asm
	shf.r.wrap.b32 %r538, %r544, %r543, %r3241;
	// end inline asm
	// begin inline asm
	shf.r.wrap.b32 %r542, %r543, %r544, %r3241;
	// end inline asm
	mov.b64 	%fd84, {%r538, %r542};
	mov.b64 	%rd277, %fd84;
	add.s64 	%rd278, %rd272, %rd277;
	ld.const.u8 	%r3272, [blake2b_sigma+21];
	mul.wide.u32 	%rd279, %r3272, 8;
	add.s64 	%rd280, %rd1, %rd279;
	ld.local.u64 	%rd281, [%rd280];
	add.s64 	%rd282, %rd278, %rd281;
	xor.b64  	%rd283, %rd282, %rd274;
	mov.b64 	%fd85, %rd283;
	{
	.reg .b32 %temp; 
	mov.b64 	{%r552, %temp}, %fd85;
	}
	{
	.reg .b32 %temp; 
	mov.b64 	{%temp, %r551}, %fd85;
	}
	// begin inline asm
	shf.r.wrap.b32 %r546, %r552, %r551, %r3249;
	// end inline asm
	// begin inline asm
	shf.r.wrap.b32 %r550, %r551, %r552, %r3249;
	// end inline asm
	mov.b64 	%fd86, {%r546, %r550};
	mov.b64 	%rd284, %fd86;
	add.s64 	%rd285, %rd275, %rd284;
	xor.b64  	%rd286, %rd285, %rd277;
	mov.b64 	%fd87, %rd286;
	{
	.reg .b32 %temp; 
	mov.b64 	{%temp, %r560}, %fd87;
	}
	{
	.reg .b32 %temp; 
	mov.b64 	{%r559, %temp}, %fd87;
	}
	// begin inline asm
	shf.r.wrap.b32 %r554, %r560, %r559, %r3153;
	// end inline asm
	// begin inline asm
	shf.r.wrap.b32 %r558, %r559, %r560, %r3153;
	// end inline asm
	mov.b64 	%fd88, {%r554, %r558};
	mov.b64 	%rd287, %fd88;
	add.s64 	%rd288, %rd222, %rd207;
	ld.const.u8 	%r3273, [blake2b_sigma+22];
	mul.wide.u32 	%rd289, %r3273, 8;
	add.s64 	%rd290, %rd1, %rd289;
	ld.local.u64 	%rd291, [%rd290];
	add.s64 	%rd292, %rd288, %rd291;
	xor.b64  	%rd293, %rd292, %rd164;
	mov.b64 	%fd89, %rd293;
	{
	.reg .b32 %temp; 
	mov.b64 	{%temp, %r568}, %fd89;
	}
	{
	.reg .b32 %temp; 
	mov.b64 	{%r567, %temp}, %fd89;
	}
	// begin inline asm
	shf.r.wrap.b32 %r562, %r568, %r567, %r3233;
	// end inline asm
	// begin inline asm
	shf.r.wrap.b32 %r566, %r567, %r568, %r3233;
	// end inline asm
	mov.b64 	%fd90, {%r562, %r566};
	mov.b64 	%rd294, %fd90;
	add.s64 	%rd295, %rd185, %rd294;
	xor.b64  	%rd296, %rd295, %rd207;
	mov.b64 	%fd91, %rd296;
	{
	.reg .b32 %temp; 
	mov.b64 	{%r576, %temp}, %fd91;
	}
	{
	.reg .b32 %temp; 
	mov.b64 	{%temp, %r575}, %fd91;
	}
	// begin inline asm
	shf.r.wrap.b32 %r570, %r576, %r575, %r3241;
	// end inline asm
	// begin inline asm
	shf.r.wrap.b32 %r574, %r575, %r576, %r3241;
	// end inline asm
	mov.b64 	%fd92, {%r570, %r574};
	mov.b64 	%rd297, %fd92;
	add.s64 	%rd298, %rd292, %rd297;
	ld.const.u8 	%r3274, [blake2b_sigma+23];
	mul.wide.u32 	%rd299, %r3274, 8;
	add.s64 	%rd300, %rd1, %rd299;
	ld.local.u64 	%rd301, [%rd300];
	add.s64 	%rd302, %rd298, %rd301;
	xor.b64  	%rd303, %rd302, %rd294;
	mov.b64 	%fd93, %rd303;
	{
	.reg .b32 %temp; 
	mov.b64 	{%r584, %temp}, %fd93;
	}
	{
	.reg .b32 %temp; 
	mov.b64 	{%temp, %r583}, %fd93;
	}
	// begin inline asm
	shf.r.wrap.b32 %r578, %r584, %r583, %r3249;
	// end inline asm
	// begin inline asm
	shf.r.wrap.b32 %r582, %r583, %r584, %r3249;
	// end inline asm
	mov.b64 	%fd94, {%r578, %r582};
	mov.b64 	%rd304, %fd94;
	add.s64 	%rd305, %rd295, %rd304;
	xor.b64  	%rd306, %rd305, %rd297;
	mov.b64 	%fd95, %rd306;
	{
	.reg .b32 %temp; 
	mov.b64 	{%temp, %r592}, %fd95;
	}
	{
	.reg .b32 %temp; 
	mov.b64 	{%r591, %temp}, %fd95;
	}
	// begin inline asm
	shf.r.wrap.b32 %r586, %r592, %r591, %r3153;
	// end inline asm
	// begin inline asm
	shf.r.wrap.b32 %r590, %r591, %r592, %r3153;
	// end inline asm
	mov.b64 	%fd96, {%r586, %r590};
	mov.b64 	%rd307, %fd96;
	add.s64 	%rd308, %rd242, %rd267;
	ld.const.u8 	%r3275, [blake2b_sigma+24];
	mul.wide.u32 	%rd309, %r3275, 8;
	add.s64 	%rd310, %rd1, %rd309;
	ld.local.u64 	%rd311, [%rd310];
	add.s64 	%rd312, %rd308, %rd311;
	xor.b64  	%rd313, %rd312, %rd304;
	mov.b64 	%fd97, %rd313;
	{
	.reg .b32 %temp; 
	mov.b64 	{%temp, %r600}, %fd97;
	}
	{
	.reg .b32 %temp; 
	mov.b64 	{%r599, %temp}, %fd97;
	}
	// begin inline asm
	shf.r.wrap.b32 %r594, %r600, %r599, %r3233;
	// end inline asm
	// begin inline asm
	shf.r.wrap.b32 %r598, %r599, %r600, %r3233;
	// end inline asm
	mov.b64 	%fd98, {%r594, %r598};
	mov.b64 	%rd314, %fd98;
	add.s64 	%rd315, %rd285, %rd314;
	xor.b64  	%rd316, %rd315, %rd267;
	mov.b64 	%fd99, %rd316;
	{
	.reg .b32 %temp; 
	mov.b64 	{%r608, %temp}, %fd99;
	}
	{
	.reg .b32 %temp; 
	mov.b64 	{%temp, %r607}, %fd99;
	}
	// begin inline asm
	shf.r.wrap.b32 %r602, %r608, %r607, %r3241;
	// end inline asm
	// begin inline asm
	shf.r.wrap.b32 %r606, %r607, %r608, %r3241;
	// end inline asm
	mov.b64 	%fd100, {%r602, %r606};
	mov.b64 	%rd317, %fd100;
	add.s64 	%rd318, %rd312, %rd317;
	ld.const.u8 	%r3276, [blake2b_sigma+25];
	mul.wide.u32 	%rd319, %r3276, 8;
	add.s64 	%rd320, %rd1, %rd319;
	ld.local.u64 	%rd321, [%rd320];
	add.s64 	%rd322, %rd318, %rd321;
	xor.b64  	%rd323, %rd322, %rd314;
	mov.b64 	%fd101, %rd323;
	{
	.reg .b32 %temp; 
	mov.b64 	{%r616, %temp}, %fd101;
	}
	{
	.reg .b32 %temp; 
	mov.b64 	{%temp, %r615}, %fd101;
	}
	// begin inline asm
	shf.r.wrap.b32 %r610, %r616, %r615, %r3249;
	// end inline asm
	// begin inline asm
	shf.r.wrap.b32 %r614, %r615, %r616, %r3249;
	// end inline asm
	mov.b64 	%fd102, {%r610, %r614};
	mov.b64 	%rd324, %fd102;
	add.s64 	%rd325, %rd315, %rd324;
	xor.b64  	%rd326, %rd325, %rd317;
	mov.b64 	%fd103, %rd326;
	{
	.reg .b32 %temp; 
	mov.b64 	{%temp, %r624}, %fd103;
	}
	{
	.reg .b32 %temp; 
	mov.b64 	{%r623, %temp}, %fd103;
	}
	// begin inline asm
	shf.r.wrap.b32 %r618, %r624, %r623, %r3153;
	// end inline asm
	// begin inline asm
	shf.r.wrap.b32 %r622, %r623, %r624, %r3153;
	// end inline asm
	mov.b64 	%fd104, {%r618, %r622};
	mov.b64 	%rd327, %fd104;
	add.s64 	%rd328, %rd262, %rd287;
	ld.const.u8 	%r3277, [blake2b_sigma+26];
	mul.wide.u32 	%rd329, %r3277, 8;
	add.s64 	%rd330, %rd1, %rd329;
	ld.local.u64 	%rd331, [%rd330];
	add.s64 	%rd332, %rd328, %rd331;
	xor.b64  	%rd333, %rd332, %rd244;
	mov.b64 	%fd105, %rd333;
	{
	.reg .b32 %temp; 
	mov.b64 	{%temp, %r632}, %fd105;
	}
	{
	.reg .b32 %temp; 
	mov.b64 	{%r631, %temp}, %fd105;
	}
	// begin inline asm
	shf.r.wrap.b32 %r626, %r632, %r631, %r3233;
	// end inline asm
	// begin inline asm
	shf.r.wrap.b32 %r630, %r631, %r632, %r3233;
	// end inline asm
	mov.b64 	%fd106, {%r626, %r630};
	mov.b64 	%rd334, %fd106;
	add.s64 	%rd335, %rd305, %rd334;
	xor.b64  	%rd336, %rd335, %rd287;
	mov.b64 	%fd107, %rd336;
	{
	.reg .b32 %temp; 
	mov.b64 	{%r640, %temp}, %fd107;
	}
	{
	.reg .b32 %temp; 
	mov.b64 	{%temp, %r639}, %fd107;
	}
	// begin inline asm
	shf.r.wrap.b32 %r634, %r640, %r639, %r3241;
	// end inline asm
	// begin inline asm
	shf.r.wrap.b32 %r638, %r639, %r640, %r3241;
	// end inline asm
	mov.b64 	%fd108, {%r634, %r638};
	mov.b64 	%rd337, %fd108;
	add.s64 	%rd338, %rd332, %rd337;
	ld.const.u8 	%r3278, [blake2b_sigma+27];
	mul.wide.u32 	%rd339, %r3278, 8;
	add.s64 	%rd340, %rd1, %rd339;
	ld.local.u64 	%rd341, [%rd340];
	add.s64 	%rd342, %rd338, %rd341;
	xor.b64  	%rd343, %rd342, %rd334;
	mov.b64 	%fd109, %rd343;
	{
	.reg .b32 %temp; 
	mov.b64 	{%r648, %temp}, %fd109;
	}
	{
	.reg .b32 %temp; 
	mov.b64 	{%temp, %r647}, %fd109;
	}
	// begin inline asm
	shf.r.wrap.b32 %r642, %r648, %r647, %r3249;
	// end inline asm
	// begin inline asm
	shf.r.wrap.b32 %r646, %r647, %r648, %r3249;
	// end inline asm
	mov.b64 	%fd110, {%r642, %r646};
	mov.b64 	%rd344, %fd110;
	add.s64 	%rd345, %rd335, %rd344;
	xor.b64  	%rd346, %rd345, %rd337;
	mov.b64 	%fd111, %rd346;
	{
	.reg .b32 %temp; 
	mov.b64 	{%temp, %r656}, %fd111;
	}
	{
	.reg .b32 %temp; 
	mov.b64 	{%r655, %temp}, %fd111;
	}
	// begin inline asm
	shf.r.wrap.b32 %r650, %r656, %r655, %r3153;
	// end inline asm
	// begin inline asm
	shf.r.wrap.b32 %r654, %r655, %r656, %r3153;
	// end inline asm
	mov.b64 	%fd112, {%r650, %r654};
	mov.b64 	%rd347, %fd112;
	add.s64 	%rd348, %rd282, %rd307;
	ld.const.u8 	%r3279, [blake2b_sigma+28];
	mul.wide.u32 	%rd349, %r3279, 8;
	add.s64 	%rd350, %rd1, %rd349;
	ld.local.u64 	%rd351, [%rd350];
	add.s64 	%rd352, %rd348, %rd351;
	xor.b64  	%rd353, %rd352, %rd264;
	mov.b64 	%fd113, %rd353;
	{
	.reg .b32 %temp; 
	mov.b64 	{%temp, %r664}, %fd113;
	}
	{
	.reg .b32 %temp; 
	mov.b64 	{%r663, %temp}, %fd113;
	}
	// begin inline asm
	shf.r.wrap.b32 %r658, %r664, %r663, %r3233;
	// end inline asm
	// begin inline asm
	shf.r.wrap.b32 %r662, %r663, %r664, %r3233;
	// end inline asm
	mov.b64 	%fd114, {%r658, %r662};
	mov.b64 	%rd354, %fd114;
	add.s64 	%rd355, %rd245, %rd354;
	xor.b64  	%rd356, %rd355, %rd307;
	mov.b64 	%fd115, %rd356;
	{
	.reg .b32 %temp; 
	mov.b64 	{%r672, %temp}, %fd115;
	}
	{
	.reg .b32 %temp; 
	mov.b64 	{%temp, %r671}, %fd115;
	}
	// begin inline asm
	shf.r.wrap.b32 %r666, %r672, %r671, %r3241;
	// end inline asm
	// begin inline asm
	shf.r.wrap.b32 %r670, %r671, %r672, %r3241;
	// end inline asm
	mov.b64 	%fd116, {%r666, %r670};
	mov.b64 	%rd357, %fd116;
	add.s64 	%rd358, %rd352, %rd357;
	ld.const.u8 	%r3280, [blake2b_sigma+29];
	mul.wide.u32 	%rd359, %r3280, 8;
	add.s64 	%rd360, %rd1, %rd359;
	ld.local.u64 	%rd361, [%rd360];
	add.s64 	%rd362, %rd358, %rd361;
	xor.b64  	%rd363, %rd362, %rd354;
	mov.b64 	%fd117, %rd363;
	{
	.reg .b32 %temp; 
	mov.b64 	{%r680, %temp}, %fd117;
	}
	{
	.reg .b32 %temp; 
	mov.b64 	{%temp, %r679}, %fd117;
	}
	// begin inline asm
	shf.r.wrap.b32 %r674, %r680, %r679, %r3249;
	// end inline asm
	// begin inline asm
	shf.r.wrap.b32 %r678, %r679, %r680, %r3249;
	// end inline asm
	mov.b64 	%fd118, {%r674, %r678};
	mov.b64 	%rd364, %fd118;
	add.s64 	%rd365, %rd355, %rd364;
	xor.b64  	%rd366, %rd365, %rd357;
	mov.b64 	%fd119, %rd366;
	{
	.reg .b32 %temp; 
	mov.b64 	{%temp, %r688}, %fd119;
	}
	{
	.reg .b32 %temp; 
	mov.b64 	{%r687, %temp}, %fd119;
	}
	// begin inline asm
	shf.r.wrap.b32 %r682, %r688, %r687, %r3153;
	// end inline asm
	// begin inline asm
	shf.r.wrap.b32 %r686, %r687, %r688, %r3153;
	// end inline asm
	mov.b64 	%fd120, {%r682, %r686};
	mov.b64 	%rd367, %fd120;
	add.s64 	%rd368, %rd302, %rd247;
	ld.const.u8 	%r3281, [blake2b_sigma+30];
	mul.wide.u32 	%rd369, %r3281, 8;
	add.s64 	%rd370, %rd1, %rd369;
	ld.local.u64 	%rd371, [%rd370];
	add.s64 	%rd372, %rd368, %rd371;
	xor.b64  	%rd373, %rd372, %rd284;
	mov.b64 	%fd121, %rd373;
	{
	.reg .b32 %temp; 
	mov.b64 	{%temp, %r696}, %fd121;
	}
	{
	.reg .b32 %temp; 
	mov.b64 	{%r695, %temp}, %fd121;
	}
	// begin inline asm
	shf.r.wrap.b32 %r690, %r696, %r695, %r3233;
	// end inline asm
	// begin inline asm
	shf.r.wrap.b32 %r694, %r695, %r696, %r3233;
	// end inline asm
	mov.b64 	%fd122, {%r690, %r694};
	mov.b64 	%rd374, %fd122;
	add.s64 	%rd375, %rd265, %rd374;
	xor.b64  	%rd376, %rd375, %rd247;
	mov.b64 	%fd123, %rd376;
	{
	.reg .b32 %temp; 
	mov.b64 	{%r704, %temp}, %fd123;
	}
	{
	.reg .b32 %temp; 
	mov.b64 	{%temp, %r703}, %fd123;
	}
	// begin inline asm
	shf.r.wrap.b32 %r698, %r704, %r703, %r3241;
	// end inline asm
	// begin inline asm
	shf.r.wrap.b32 %r702, %r703, %r704, %r3241;
	// end inline asm
	mov.b64 	%fd124, {%r698, %r702};
	mov.b64 	%rd377, %fd124;
	add.s64 	%rd378, %rd372, %rd377;
	ld.const.u8 	%r3282, [blake2b_sigma+31];
	mul.wide.u32 	%rd379, %r3282, 8;
	add.s64 	%rd380, %rd1, %rd379;
	ld.local.u64 	%rd381, [%rd380];
	add.s64 	%rd382, %rd378, %rd381;
	xor.b64  	%rd383, %rd382, %rd374;
	mov.b64 	%fd125, %rd383;
	{
	.reg .b32 %temp; 
	mov.b64 	{%r712, %temp}, %fd125;
	}
	{
	.reg .b32 %temp; 
	mov.b64 	{%temp, %r711}, %fd125;
	}
	// begin inline asm
	shf.r.wrap.b32 %r706, %r712, %r711, %r3249;
	// end inline asm
	// begin inline asm
	shf.r.wrap.b32 %r710, %r711, %r712, %r3249;
	// end inline asm
	mov.b64 	%fd126, {%r706, %r710};
	mov.b64 	%rd384, %fd126;
	add.s64 	%rd385, %rd375, %rd384;
	xor.b64  	%rd386, %rd385, %rd377;
	mov.b64 	%fd127, %rd386;
	{
	.reg .b32 %temp; 
	mov.b64 	{%temp, %r720}, %fd127;
	}
	{
	.reg .b32 %temp; 
	mov.b64 	{%r719, %temp}, %fd127;
	}
	// begin inline asm
	shf.r.wrap.b32 %r714, %r720, %r719, %r3153;
	// end inline asm
	// begin inline asm
	shf.r.wrap.b32 %r718, %r719, %r720, %r3153;
	// end inline asm
	mov.b64 	%fd128, {%r714, %r718};
	mov.b64 	%rd387, %fd128;
	add.s64 	%rd388, %rd322, %rd387;
	ld.const.u8 	%r3283, [blake2b_sigma+32];
	mul.wide.u32 	%rd389, %r3283, 8;
	add.s64 	%rd390, %rd1, %rd389;
	ld.local.u64 	%rd391, [%rd390];
	add.s64 	%rd392, %rd388, %rd391;
	xor.b64  	%rd393, %rd392, %rd344;
	mov.b64 	%fd129, %rd393;
	{
	.reg .b32 %temp; 
	mov.b64 	{%temp, %r728}, %fd129;
	}
	{
	.reg .b32 %temp; 
	mov.b64 	{%r727, %temp}, %fd129;
	}
	// begin inline asm
	shf.r.wrap.b32 %r722, %r728, %r727, %r3233;
	// end inline asm
	// begin inline asm
	shf.r.wrap.b32 %r726, %r727, %r728, %r3233;
	// end inline asm
	mov.b64 	%fd130, {%r722, %r726};
	mov.b64 	%rd394, %fd130;
	add.s64 	%rd395, %rd365, %rd394;
	xor.b64  	%rd396, %rd395, %rd387;
	mov.b64 	%fd131, %rd396;
	{
	.reg .b32 %temp; 
	mov.b64 	{%r736, %temp}, %fd131;
	}
	{
	.reg .b32 %temp; 
	mov.b64 	{%temp, %r735}, %fd131;
	}
	// begin inline asm
	shf.r.wrap.b32 %r730, %r736, %r735, %r3241;
	// end inline asm
	// begin inline asm
	shf.r.wrap.b32 %r734, %r735, %r736, %r3241;
	// end inline asm
	mov.b64 	%fd132, {%r730, %r734};
	mov.b64 	%rd397, %fd132;
	add.s64 	%rd398, %rd392, %rd397;
	ld.const.u8 	%r3284, [blake2b_sigma+33];
	mul.wide.u32 	%rd399, %r3284, 8;
	add.s64 	%rd400, %rd1, %rd399;
	ld.local.u64 	%rd401, [%rd400];
	add.s64 	%rd402, %rd398, %rd401;
	xor.b64  	%rd403, %rd402, %rd394;
	mov.b64 	%fd133, %rd403;
	{
	.reg .b32 %temp; 
	mov.b64 	{%r744, %temp}, %fd133;
	}
	{
	.reg .b32 %temp; 
	mov.b64 	{%temp, %r743}, %fd133;
	}
	// begin inline asm
	shf.r.wrap.b32 %r738, %r744, %r743, %r3249;
	// end inline asm
	// begin inline asm
	shf.r.wrap.b32 %r742, %r743, %r744, %r3249;
	// end inline asm
	mov.b64 	%fd134, {%r738, %r742};
	mov.b64 	%rd404, %fd134;
	add.s64 	%rd405, %rd395, %rd404;
	xor.b64  	%rd406, %rd405, %rd397;
	mov.b64 	%fd135, %rd406;
	{
	.reg .b32 %temp; 
	mov.b64 	{%temp, %r752}, %fd135;
	}
	{
	.reg .b32 %temp; 
	mov.b64 	{%r751, %temp}, %fd135;
	}
	// begin inline asm
	shf.r.wrap.b32 %r746, %r752, %r751, %r3153;
	// end inline asm
	// begin inline asm
	shf.r.wrap.b32 %r750, %r751, %r752, %r3153;
	// end inline asm
	mov.b64 	%fd136, {%r746, %r750};
	mov.b64 	%rd407, %fd136;
	add.s64 	%rd408, %rd342, %rd327;
	ld.const.u8 	%r3285, [blake2b_sigma+34];
	mul.wide.u32 	%rd409, %r3285, 8;
	add.s64 	%rd410, %rd1, %rd409;
	ld.local.u64 	%rd411, [%rd410];
	add.s64 	%rd412, %rd408, %rd411;
	xor.b64  	%rd413, %rd412, %rd364;
	mov.b64 	%fd137, %rd413;
	{
	.reg .b32 %temp; 
	mov.b64 	{%temp, %r760}, %fd137;
	}
	{
	.reg .b32 %temp; 
	mov.b64 	{%r759, %temp}, %fd137;
	}
	// begin inline asm
	shf.r.wrap.b32 %r754, %r760, %r759, %r3233;
	// end inline asm
	// begin inline asm
	shf.r.wrap.b32 %r758, %r759, %r760, %r3233;
	// end inline asm
	mov.b64 	%fd138, {%r754, %r758};
	mov.b64 	%rd414, %fd138;
	add.s64 	%rd415, %rd385, %rd414;
	xor.b64  	%rd416, %rd415, %rd327;
	mov.b64 	%fd139, %rd416;
	{
	.reg .b32 %temp; 
	mov.b64 	{%r768, %temp}, %fd139;
	}
	{
	.reg .b32 %temp; 
	mov.b64 	{%temp, %r767}, %fd139;
	}
	// begin inline asm
	shf.r.wrap.b32 %r762, %r768, %r767, %r3241;
	// end inline asm
	// begin inline asm
	shf.r.wrap.b32 %r766, %r767, %r768, %r3241;
	// end inline asm
	mov.b64 	%fd140, {%r762, %r766};
	mov.b64 	%rd417, %fd140;
	add.s64 	%rd418, %rd412, %rd417;
	ld.const.u8 	%r3286, [blake2b_sigma+35];
	mul.wide.u32 	%rd419, %r3286, 8;
	add.s64 	%rd420, %rd1, %rd419;
	ld.local.u64 	%rd421, [%rd420];
	add.s64 	%rd422, %rd418, %rd421;
	xor.b64  	%rd423, %rd422, %rd414;
	mov.b64 	%fd141, %rd423;
	{
	.reg .b32 %temp; 
	mov.b64 	{%r776, %temp}, %fd141;
	}
	{
	.reg .b32 %temp; 
	mov.b64 	{%temp, %r775}, %fd141;
	}
	// begin inline asm
	shf.r.wrap.b32 %r770, %r776, %r775, %r3249;
	// end inline asm
	// begin inline asm
	shf.r.wrap.b32 %r774, %r775, %r776, %r3249;
	// end inline asm
	mov.b64 	%fd142, {%r770, %r774};
	mov.b64 	%rd424, %fd142;
	add.s64 	%rd425, %rd415, %rd424;
	xor.b64  	%rd426, %rd425, %rd417;
	mov.b64 	%fd143, %rd426;
	{
	.reg .b32 %temp; 
	mov.b64 	{%temp, %r784}, %fd143;
	}
	{
	.reg .b32 %temp; 
	mov.b64 	{%r783, %temp}, %fd143;
	}
	// begin inline asm
	shf.r.wrap.b32 %r778, %r784, %r783, %r3153;
	// end inline asm
	// begin inline asm
	shf.r.wrap.b32 %r782, %r783, %r784, %r3153;
	// end inline asm
	mov.b64 	%fd144, {%r778, %r782};
	mov.b64 	%rd427, %fd144;
	add.s64 	%rd428, %rd362, %rd347;
	ld.const.u8 	%r3287, [blake2b_sigma+36];
	mul.wide.u32 	%rd429, %r3287, 8;
	add.s64 	%rd430, %rd1, %rd429;
	ld.local.u64 	%rd431, [%rd430];
	add.s64 	%rd432, %rd428, %rd431;
	xor.b64  	%rd433, %rd432, %rd384;
	mov.b64 	%fd145, %rd433;
	{
	.reg .b32 %temp; 
	mov.b64 	{%temp, %r792}, %fd145;
	}
	{
	.reg .b32 %temp; 
	mov.b64 	{%r791, %temp}, %fd145;
	}
	// begin inline asm
	shf.r.wrap.b32 %r786, %r792, %r791, %r3233;
	// end inline asm
	// begin inline asm
	shf.r.wrap.b32 %r790, %r791, %r792, %r3233;
	// end inline asm
	mov.b64 	%fd146, {%r786, %r790};
	mov.b64 	%rd434, %fd146;
	add.s64 	%rd435, %rd325, %rd434;
	xor.b64  	%rd436, %rd435, %rd347;
	mov.b64 	%fd147, %rd436;
	{
	.reg .b32 %temp; 
	mov.b64 	{%r800, %temp}, %fd147;
	}
	{
	.reg .b32 %temp; 
	mov.b64 	{%temp, %r799}, %fd147;
	}
	// begin inline asm
	shf.r.wrap.b32 %r794, %r800, %r799, %r3241;
	// end inline asm
	// begin inline asm
	shf.r.wrap.b32 %r798, %r799, %r800, %r3241;
	// end inline asm
	mov.b64 	%fd148, {%r794, %r798};
	mov.b64 	%rd437, %fd148;
	add.s64 	%rd438, %rd432, %rd437;
	ld.const.u8 	%r3288, [blake2b_sigma+37];
	mul.wide.u32 	%rd439, %r3288, 8;
	add.s64 	%rd440, %rd1, %rd439;
	ld.local.u64 	%rd441, [%rd440];
	add.s64 	%rd442, %rd438, %rd441;
	xor.b64  	%rd443, %rd442, %rd434;
	mov.b64 	%fd149, %rd443;
	{
	.reg .b32 %temp; 
	mov.b64 	{%r808, %temp}, %fd149;
	}
	{
	.reg .b32 %temp; 
	mov.b64 	{%temp, %r807}, %fd149;
	}
	// begin inline asm
	shf.r.wrap.b32 %r802, %r808, %r807, %r3249;
	// end inline asm
	// begin inline asm
	shf.r.wrap.b32 %r806, %r807, %r808, %r3249;
	// end inline asm
	mov.b64 	%fd150, {%r802, %r806};
	mov.b64 	%rd444, %fd150;
	add.s64 	%rd445, %rd435, %rd444;
	xor.b64  	%rd446, %rd445, %rd437;
	mov.b64 	%fd151, %rd446;
	{
	.reg .b32 %temp; 
	mov.b64 	{%temp, %r816}, %fd151;
	}
	{
	.reg .b32 %temp; 
	mov.b64 	{%r815, %temp}, %fd151;
	}
	// begin inline asm
	shf.r.wrap.b32 %r810, %r816, %r815, %r3153;
	// end inline asm
	// begin inline asm
	shf.r.wrap.b32 %r814, %r815, %r816, %r3153;
	// end inline asm
	mov.b64 	%fd152, {%r810, %r814};
	mov.b64 	%rd447, %fd152;
	add.s64 	%rd448, %rd382, %rd367;
	ld.const.u8 	%r3289, [blake2b_sigma+38];
	mul.wide.u32 	%rd449, %r3289, 8;
	add.s64 	%rd450, %rd1, %rd449;
	ld.local.u64 	%rd451, [%rd450];
	add.s64 	%rd452, %rd448, %rd451;
	xor.b64  	%rd453, %rd452, %rd324;
	mov.b64 	%fd153, %rd453;
	{
	.reg .b32 %temp; 
	mov.b64 	{%temp, %r824}, %fd153;
	}
	{
	.reg .b32 %temp; 
	mov.b64 	{%r823, %temp}, %fd153;
	}
	// begin inline asm
	shf.r.wrap.b32 %r818, %r824, %r823, %r3233;
	// end inline asm
	// begin inline asm
	shf.r.wrap.b32 %r822, %r823, %r824, %r3233;
	// end inline asm
	mov.b64 	%fd154, {%r818, %r822};
	mov.b64 	%rd454, %fd154;
	add.s64 	%rd455, %rd345, %rd454;
	xor.b64  	%rd456, %rd455, %rd367;
	mov.b64 	%fd155, %rd456;
	{
	.reg .b32 %temp; 
	mov.b64 	{%r832, %temp}, %fd155;
	}
	{
	.reg .b32 %temp; 
	mov.b64 	{%temp, %r831}, %fd155;
	}
	// begin inline asm
	shf.r.wrap.b32 %r826, %r832, %r831, %r3241;
	// end inline asm
	// begin inline asm
	shf.r.wrap.b32 %r830, %r831, %r832, %r3241;
	// end inline asm
	mov.b64 	%fd156, {%r826, %r830};
	mov.b64 	%rd457, %fd156;
	add.s64 	%rd458, %rd452, %rd457;
	ld.const.u8 	%r3290, [blake2b_sigma+39];
	mul.wide.u32 	%rd459, %r3290, 8;
	add.s64 	%rd460, %rd1, %rd459;
	ld.local.u64 	%rd461, [%rd460];
	add.s64 	%rd462, %rd458, %rd461;
	xor.b64  	%rd463, %rd462, %rd454;
	mov.b64 	%fd157, %rd463;
	{
	.reg .b32 %temp; 
	mov.b64 	{%r840, %temp}, %fd157;
	}
	{
	.reg .b32 %temp; 
	mov.b64 	{%temp, %r839}, %fd157;
	}
	// begin inline asm
	shf.r.wrap.b32 %r834, %r840, %r839, %r3249;
	// end inline asm
	// begin inline asm
	shf.r.wrap.b32 %r838, %r839, %r840, %r3249;
	// end inline asm
	mov.b64 	%fd158, {%r834, %r838};
	mov.b64 	%rd464, %fd158;
	add.s64 	%rd465, %rd455, %rd464;
	xor.b64  	%rd466, %rd465, %rd457;
	mov.b64 	%fd159, %rd466;
	{
	.reg .b32 %temp; 
	mov.b64 	{%temp, %r848}, %fd159;
	}
	{
	.reg .b32 %temp; 
	mov.b64 	{%r847, %temp}, %fd159;
	}
	// begin inline asm
	shf.r.wrap.b32 %r842, %r848, %r847, %r3153;
	// end inline asm
	// begin inline asm
	shf.r.wrap.b32 %r846, %r847, %r848, %r3153;
	// end inline asm
	mov.b64 	%fd160, {%r842, %r846};
	mov.b64 	%rd467, %fd160;
	add.s64 	%rd468, %rd402, %rd427;
	ld.const.u8 	%r3291, [blake2b_sigma+40];
	mul.wide.u32 	%rd469, %r3291, 8;
	add.s64 	%rd470, %rd1, %rd469;
	ld.local.u64 	%rd471, [%rd470];
	add.s64 	%rd472, %rd468, %rd471;
	xor.b64  	%rd473, %rd472, %rd464;
	mov.b64 	%fd161, %rd473;
	{
	.reg .b32 %temp; 
	mov.b64 	{%temp, %r856}, %fd161;
	}
	{
	.reg .b32 %temp; 
	mov.b64 	{%r855, %temp}, %fd161;
	}
	// begin inline asm
	shf.r.wrap.b32 %r850, %r856, %r855, %r3233;
	// end inline asm
	// begin inline asm
	shf.r.wrap.b32 %r854, %r855, %r856, %r3233;
	// end inline asm
	mov.b64 	%fd162, {%r850, %r854};
	mov.b64 	%rd474, %fd162;
	add.s64 	%rd475, %rd445, %rd474;
	xor.b64  	%rd476, %rd475, %rd427;
	mov.b64 	%fd163, %rd476;
	{
	.reg .b32 %temp; 
	mov.b64 	{%r864, %temp}, %fd163;
	}
	{
	.reg .b32 %temp; 
	mov.b64 	{%temp, %r863}, %fd163;
	}
	// begin inline asm
	shf.r.wrap.b32 %r858, %r864, %r863, %r3241;
	// end inline asm
	// begin inline asm
	shf.r.wrap.b32 %r862, %r863, %r864, %r3241;
	// end inline asm
	mov.b64 	%fd164, {%r858, %r862};
	mov.b64 	%rd477, %fd164;
	add.s64 	%rd478, %rd472, %rd477;
	ld.const.u8 	%r3292, [blake2b_sigma+41];
	mul.wide.u32 	%rd479, %r3292, 8;
	add.s64 	%rd480, %rd1, %rd479;
	ld.local.u64 	%rd481, [%rd480];
	add.s64 	%rd482, %rd478, %rd481;
	xor.b64  	%rd483, %rd482, %rd474;
	mov.b64 	%fd165, %rd483;
	{
	.reg .b32 %temp; 
	mov.b64 	{%r872, %temp}, %fd165;
	}
	{
	.reg .b32 %temp; 
	mov.b64 	{%temp, %r871}, %fd165;
	}
	// begin inline asm
	shf.r.wrap.b32 %r866, %r872, %r871, %r3249;
	// end inline asm
	// begin inline asm
	shf.r.wrap.b32 %r870, %r871, %r872, %r3249;
	// end inline asm
	mov.b64 	%fd166, {%r866, %r870};
	mov.b64 	%rd484, %fd166;
	add.s64 	%rd485, %rd475, %rd484;
	xor.b64  	%rd486, %rd485, %rd477;
	mov.b64 	%fd167, %rd486;
	{
	.reg .b32 %temp; 
	mov.b64 	{%temp, %r880}, %fd167;
	}
	{
	.reg .b32 %temp; 
	mov.b64 	{%r879, %temp}, %fd167;
	}
	// begin inline asm
	shf.r.wrap.b32 %r874, %r880, %r879, %r3153;
	// end inline asm
	// begin inline asm
	shf.r.wrap.b32 %r878, %r879, %r880, %r3153;
	// end inline asm
	mov.b64 	%fd168, {%r874, %r878};
	mov.b64 	%rd487, %fd168;
	add.s64 	%rd488, %rd422, %rd447;
	ld.const.u8 	%r3293, [blake2b_sigma+42];
	mul.wide.u32 	%rd489, %r3293, 8;
	add.s64 	%rd490, %rd1, %rd489;
	ld.local.u64 	%rd491, [%rd490];
	add.s64 	%rd492, %rd488, %rd491;
	xor.b64  	%rd493, %rd492, %rd404;
	mov.b64 	%fd169, %rd493;
	{
	.reg .b32 %temp; 
	mov.b64 	{%temp, %r888}, %fd169;
	}
	{
	.reg .b32 %temp; 
	mov.b64 	{%r887, %temp}, %fd169;
	}
	// begin inline asm
	shf.r.wrap.b32 %r882, %r888, %r887, %r3233;
	// end inline asm
	// begin inline asm
	shf.r.wrap.b32 %r886, %r887, %r888, %r3233;
	// end inline asm
	mov.b64 	%fd170, {%r882, %r886};
	mov.b64 	%rd494, %fd170;
	add.s64 	%rd495, %rd465, %rd494;
	xor.b64  	%rd496, %rd495, %rd447;
	mov.b64 	%fd171, %rd496;
	{
	.reg .b32 %temp; 
	mov.b64 	{%r896, %temp}, %fd171;
	}
	{
	.reg .b32 %temp; 
	mov.b64 	{%temp, %r895}, %fd171;
	}
	// begin inline asm
	shf.r.wrap.b32 %r890, %r896, %r895, %r3241;
	// end inline asm
	// begin inline asm
	shf.r.wrap.b32 %r894, %r895, %r896, %r3241;
	// end inline asm
	mov.b64 	%fd172, {%r890, %r894};
	mov.b64 	%rd497, %fd172;
	add.s64 	%rd498, %rd492, %rd497;
	ld.const.u8 	%r3294, [blake2b_sigma+43];
	mul.wide.u32 	%rd499, %r3294, 8;
	add.s64 	%rd500, %rd1, %rd499;
	ld.local.u64 	%rd501, [%rd500];
	add.s64 	%rd502, %rd498, %rd501;
	xor.b64  	%rd503, %rd502, %rd494;
	mov.b64 	%fd173, %rd503;
	{
	.reg .b32 %temp; 
	mov.b64 	{%r904, %temp}, %fd173;
	}
	{
	.reg .b32 %temp; 
	mov.b64 	{%temp, %r903}, %fd173;
	}
	// begin inline asm
	shf.r.wrap.b32 %r898, %r904, %r903, %r3249;
	// end inline asm
	// begin inline asm
	shf.r.wrap.b32 %r902, %r903, %r904, %r3249;
	// end inline asm
	mov.b64 	%fd174, {%r898, %r902};
	mov.b64 	%rd504, %fd174;
	add.s64 	%rd505, %rd495, %rd504;
	xor.b64  	%rd506, %rd505, %rd497;
	mov.b64 	%fd175, %rd506;
	{
	.reg .b32 %temp; 
	mov.b64 	{%temp, %r912}, %fd175;
	}
	{
	.reg .b32 %temp; 
	mov.b64 	{%r911, %temp}, %fd175;
	}
	// begin inline asm
	shf.r.wrap.b32 %r906, %r912, %r911, %r3153;
	// end inline asm
	// begin inline asm
	shf.r.wrap.b32 %r910, %r911, %r912, %r3153;
	// end inline asm
	mov.b64 	%fd176, {%r906, %r910};
	mov.b64 	%rd507, %fd176;
	add.s64 	%rd508, %rd442, %rd467;
	ld.const.u8 	%r3295, [blake2b_sigma+44];
	mul.wide.u32 	%rd509, %r3295, 8;
	add.s64 	%rd510, %rd1, %rd509;
	ld.local.u64 	%rd511, [%rd510];
	add.s64 	%rd512, %rd508, %rd511;
	xor.b64  	%rd513, %rd512, %rd424;
	mov.b64 	%fd177, %rd513;
	{
	.reg .b32 %temp; 
	mov.b64 	{%temp, %r920}, %fd177;
	}
	{
	.reg .b32 %temp; 
	mov.b64 	{%r919, %temp}, %fd177;
	}
	// begin inline asm
	shf.r.wrap.b32 %r914, %r920, %r919, %r3233;
	// end inline asm
	// begin inline asm
	shf.r.wrap.b32 %r918, %r919, %r920, %r3233;
	// end inline asm
	mov.b64 	%fd178, {%r914, %r918};
	mov.b64 	%rd514, %fd178;
	add.s64 	%rd515, %rd405, %rd514;
	xor.b64  	%rd516, %rd515, %rd467;
	mov.b64 	%fd179, %rd516;
	{
	.reg .b32 %temp; 
	mov.b64 	{%r928, %temp}, %fd179;
	}
	{
	.reg .b32 %temp; 
	mov.b64 	{%temp, %r927}, %fd179;
	}
	// begin inline asm
	shf.r.wrap.b32 %r922, %r928, %r927, %r3241;
	// end inline asm
	// begin inline asm
	shf.r.wrap.b32 %r926, %r927, %r928, %r3241;
	// end inline asm
	mov.b64 	%fd180, {%r922, %r926};
	mov.b64 	%rd517, %fd180;
	add.s64 	%rd518, %rd512, %rd517;
	ld.const.u8 	%r3296, [blake2b_sigma+45];
	mul.wide.u32 	%rd519, %r3296, 8;
	add.s64 	%rd520, %rd1, %rd519;
	ld.local.u64 	%rd521, [%rd520];
	add.s64 	%rd522, %rd518, %rd521;
	xor.b64  	%rd523, %rd522, %rd514;
	mov.b64 	%fd181, %rd523;
	{
	.reg .b32 %temp; 
	mov.b64 	{%r936, %temp}, %fd181;
	}
	{
	.reg .b32 %temp; 
	mov.b64 	{%temp, %r935}, %fd181;
	}
	// begin inline asm
	shf.r.wrap.b32 %r930, %r936, %r935, %r3249;
	// end inline asm
	// begin inline asm
	shf.r.wrap.b32 %r934, %r935, %r936, %r3249;
	// end inline asm
	mov.b64 	%fd182, {%r930, %r934};
	mov.b64 	%rd524, %fd182;
	add.s64 	%rd525, %rd515, %rd524;
	xor.b64  	%rd526, %rd525, %rd517;
	mov.b64 	%fd183, %rd526;
	{
	.reg .b32 %temp; 
	mov.b64 	{%temp, %r944}, %fd183;
	}
	{
	.reg .b32 %temp; 
	mov.b64 	{%r943, %temp}, %fd183;
	}
	// begin inline asm
	shf.r.wrap.b32 %r938, %r944, %r943, %r3153;
	// end inline asm
	// begin inline asm
	shf.r.wrap.b32 %r942, %r943, %r944, %r3153;
	// end inline asm
	mov.b64 	%fd184, {%r938, %r942};
	mov.b64 	%rd527, %fd184;
	add.s64 	%rd528, %rd462, %rd407;
	ld.const.u8 	%r3297, [blake2b_sigma+46];
	mul.wide.u32 	%rd529, %r3297, 8;
	add.s64 	%rd530, %rd1, %rd529;
	ld.local.u64 	%rd531, [%rd530];
	add.s64 	%rd532, %rd528, %rd531;
	xor.b64  	%rd533, %rd532, %rd444;
	mov.b64 	%fd185, %rd533;
	{
	.reg .b32 %temp; 
	mov.b64 	{%temp, %r952}, %fd185;
	}
	{
	.reg .b32 %temp; 
	mov.b64 	{%r951, %temp}, %fd185;
	}
	// begin inline asm
	shf.r.wrap.b32 %r946, %r952, %r951, %r3233;
	// end inline asm
	// begin inline asm
	shf.r.wrap.b32 %r950, %r951, %r952, %r3233;
	// end inline asm
	mov.b64 	%fd186, {%r946, %r950};
	mov.b64 	%rd534, %fd186;
	add.s64 	%rd535, %rd425, %rd534;
	xor.b64  	%rd536, %rd535, %rd407;
	mov.b64 	%fd187, %rd536;
	{
	.reg .b32 %temp; 
	mov.b64 	{%r960, %temp}, %fd187;
	}
	{
	.reg .b32 %temp; 
	mov.b64 	{%temp, %r959}, %fd187;
	}
	// begin inline asm
	shf.r.wrap.b32 %r954, %r960, %r959, %r3241;
	// end inline asm
	// begin inline asm
	shf.r.wrap.b32 %r958, %r959, %r960, %r3241;
	// end inline asm
	mov.b64 	%fd188, {%r954, %r958};
	mov.b64 	%rd537, %fd188;
	add.s64 	%rd538, %rd532, %rd537;
	ld.const.u8 	%r3298, [blake2b_sigma+47];
	mul.wide.u32 	%rd539, %r3298, 8;
	add.s64 	%rd540, %rd1, %rd539;
	ld.local.u64 	%rd541, [%rd540];
	add.s64 	%rd542, %rd538, %rd541;
	xor.b64  	%rd543, %rd542, %rd534;
	mov.b64 	%fd189, %rd543;
	{
	.reg .b32 %temp; 
	mov.b64 	{%r968, %temp}, %fd189;
	}
	{
	.reg .b32 %temp; 
	mov.b64 	{%temp, %r967}, %fd189;
	}
	// begin inline asm
	shf.r.wrap.b32 %r962, %r968, %r967, %r3249;
	// end inline asm
	// begin inline asm
	shf.r.wrap.b32 %r966, %r967, %r968, %r3249;
	// end inline asm
	mov.b64 	%fd190, {%r962, %r966};
	mov.b64 	%rd544, %fd190;
	add.s64 	%rd545, %rd535, %rd544;
	xor.b64  	%rd546, %rd545, %rd537;
	mov.b64 	%fd191, %rd546;
	{
	.reg .b32 %temp; 
	mov.b64 	{%temp, %r976}, %fd191;
	}
	{
	.reg .b32 %temp; 
	mov.b64 	{%r975, %temp}, %fd191;
	}
	// begin inline asm
	shf.r.wrap.b32 %r970, %r976, %r975, %r3153;
	// end inline asm
	// begin inline asm
	shf.r.wrap.b32 %r974, %r975, %r976, %r3153;
	// end inline asm
	mov.b64 	%fd192, {%r970, %r974};
	mov.b64 	%rd547, %fd192;
	add.s64 	%rd548, %rd482, %rd547;
	ld.const.u8 	%r3299, [blake2b_sigma+48];
	mul.wide.u32 	%rd549, %r3299, 8;
	add.s64 	%rd550, %rd1, %rd549;
	ld.local.u64 	%rd551, [%rd550];
	add.s64 	%rd552, %rd548, %rd551;
	xor.b64  	%rd553, %rd552, %rd504;
	mov.b64 	%fd193, %rd553;
	{
	.reg .b32 %temp; 
	mov.b64 	{%temp, %r984}, %fd193;
	}
	{
	.reg .b32 %temp; 
	mov.b64 	{%r983, %temp}, %fd193;
	}
	// begin inline asm
	shf.r.wrap.b32 %r978, %r984, %r983, %r3233;
	// end inline asm
	// begin inline asm
	shf.r.wrap.b32 %r982, %r983, %r984, %r3233;
	// end inline asm
	mov.b64 	%fd194, {%r978, %r982};
	mov.b64 	%rd554, %fd194;
	add.s64 	%rd555, %rd525, %rd554;
	xor.b64  	%rd556, %rd555, %rd547;
	mov.b64 	%fd195, %rd556;
	{
	.reg .b32 %temp; 
	mov.b64 	{%r992, %temp}, %fd195;
	}
	{
	.reg .b32 %temp; 
	mov.b64 	{%temp, %r991}, %fd195;
	}
	// begin inline asm
	shf.r.wrap.b32 %r986, %r992, %r991, %r3241;
	// end inline asm
	// begin inline asm
	shf.r.wrap.b32 %r990, %r991, %r992, %r3241;
	// end inline asm
	mov.b64 	%fd196, {%r986, %r990};
	mov.b64 	%rd557, %fd196;
	add.s64 	%rd558, %rd552, %rd557;
	ld.const.u8 	%r3300, [blake2b_sigma+49];
	mul.wide.u32 	%rd559, %r3300, 8;
	add.s64 	%rd560, %rd1, %rd559;
	ld.local.u64 	%rd561, [%rd560];
	add.s64 	%rd562, %rd558, %rd561;
	xor.b64  	%rd563, %rd562, %rd554;
	mov.b64 	%fd197, %rd563;
	{
	.reg .b32 %temp; 
	mov.b64 	{%r1000, %temp}, %fd197;
	}
	{
	.reg .b32 %temp; 
	mov.b64 	{%temp, %r999}, %fd197;
	}
	// begin inline asm
	shf.r.wrap.b32 %r994, %r1000, %r999, %r3249;
	// end inline asm
	// begin inline asm
	shf.r.wrap.b32 %r998, %r999, %r1000, %r3249;
	// end inline asm
	mov.b64 	%fd198, {%r994, %r998};
	mov.b64 	%rd564, %fd198;
	add.s64 	%rd565, %rd555, %rd564;
	xor.b64  	%rd566, %rd565, %rd557;
	mov.b64 	%fd199, %rd566;
	{
	.reg .b32 %temp; 
	mov.b64 	{%temp, %r1008}, %fd199;
	}
	{
	.reg .b32 %temp; 
	mov.b64 	{%r1007, %temp}, %fd199;
	}
	// begin inline asm
	shf.r.wrap.b32 %r1002, %r1008, %r1007, %r3153;
	// end inline asm
	// begin inline asm
	shf.r.wrap.b32 %r1006, %r1007, %r1008, %r3153;
	// end inline asm
	mov.b64 	%fd200, {%r1002, %r1006};
	mov.b64 	%rd567, %fd200;
	add.s64 	%rd568, %rd502, %rd487;
	ld.const.u8 	%r3301, [blake2b_sigma+50];
	mul.wide.u32 	%rd569, %r3301, 8;
	add.s64 	%rd570, %rd1, %rd569;
	ld.local.u64 	%rd571, [%rd570];
	add.s64 	%rd572, %rd568, %rd571;
	xor.b64  	%rd573, %rd572, %rd524;
	mov.b64 	%fd201, %rd573;
	{
	.reg .b32 %temp; 
	mov.b64 	{%temp, %r1016}, %fd201;
	}
	{
	.reg .b32 %temp; 
	mov.b64 	{%r1015, %temp}, %fd201;
	}
	// begin inline asm
	shf.r.wrap.b32 %r1010, %r1016, %r1015, %r3233;
	// end inline asm
	// begin inline asm
	shf.r.wrap.b32 %r1014, %r1015, %r1016, %r3233;
	// end inline asm
	mov.b64 	%fd202, {%r1010, %r1014};
	mov.b64 	%rd574, %fd202;
	add.s64 	%rd575, %rd545, %rd574;
	xor.b64  	%rd576, %rd575, %rd487;
	mov.b64 	%fd203, %rd576;
	{
	.reg .b32 %temp; 
	mov.b64 	{%r1024, %temp}, %fd203;
	}
	{
	.reg .b32 %temp; 
	mov.b64 	{%temp, %r1023}, %fd203;
	}
	// begin inline asm
	shf.r.wrap.b32 %r1018, %r1024, %r1023, %r3241;
	// end inline asm
	// begin inline asm
	shf.r.wrap.b32 %r1022, %r1023, %r1024, %r3241;
	// end inline asm
	mov.b64 	%fd204, {%r1018, %r1022};
	mov.b64 	%rd577, %fd204;
	add.s64 	%rd578, %rd572, %rd577;
	ld.const.u8 	%r3302, [blake2b_sigma+51];
	mul.wide.u32 	%rd579, %r3302, 8;
	add.s64 	%rd580, %rd1, %rd579;
	ld.local.u64 	%rd581, [%rd580];
	add.s64 	%rd582, %rd578, %rd581;
	xor.b64  	%rd583, %rd582, %rd574;
	mov.b64 	%fd205, %rd583;
	{
	.reg .b32 %temp; 
	mov.b64 	{%r1032, %temp}, %fd205;
	}
	{
	.reg .b32 %temp; 
	mov.b64 	{%temp, %r1031}, %fd205;
	}
	// begin inline asm
	shf.r.wrap.b32 %r1026, %r1032, %r1031, %r3249;
	// end inline asm
	// begin inline asm
	shf.r.wrap.b32 %r1030, %r1031, %r1032, %r3249;
	// end inline asm
	mov.b64 	%fd206, {%r1026, %r1030};
	mov.b64 	%rd584, %fd206;
	add.s64 	%rd585, %rd575, %rd584;
	xor.b64  	%rd586, %rd585, %rd577;
	mov.b64 	%fd207, %rd586;
	{
	.reg .b32 %temp; 
	mov.b64 	{%temp, %r1040}, %fd207;
	}
	{
	.reg .b32 %temp; 
	mov.b64 	{%r1039, %temp}, %fd207;
	}
	// begin inline asm
	shf.r.wrap.b32 %r1034, %r1040, %r1039, %r3153;
	// end inline asm
	// begin inline asm
	shf.r.wrap.b32 %r1038, %r1039, %r1040, %r3153;
	// end inline asm
	mov.b64 	%fd208, {%r1034, %r1038};
	mov.b64 	%rd587, %fd208;
	add.s64 	%rd588, %rd522, %rd507;
	ld.const.u8 	%r3303, [blake2b_sigma+52];
	mul.wide.u32 	%rd589, %r3303, 8;
	add.s64 	%rd590, %rd1, %rd589;
	ld.local.u64 	%rd591, [%rd590];
	add.s64 	%rd592, %rd588, %rd591;
	xor.b64  	%rd593, %rd592, %rd544;
	mov.b64 	%fd209, %rd593;
	{
	.reg .b32 %temp; 
	mov.b64 	{%temp, %r1048}, %fd209;
	}
	{
	.reg .b32 %temp; 
	mov.b64 	{%r1047, %temp}, %fd209;
	}
	// begin inline asm
	shf.r.wrap.b32 %r1042, %r1048, %r1047, %r3233;
	// end inline asm
	// begin inline asm
	shf.r.wrap.b32 %r1046, %r1047, %r1048, %r3233;
	// end inline asm
	mov.b64 	%fd210, {%r1042, %r1046};
	mov.b64 	%rd594, %fd210;
	add.s64 	%rd595, %rd485, %rd594;
	xor.b64  	%rd596, %rd595, %rd507;
	mov.b64 	%fd211, %rd596;
	{
	.reg .b32 %temp; 
	mov.b64 	{%r1056, %temp}, %fd211;
	}
	{
	.reg .b32 %temp; 
	mov.b64 	{%temp, %r1055}, %fd211;
	}
	// begin inline asm
	shf.r.wrap.b32 %r1050, %r1056, %r1055, %r3241;
	// end inline asm
	// begin inline asm
	shf.r.wrap.b32 %r1054, %r1055, %r1056, %r3241;
	// end inline asm
	mov.b64 	%fd212, {%r1050, %r1054};
	mov.b64 	%rd597, %fd212;
	add.s64 	%rd598, %rd592, %rd597;
	ld.const.u8 	%r3304, [blake2b_sigma+53];
	mul.wide.u32 	%rd599, %r3304, 8;
	add.s64 	%rd600, %rd1, %rd599;
	ld.local.u64 	%rd601, [%rd600];
	add.s64 	%rd602, %rd598, %rd601;
	xor.b64  	%rd603, %rd602, %rd594;
	mov.b64 	%fd213, %rd603;
	{
	.reg .b32 %temp; 
	mov.b64 	{%r1064, %temp}, %fd213;
	}
	{
	.reg .b32 %temp; 
	mov.b64 	{%temp, %r1063}, %fd213;
	}
	// begin inline asm
	shf.r.wrap.b32 %r1058, %r1064, %r1063, %r3249;
	// end inline asm
	// begin inline asm
	shf.r.wrap.b32 %r1062, %r1063, %r1064, %r3249;
	// end inline asm
	mov.b64 	%fd214, {%r1058, %r1062};
	mov.b64 	%rd604, %fd214;
	add.s64 	%rd605, %rd595, %rd604;
	xor.b64  	%rd606, %rd605, %rd597;
	mov.b64 	%fd215, %rd606;
	{
	.reg .b32 %temp; 
	mov.b64 	{%temp, %r1072}, %fd215;
	}
	{
	.reg .b32 %temp; 
	mov.b64 	{%r1071, %temp}, %fd215;
	}
	// begin inline asm
	shf.r.wrap.b32 %r1066, %r1072, %r1071, %r3153;
	// end inline asm
	// begin inline asm
	shf.r.wrap.b32 %r1070, %r1071, %r1072, %r3153;
	// end inline asm
	mov.b64 	%fd216, {%r1066, %r1070};
	mov.b64 	%rd607, %fd216;
	add.s64 	%rd608, %rd542, %rd527;
	ld.const.u8 	%r3305, [blake2b_sigma+54];
	mul.wide.u32 	%rd609, %r3305, 8;
	add.s64 	%rd610, %rd1, %rd609;
	ld.local.u64 	%rd611, [%rd610];
	add.s64 	%rd612, %rd608, %rd611;
	xor.b64  	%rd613, %rd612, %rd484;
	mov.b64 	%fd217, %rd613;
	{
	.reg .b32 %temp; 
	mov.b64 	{%temp, %r1080}, %fd217;
	}
	{
	.reg .b32 %temp; 
	mov.b64 	{%r1079, %temp}, %fd217;
	}
	// begin inline asm
	shf.r.wrap.b32 %r1074, %r1080, %r1079, %r3233;
	// end inline asm
	// begin inline asm
	shf.r.wrap.b32 %r1078, %r1079, %r1080, %r3233;
	// end inline asm
	mov.b64 	%fd218, {%r1074, %r1078};
	mov.b64 	%rd614, %fd218;
	add.s64 	%rd615, %rd505, %rd614;
	xor.b64  	%rd616, %rd615, %rd527;
	mov.b64 	%fd219, %rd616;
	{
	.reg .b32 %temp; 
	mov.b64 	{%r1088, %temp}, %fd219;
	}
	{
	.reg .b32 %temp; 
	mov.b64 	{%temp, %r1087}, %fd219;
	}
	// begin inline asm
	shf.r.wrap.b32 %r1082, %r1088, %r1087, %r3241;
	// end inline asm
	// begin inline asm
	shf.r.wrap.b32 %r1086, %r1087, %r1088, %r3241;
	// end inline asm
	mov.b64 	%fd220, {%r1082, %r1086};
	mov.b64 	%rd617, %fd220;
	add.s64 	%rd618, %rd612, %rd617;
	ld.const.u8 	%r3306, [blake2b_sigma+55];
	mul.wide.u32 	%rd619, %r3306, 8;
	add.s64 	%rd620, %rd1, %rd619;
	ld.local.u64 	%rd621, [%rd620];
	add.s64 	%rd622, %rd618, %rd621;
	xor.b64  	%rd623, %rd622, %rd614;
	mov.b64 	%fd221, %rd623;
	{
	.reg .b32 %temp; 
	mov.b64 	{%r1096, %temp}, %fd221;
	}
	{
	.reg .b32 %temp; 
	mov.b64 	{%temp, %r1095}, %fd221;
	}
	// begin inline asm
	shf.r.wrap.b32 %r1090, %r1096, %r1095, %r3249;
	// end inline asm
	// begin inline asm
	shf.r.wrap.b32 %r1094, %r1095, %r1096, %r3249;
	// end inline asm
	mov.b64 	%fd222, {%r1090, %r1094};
	mov.b64 	%rd624, %fd222;
	add.s64 	%rd625, %rd615, %rd624;
	xor.b64  	%rd626, %rd625, %rd617;
	mov.b64 	%fd223, %rd626;
	{
	.reg .b32 %temp; 
	mov.b64 	{%temp, %r1104}, %fd223;
	}
	{
	.reg .b32 %temp; 
	mov.b64 	{%r1103, %temp}, %fd223;
	}
	// begin inline asm
	shf.r.wrap.b32 %r1098, %r1104, %r1103, %r3153;
	// end inline asm
	// begin inline asm
	shf.r.wrap.b32 %r1102, %r1103, %r1104, %r3153;
	// end inline asm
	mov.b64 	%fd224, {%r1098, %r1102};
	mov.b64 	%rd627, %fd224;
	add.s64 	%rd628, %rd562, %rd587;
	ld.const.u8 	%r3307, [blake2b_sigma+56];
	mul.wide.u32 	%rd629, %r3307, 8;
	add.s64 	%rd630, %rd1, %rd629;
	ld.local.u64 	%rd631, [%rd630];
	add.s64 	%rd632, %rd628, %rd631;
	xor.b64  	%rd633, %rd632, %rd624;
	mov.b64 	%fd225, %rd633;
	{
	.reg .b32 %temp; 
	mov.b64 	{%temp, %r1112}, %fd225;
	}
	{
	.reg .b32 %temp; 
	mov.b64 	{%r1111, %temp}, %fd225;
	}
	// begin inline asm
	shf.r.wrap.b32 %r1106, %r1112, %r1111, %r3233;
	// end inline asm
	// begin inline asm
	shf.r.wrap.b32 %r1110, %r1111, %r1112, %r3233;
	// end inline asm
	mov.b64 	%fd226, {%r1106, %r1110};
	mov.b64 	%rd634, %fd226;
	add.s64 	%rd635, %rd605, %rd634;
	xor.b64  	%rd636, %rd635, %rd587;
	mov.b64 	%fd227, %rd636;
	{
	.reg .b32 %temp; 
	mov.b64 	{%r1120, %temp}, %fd227;
	}
	{
	.reg .b32 %temp; 
	mov.b64 	{%temp, %r1119}, %fd227;
	}
	// begin inline asm
	shf.r.wrap.b32 %r1114, %r1120, %r1119, %r3241;
	// end inline asm
	// begin inline asm
	shf.r.wrap.b32 %r1118, %r1119, %r1120, %r3241;
	// end inline asm
	mov.b64 	%fd228, {%r1114, %r1118};
	mov.b64 	%rd637, %fd228;
	add.s64 	%rd638, %rd632, %rd637;
	ld.const.u8 	%r3308, [blake2b_sigma+57];
	mul.wide.u32 	%rd639, %r3308, 8;
	add.s64 	%rd640, %rd1, %rd639;
	ld.local.u64 	%rd641, [%rd640];
	add.s64 	%rd642, %rd638, %rd641;
	xor.b64  	%rd643, %rd642, %rd634;
	mov.b64 	%fd229, %rd643;
	{
	.reg .b32 %temp; 
	mov.b64 	{%r1128, %temp}, %fd229;
	}
	{
	.reg .b32 %temp; 
	mov.b64 	{%temp, %r1127}, %fd229;
	}
	// begin inline asm
	shf.r.wrap.b32 %r1122, %r1128, %r1127, %r3249;
	// end inline asm
	// begin inline asm
	shf.r.wrap.b32 %r1126, %r1127, %r1128, %r3249;
	// end inline asm
	mov.b64 	%fd230, {%r1122, %r1126};
	mov.b64 	%rd644, %fd230;
	add.s64 	%rd645, %rd635, %rd644;
	xor.b64  	%rd646, %rd645, %rd637;
	mov.b64 	%fd231, %rd646;
	{
	.reg .b32 %temp; 
	mov.b64 	{%temp, %r1136}, %fd231;
	}
	{
	.reg .b32 %temp; 
	mov.b64 	{%r1135, %temp}, %fd231;
	}
	// begin inline asm
	shf.r.wrap.b32 %r1130, %r1136, %r1135, %r3153;
	// end inline asm
	// begin inline asm
	shf.r.wrap.b32 %r1134, %r1135, %r1136, %r3153;
	// end inline asm
	mov.b64 	%fd232, {%r1130, %r1134};
	mov.b64 	%rd647, %fd232;
	add.s64 	%rd648, %rd582, %rd607;
	ld.const.u8 	%r3309, [blake2b_sigma+58];
	mul.wide.u32 	%rd649, %r3309, 8;
	add.s64 	%rd650, %rd1, %rd649;
	ld.local.u64 	%rd651, [%rd650];
	add.s64 	%rd652, %rd648, %rd651;
	xor.b64  	%rd653, %rd652, %rd564;
	mov.b64 	%fd233, %rd653;
	{
	.reg .b32 %temp; 
	mov.b64 	{%temp, %r1144}, %fd233;
	}
	{
	.reg .b32 %temp; 
	mov.b64 	{%r1143, %temp}, %fd233;
	}
	// begin inline asm
	shf.r.wrap.b32 %r1138, %r1144, %r1143, %r3233;
	// end inline asm
	// begin inline asm
	shf.r.wrap.b32 %r1142, %r1143, %r1144, %r3233;
	// end inline asm
	mov.b64 	%fd234, {%r1138, %r1142};
	mov.b64 	%rd654, %fd234;
	add.s64 	%rd655, %rd625, %rd654;
	xor.b64  	%rd656, %rd655, %rd607;
	mov.b64 	%fd235, %rd656;
	{
	.reg .b32 %temp; 
	mov.b64 	{%r1152, %temp}, %fd235;
	}
	{
	.reg .b32 %temp; 
	mov.b64 	{%temp, %r1151}, %fd235;
	}
	// begin inline asm
	shf.r.wrap.b32 %r1146, %r1152, %r1151, %r3241;
	// end inline asm
	// begin inline asm
	shf.r.wrap.b32 %r1150, %r1151, %r1152, %r3241;
	// end inline asm
	mov.b64 	%fd236, {%r1146, %r1150};
	mov.b64 	%rd657, %fd236;
	add.s64 	%rd658, %rd652, %rd657;
	ld.const.u8 	%r3310, [blake2b_sigma+59];
	mul.wide.u32 	%rd659, %r3310, 8;
	add.s64 	%rd660, %rd1, %rd659;
	ld.local.u64 	%rd661, [%rd660];
	add.s64 	%rd662, %rd658, %rd661;
	xor.b64  	%rd663, %rd662, %rd654;
	mov.b64 	%fd237, %rd663;
	{
	.reg .b32 %temp; 
	mov.b64 	{%r1160, %temp}, %fd237;
	}
	{
	.reg .b32 %temp; 
	mov.b64 	{%temp, %r1159}, %fd237;
	}
	// begin inline asm
	shf.r.wrap.b32 %r1154, %r1160, %r1159, %r3249;
	// end inline asm
	// begin inline asm
	shf.r.wrap.b32 %r1158, %r1159, %r1160, %r3249;
	// end inline asm
	mov.b64 	%fd238, {%r1154, %r1158};
	mov.b64 	%rd664, %fd238;
	add.s64 	%rd665, %rd655, %rd664;
	xor.b64  	%rd666, %rd665, %rd657;
	mov.b64 	%fd239, %rd666;
	{
	.reg .b32 %temp; 
	mov.b64 	{%temp, %r1168}, %fd239;
	}
	{
	.reg .b32 %temp; 
	mov.b64 	{%r1167, %temp}, %fd239;
	}
	// begin inline asm
	shf.r.wrap.b32 %r1162, %r1168, %r1167, %r3153;
	// end inline asm
	// begin inline asm
	shf.r.wrap.b32 %r1166, %r1167, %r1168, %r3153;
	// end inline asm
	mov.b64 	%fd240, {%r1162, %r1166};
	mov.b64 	%rd667, %fd240;
	add.s64 	%rd668, %rd602, %rd627;
	ld.const.u8 	%r3311, [blake2b_sigma+60];
	mul.wide.u32 	%rd669, %r3311, 8;
	add.s64 	%rd670, %rd1, %rd669;
	ld.local.u64 	%rd671, [%rd670];
	add.s64 	%rd672, %rd668, %rd671;
	xor.b64  	%rd673, %rd672, %rd584;
	mov.b64 	%fd241, %rd673;
	{
	.reg .b32 %temp; 
	mov.b64 	{%temp, %r1176}, %fd241;
	}
	{
	.reg .b32 %temp; 
	mov.b64 	{%r1175, %temp}, %fd241;
	}
	// begin inline asm
	shf.r.wrap.b32 %r1170, %r1176, %r1175, %r3233;
	// end inline asm
	// begin inline asm
	shf.r.wrap.b32 %r1174, %r1175, %r1176, %r3233;
	// end inline asm
	mov.b64 	%fd242, {%r1170, %r1174};
	mov.b64 	%rd674, %fd242;
	add.s64 	%rd675, %rd565, %rd674;
	xor.b64  	%rd676, %rd675, %rd627;
	mov.b64 	%fd243, %rd676;
	{
	.reg .b32 %temp; 
	mov.b64 	{%r1184, %temp}, %fd243;
	}
	{
	.reg .b32 %temp; 
	mov.b64 	{%temp, %r1183}, %fd243;
	}
	// begin inline asm
	shf.r.wrap.b32 %r1178, %r1184, %r1183, %r3241;
	// end inline asm
	// begin inline asm
	shf.r.wrap.b32 %r1182, %r1183, %r1184, %r3241;
	// end inline asm
	mov.b64 	%fd244, {%r1178, %r1182};
	mov.b64 	%rd677, %fd244;
	add.s64 	%rd678, %rd672, %rd677;
	ld.const.u8 	%r3312, [blake2b_sigma+61];
	mul.wide.u32 	%rd679, %r3312, 8;
	add.s64 	%rd680, %rd1, %rd679;
	ld.local.u64 	%rd681, [%rd680];
	add.s64 	%rd682, %rd678, %rd681;
	xor.b64  	%rd683, %rd682, %rd674;
	mov.b64 	%fd245, %rd683;
	{
	.reg .b32 %temp; 
	mov.b64 	{%r1192, %temp}, %fd245;
	}
	{
	.reg .b32 %temp; 
	mov.b64 	{%temp, %r1191}, %fd245;
	}
	// begin inline asm
	shf.r.wrap.b32 %r1186, %r1192, %r1191, %r3249;
	// end inline asm
	// begin inline asm
	shf.r.wrap.b32 %r1190, %r1191, %r1192, %r3249;
	// end inline asm
	mov.b64 	%fd246, {%r1186, %r1190};
	mov.b64 	%rd684, %fd246;
	add.s64 	%rd685, %rd675, %rd684;
	xor.b64  	%rd686, %rd685, %rd677;
	mov.b64 	%fd247, %rd686;
	{
	.reg .b32 %temp; 
	mov.b64 	{%temp, %r1200}, %fd247;
	}
	{
	.reg .b32 %temp; 
	mov.b64 	{%r1199, %temp}, %fd247;
	}
	// begin inline asm
	shf.r.wrap.b32 %r1194, %r1200, %r1199, %r3153;
	// end inline asm
	// begin inline asm
	shf.r.wrap.b32 %r1198, %r1199, %r1200, %r3153;
	// end inline asm
	mov.b64 	%fd248, {%r1194, %r1198};
	mov.b64 	%rd687, %fd248;
	add.s64 	%rd688, %rd622, %rd567;
	ld.const.u8 	%r3313, [blake2b_sigma+62];
	mul.wide.u32 	%rd689, %r3313, 8;
	add.s64 	%rd690, %rd1, %rd689;
	ld.local.u64 	%rd691, [%rd690];
	add.s64 	%rd692, %rd688, %rd691;
	xor.b64  	%rd693, %rd692, %rd604;
	mov.b64 	%fd249, %rd693;
	{
	.reg .b32 %temp; 
	mov.b64 	{%temp, %r1208}, %fd249;
	}
	{
	.reg .b32 %temp; 
	mov.b64 	{%r1207, %temp}, %fd249;
	}
	// begin inline asm
	shf.r.wrap.b32 %r1202, %r1208, %r1207, %r3233;
	// end inline asm
	// begin inline asm
	shf.r.wrap.b32 %r1206, %r1207, %r1208, %r3233;
	// end inline asm
	mov.b64 	%fd250, {%r1202, %r1206};
	mov.b64 	%rd694, %fd250;
	add.s64 	%rd695, %rd585, %rd694;
	xor.b64  	%rd696, %rd695, %rd567;
	mov.b64 	%fd251, %rd696;
	{
	.reg .b32 %temp; 
	mov.b64 	{%r1216, %temp}, %fd251;
	}
	{
	.reg .b32 %temp; 
	mov.b64 	{%temp, %r1215}, %fd251;
	}
	// begin inline asm
	shf.r.wrap.b32 %r1210, %r1216, %r1215, %r3241;
	// end inline asm
	// begin inline asm
	shf.r.wrap.b32 %r1214, %r1215, %r1216, %r3241;
	// end inline asm
	mov.b64 	%fd252, {%r1210, %r1214};
	mov.b64 	%rd697, %fd252;
	add.s64 	%rd698, %rd692, %rd697;
	ld.const.u8 	%r3314, [blake2b_sigma+63];
	mul.wide.u32 	%rd699, %r3314, 8;
	add.s64 	%rd700, %rd1, %rd699;
	ld.local.u64 	%rd701, [%rd700];
	add.s64 	%rd702, %rd698, %rd701;
	xor.b64  	%rd703, %rd702, %rd694;
	mov.b64 	%fd253, %rd703;
	{
	.reg .b32 %temp; 
	mov.b64 	{%r1224, %temp}, %fd253;
	}
	{
	.reg .b32 %temp; 
	mov.b64 	{%temp, %r1223}, %fd253;
	}
	// begin inline asm
	shf.r.wrap.b32 %r1218, %r1224, %r1223, %r3249;
	// end inline asm
	// begin inline asm
	shf.r.wrap.b32 %r1222, %r1223, %r1224, %r3249;
	// end inline asm
	mov.b64 	%fd254, {%r1218, %r1222};
	mov.b64 	%rd704, %fd254;
	add.s64 	%rd705, %rd695, %rd704;
	xor.b64  	%rd706, %rd705, %rd697;
	mov.b64 	%fd255, %rd706;
	{
	.reg .b32 %temp; 
	mov.b64 	{%temp, %r1232}, %fd255;
	}
	{
	.reg .b32 %temp; 
	mov.b64 	{%r1231, %temp}, %fd255;
	}
	// begin inline asm
	shf.r.wrap.b32 %r1226, %r1232, %r1231, %r3153;
	// end inline asm
	// begin inline asm
	shf.r.wrap.b32 %r1230, %r1231, %r1232, %r3153;
	// end inline asm
	mov.b64 	%fd256, {%r1226, %r1230};
	mov.b64 	%rd707, %fd256;
	add.s64 	%rd708, %rd642, %rd707;
	ld.const.u8 	%r3315, [blake2b_sigma+64];
	mul.wide.u32 	%rd709, %r3315, 8;
	add.s64 	%rd710, %rd1, %rd709;
	ld.local.u64 	%rd711, [%rd710];
	add.s64 	%rd712, %rd708, %rd711;
	xor.b64  	%rd713, %rd712, %rd664;
	mov.b64 	%fd257, %rd713;
	{
	.reg .b32 %temp; 
	mov.b64 	{%temp, %r1240}, %fd257;
	}
	{
	.reg .b32 %temp; 
	mov.b64 	{%r1239, %temp}, %fd257;
	}
	// begin inline asm
	shf.r.wrap.b32 %r1234, %r1240, %r1239, %r3233;
	// end inline asm
	// begin inline asm
	shf.r.wrap.b32 %r1238, %r1239, %r1240, %r3233;
	// end inline asm
	mov.b64 	%fd258, {%r1234, %r1238};
	mov.b64 	%rd714, %fd258;
	add.s64 	%rd715, %rd685, %rd714;
	xor.b64  	%rd716, %rd715, %rd707;
	mov.b64 	%fd259, %rd716;
	{
	.reg .b32 %temp; 
	mov.b64 	{%r1248, %temp}, %fd259;
	}
	{
	.reg .b32 %temp; 
	mov.b64 	{%temp, %r1247}, %fd259;
	}
	// begin inline asm
	shf.r.wrap.b32 %r1242, %r1248, %r1247, %r3241;
	// end inline asm
	// begin inline asm
	shf.r.wrap.b32 %r1246, %r1247, %r1248, %r3241;
	// end inline asm
	mov.b64 	%fd260, {%r1242, %r1246};
	mov.b64 	%rd717, %fd260;
	add.s64 	%rd718, %rd712, %rd717;
	ld.const.u8 	%r3316, [blake2b_sigma+65];
	mul.wide.u32 	%rd719, %r3316, 8;
	add.s64 	%rd720, %rd1, %rd719;
	ld.local.u64 	%rd721, [%rd720];
	add.s64 	%rd722, %rd718, %rd721;
	xor.b64  	%rd723, %rd722, %rd714;
	mov.b64 	%fd261, %rd723;
	{
	.reg .b32 %temp; 
	mov.b64 	{%r1256, %temp}, %fd261;
	}
	{
	.reg .b32 %temp; 
	mov.b64 	{%temp, %r1255}, %fd261;
	}
	// begin inline asm
	shf.r.wrap.b32 %r1250, %r1256, %r1255, %r3249;
	// end inline asm
	// begin inline asm
	shf.r.wrap.b32 %r1254, %r1255, %r1256, %r3249;
	// end inline asm
	mov.b64 	%fd262, {%r1250, %r1254};
	mov.b64 	%rd724, %fd262;
	add.s64 	%rd725, %rd715, %rd724;
	xor.b64  	%rd726, %rd725, %rd717;
	mov.b64 	%fd263, %rd726;
	{
	.reg .b32 %temp; 
	mov.b64 	{%temp, %r1264}, %fd263;
	}
	{
	.reg .b32 %temp; 
	mov.b64 	{%r1263, %temp}, %fd263;
	}
	// begin inline asm
	shf.r.wrap.b32 %r1258, %r1264, %r1263, %r3153;
	// end inline asm
	// begin inline asm
	shf.r.wrap.b32 %r1262, %r1263, %r1264, %r3153;
	// end inline asm
	mov.b64 	%fd264, {%r1258, %r1262};
	mov.b64 	%rd727, %fd264;
	add.s64 	%rd728, %rd662, %rd647;
	ld.const.u8 	%r3317, [blake2b_sigma+66];
	mul.wide.u32 	%rd729, %r3317, 8;
	add.s64 	%rd730, %rd1, %rd729;
	ld.local.u64 	%rd731, [%rd730];
	add.s64 	%rd732, %rd728, %rd731;
	xor.b64  	%rd733, %rd732, %rd684;
	mov.b64 	%fd265, %rd733;
	{
	.reg .b32 %temp; 
	mov.b64 	{%temp, %r1272}, %fd265;
	}
	{
	.reg .b32 %temp; 
	mov.b64 	{%r1271, %temp}, %fd265;
	}
	// begin inline asm
	shf.r.wrap.b32 %r1266, %r1272, %r1271, %r3233;
	// end inline asm
	// begin inline asm
	shf.r.wrap.b32 %r1270, %r1271, %r1272, %r3233;
	// end inline asm
	mov.b64 	%fd266, {%r1266, %r1270};
	mov.b64 	%rd734, %fd266;
	add.s64 	%rd735, %rd705, %rd734;
	xor.b64  	%rd736, %rd735, %rd647;
	mov.b64 	%fd267, %rd736;
	{
	.reg .b32 %temp; 
	mov.b64 	{%r1280, %temp}, %fd267;
	}
	{
	.reg .b32 %temp; 
	mov.b64 	{%temp, %r1279}, %fd267;
	}
	// begin inline asm
	shf.r.wrap.b32 %r1274, %r1280, %r1279, %r3241;
	// end inline asm
	// begin inline asm
	shf.r.wrap.b32 %r1278, %r1279, %r1280, %r3241;
	// end inline asm
	mov.b64 	%fd268, {%r1274, %r1278};
	mov.b64 	%rd737, %fd268;
	add.s64 	%rd738, %rd732, %rd737;
	ld.const.u8 	%r3318, [blake2b_sigma+67];
	mul.wide.u32 	%rd739, %r3318, 8;
	add.s64 	%rd740, %rd1, %rd739;
	ld.local.u64 	%rd741, [%rd740];
	add.s64 	%rd742, %rd738, %rd741;
	xor.b64  	%rd743, %rd742, %rd734;
	mov.b64 	%fd269, %rd743;
	{
	.reg .b32 %temp; 
	mov.b64 	{%r1288, %temp}, %fd269;
	}
	{
	.reg .b32 %temp; 
	mov.b64 	{%temp, %r1287}, %fd269;
	}
	// begin inline asm
	shf.r.wrap.b32 %r1282, %r1288, %r1287, %r3249;
	// end inline asm
	// begin inline asm
	shf.r.wrap.b32 %r1286, %r1287, %r1288, %r3249;
	// end inline asm
	mov.b64 	%fd270, {%r1282, %r1286};
	mov.b64 	%rd744, %fd270;
	add.s64 	%rd745, %rd735, %rd744;
	xor.b64  	%rd746, %rd745, %rd737;
	mov.b64 	%fd271, %rd746;
	{
	.reg .b32 %temp; 
	mov.b64 	{%temp, %r1296}, %fd271;
	}
	{
	.reg .b32 %temp; 
	mov.b64 	{%r1295, %temp}, %fd271;
	}
	// begin inline asm
	shf.r.wrap.b32 %r1290, %r1296, %r1295, %r3153;
	// end inline asm
	// begin inline asm
	shf.r.wrap.b32 %r1294, %r1295, %r1296, %r3153;
	// end inline asm
	mov.b64 	%fd272, {%r1290, %r1294};
	mov.b64 	%rd747, %fd272;
	add.s64 	%rd748, %rd682, %rd667;
	ld.const.u8 	%r3319, [blake2b_sigma+68];
	mul.wide.u32 	%rd749, %r3319, 8;
	add.s64 	%rd750, %rd1, %rd749;
	ld.local.u64 	%rd751, [%rd750];
	add.s64 	%rd752, %rd748, %rd751;
	xor.b64  	%rd753, %rd752, %rd704;
	mov.b64 	%fd273, %rd753;
	{
	.reg .b32 %temp; 
	mov.b64 	{%temp, %r1304}, %fd273;
	}
	{
	.reg .b32 %temp; 
	mov.b64 	{%r1303, %temp}, %fd273;
	}
	// begin inline asm
	shf.r.wrap.b32 %r1298, %r1304, %r1303, %r3233;
	// end inline asm
	// begin inline asm
	shf.r.wrap.b32 %r1302, %r1303, %r1304, %r3233;
	// end inline asm
	mov.b64 	%fd274, {%r1298, %r1302};
	mov.b64 	%rd754, %fd274;
	add.s64 	%rd755, %rd645, %rd754;
	xor.b64  	%rd756, %rd755, %rd667;
	mov.b64 	%fd275, %rd756;
	{
	.reg .b32 %temp; 
	mov.b64 	{%r1312, %temp}, %fd275;
	}
	{
	.reg .b32 %temp; 
	mov.b64 	{%temp, %r1311}, %fd275;
	}
	// begin inline asm
	shf.r.wrap.b32 %r1306, %r1312, %r1311, %r3241;
	// end inline asm
	// begin inline asm
	shf.r.wrap.b32 %r1310, %r1311, %r1312, %r3241;
	// end inline asm
	mov.b64 	%fd276, {%r1306, %r1310};
	mov.b64 	%rd757, %fd276;
	add.s64 	%rd758, %rd752, %rd757;
	ld.const.u8 	%r3320, [blake2b_sigma+69];
	mul.wide.u32 	%rd759, %r3320, 8;
	add.s64 	%rd760, %rd1, %rd759;
	ld.local.u64 	%rd761, [%rd760];
	add.s64 	%rd762, %rd758, %rd761;
	xor.b64  	%rd763, %rd762, %rd754;
	mov.b64 	%fd277, %rd763;
	{
	.reg .b32 %temp; 
	mov.b64 	{%r1320, %temp}, %fd277;
	}
	{
	.reg .b32 %temp; 
	mov.b64 	{%temp, %r1319}, %fd277;
	}
	// begin inline asm
	shf.r.wrap.b32 %r1314, %r1320, %r1319, %r3249;
	// end inline asm
	// begin inline asm
	shf.r.wrap.b32 %r1318, %r1319, %r1320, %r3249;
	// end inline asm
	mov.b64 	%fd278, {%r1314, %r1318};
	mov.b64 	%rd764, %fd278;
	add.s64 	%rd765, %rd755, %rd764;
	xor.b64  	%rd766, %rd765, %rd757;
	mov.b64 	%fd279, %rd766;
	{
	.reg .b32 %temp; 
	mov.b64 	{%temp, %r1328}, %fd279;
	}
	{
	.reg .b32 %temp; 
	mov.b64 	{%r1327, %temp}, %fd279;
	}
	// begin inline asm
	shf.r.wrap.b32 %r1322, %r1328, %r1327, %r3153;
	// end inline asm
	// begin inline asm
	shf.r.wrap.b32 %r1326, %r1327, %r1328, %r3153;
	// end inline asm
	mov.b64 	%fd280, {%r1322, %r1326};
	mov.b64 	%rd767, %fd280;
	add.s64 	%rd768, %rd702, %rd687;
	ld.const.u8 	%r3321, [blake2b_sigma+70];
	mul.wide.u32 	%rd769, %r3321, 8;
	add.s64 	%rd770, %rd1, %rd769;
	ld.local.u64 	%rd771, [%rd770];
	add.s64 	%rd772, %rd768, %rd771;
	xor.b64  	%rd773, %rd772, %rd644;
	mov.b64 	%fd281, %rd773;
	{
	.reg .b32 %temp; 
	mov.b64 	{%temp, %r1336}, %fd281;
	}
	{
	.reg .b32 %temp; 
	mov.b64 	{%r1335, %temp}, %fd281;
	}
	// begin inline asm
	shf.r.wrap.b32 %r1330, %r1336, %r1335, %r3233;
	// end inline asm
	// begin inline asm
	shf.r.wrap.b32 %r1334, %r1335, %r1336, %r3233;
	// end inline asm
	mov.b64 	%fd282, {%r1330, %r1334};
	mov.b64 	%rd774, %fd282;
	add.s64 	%rd775, %rd665, %rd774;
	xor.b64  	%rd776, %rd775, %rd687;
	mov.b64 	%fd283, %rd776;
	{
	.reg .b32 %temp; 
	mov.b64 	{%r1344, %temp}, %fd283;
	}
	{
	.reg .b32 %temp; 
	mov.b64 	{%temp, %r1343}, %fd283;
	}
	// begin inline asm
	shf.r.wrap.b32 %r1338, %r1344, %r1343, %r3241;
	// end inline asm
	// begin inline asm
	shf.r.wrap.b32 %r1342, %r1343, %r1344, %r3241;
	// end inline asm
	mov.b64 	%fd284, {%r1338, %r1342};
	mov.b64 	%rd777, %fd284;
	add.s64 	%rd778, %rd772, %rd777;
	ld.const.u8 	%r3322, [blake2b_sigma+71];
	mul.wide.u32 	%rd779, %r3322, 8;
	add.s64 	%rd780, %rd1, %rd779;
	ld.local.u64 	%rd781, [%rd780];
	add.s64 	%rd782, %rd778, %rd781;
	xor.b64  	%rd783, %rd782, %rd774;
	mov.b64 	%fd285, %rd783;
	{
	.reg .b32 %temp; 
	mov.b64 	{%r1352, %temp}, %fd285;
	}
	{
	.reg .b32 %temp; 
	mov.b64 	{%temp, %r1351}, %fd285;
	}
	// begin inline asm
	shf.r.wrap.b32 %r1346, %r1352, %r1351, %r3249;
	// end inline asm
	// begin inline asm
	shf.r.wrap.b32 %r1350, %r1351, %r1352, %r3249;
	// end inline asm
	mov.b64 	%fd286, {%r1346, %r1350};
	mov.b64 	%rd784, %fd286;
	add.s64 	%rd785, %rd775, %rd784;
	xor.b64  	%rd786, %rd785, %rd777;
	mov.b64 	%fd287, %rd786;
	{
	.reg .b32 %temp; 
	mov.b64 	{%temp, %r1360}, %fd287;
	}
	{
	.reg .b32 %temp; 
	mov.b64 	{%r1359, %temp}, %fd287;
	}
	// begin inline asm
	shf.r.wrap.b32 %r1354, %r1360, %r1359, %r3153;
	// end inline asm
	// begin inline asm
	shf.r.wrap.b32 %r1358, %r1359, %r1360, %r3153;
	// end inline asm
	mov.b64 	%fd288, {%r1354, %r1358};
	mov.b64 	%rd787, %fd288;
	add.s64 	%rd788, %rd722, %rd747;
	ld.const.u8 	%r3323, [blake2b_sigma+72];
	mul.wide.u32 	%rd789, %r3323, 8;
	add.s64 	%rd790, %rd1, %rd789;
	ld.local.u64 	%rd791, [%rd790];
	add.s64 	%rd792, %rd788, %rd791;
	xor.b64  	%rd793, %rd792, %rd784;
	mov.b64 	%fd289, %rd793;
	{
	.reg .b32 %temp; 
	mov.b64 	{%temp, %r1368}, %fd289;
	}
	{
	.reg .b32 %temp; 
	mov.b64 	{%r1367, %temp}, %fd289;
	}
	// begin inline asm
	shf.r.wrap.b32 %r1362, %r1368, %r1367, %r3233;
	// end inline asm
	// begin inline asm
	shf.r.wrap.b32 %r1366, %r1367, %r1368, %r3233;
	// end inline asm
	mov.b64 	%fd290, {%r1362, %r1366};
	mov.b64 	%rd794, %fd290;
	add.s64 	%rd795, %rd765, %rd794;
	xor.b64  	%rd796, %rd795, %rd747;
	mov.b64 	%fd291, %rd796;
	{
	.reg .b32 %temp; 
	mov.b64 	{%r1376, %temp}, %fd291;
	}
	{
	.reg .b32 %temp; 
	mov.b64 	{%temp, %r1375}, %fd291;
	}
	// begin inline asm
	shf.r.wrap.b32 %r1370, %r1376, %r1375, %r3241;
	// end inline asm
	// begin inline asm
	shf.r.wrap.b32 %r1374, %r1375, %r1376, %r3241;
	// end inline asm
	mov.b64 	%fd292, {%r1370, %r1374};
	mov.b64 	%rd797, %fd292;
	add.s64 	%rd798, %rd792, %rd797;
	ld.const.u8 	%r3324, [blake2b_sigma+73];
	mul.wide.u32 	%rd799, %r3324, 8;
	add.s64 	%rd800, %rd1, %rd799;
	ld.local.u64 	%rd801, [%rd800];
	add.s64 	%rd802, %rd798, %rd801;
	xor.b64  	%rd803, %rd802, %rd794;
	mov.b64 	%fd293, %rd803;
	{
	.reg .b32 %temp; 
	mov.b64 	{%r1384, %temp}, %fd293;
	}
	{
	.reg .b32 %temp; 
	mov.b64 	{%temp, %r1383}, %fd293;
	}
	// begin inline asm
	shf.r.wrap.b32 %r1378, %r1384, %r1383, %r3249;
	// end inline asm
	// begin inline asm
	shf.r.wrap.b32 %r1382, %r1383, %r1384, %r3249;
	// end inline asm
	mov.b64 	%fd294, {%r1378, %r1382};
	mov.b64 	%rd804, %fd294;
	add.s64 	%rd805, %rd795, %rd804;
	xor.b64  	%rd806, %rd805, %rd797;
	mov.b64 	%fd295, %rd806;
	{
	.reg .b32 %temp; 
	mov.b64 	{%temp, %r1392}, %fd295;
	}
	{
	.reg .b32 %temp; 
	mov.b64 	{%r1391, %temp}, %fd295;
	}
	// begin inline asm
	shf.r.wrap.b32 %r1386, %r1392, %r1391, %r3153;
	// end inline asm
	// begin inline asm
	shf.r.wrap.b32 %r1390, %r1391, %r1392, %r3153;
	// end inline asm
	mov.b64 	%fd296, {%r1386, %r1390};
	mov.b64 	%rd807, %fd296;
	add.s64 	%rd808, %rd742, %rd767;
	ld.const.u8 	%r3325, [blake2b_sigma+74];
	mul.wide.u32 	%rd809, %r3325, 8;
	add.s64 	%rd810, %rd1, %rd809;
	ld.local.u64 	%rd811, [%rd810];
	add.s64 	%rd812, %rd808, %rd811;
	xor.b64  	%rd813, %rd812, %rd724;
	mov.b64 	%fd297, %rd813;
	{
	.reg .b32 %temp; 
	mov.b64 	{%temp, %r1400}, %fd297;
	}
	{
	.reg .b32 %temp; 
	mov.b64 	{%r1399, %temp}, %fd297;
	}
	// begin inline asm
	shf.r.wrap.b32 %r1394, %r1400, %r1399, %r3233;
	// end inline asm
	// begin inline asm
	shf.r.wrap.b32 %r1398, %r1399, %r1400, %r3233;
	// end inline asm
	mov.b64 	%fd298, {%r1394, %r1398};
	mov.b64 	%rd814, %fd298;
	add.s64 	%rd815, %rd785, %rd814;
	xor.b64  	%rd816, %rd815, %rd767;
	mov.b64 	%fd299, %rd816;
	{
	.reg .b32 %temp; 
	mov.b64 	{%r1408, %temp}, %fd299;
	}
	{
	.reg .b32 %temp; 
	mov.b64 	{%temp, %r1407}, %fd299;
	}
	// begin inline asm
	shf.r.wrap.b32 %r1402, %r1408, %r1407, %r3241;
	// end inline asm
	// begin inline asm
	shf.r.wrap.b32 %r1406, %r1407, %r1408, %r3241;
	// end inline asm
	mov.b64 	%fd300, {%r1402, %r1406};
	mov.b64 	%rd817, %fd300;
	add.s64 	%rd818, %rd812, %rd817;
	ld.const.u8 	%r3326, [blake2b_sigma+75];
	mul.wide.u32 	%rd819, %r3326, 8;
	add.s64 	%rd820, %rd1, %rd819;
	ld.local.u64 	%rd821, [%rd820];
	add.s64 	%rd822, %rd818, %rd821;
	xor.b64  	%rd823, %rd822, %rd814;
	mov.b64 	%fd301, %rd823;
	{
	.reg .b32 %temp; 
	mov.b64 	{%r1416, %temp}, %fd301;
	}
	{
	.reg .b32 %temp; 
	mov.b64 	{%temp, %r1415}, %fd301;
	}
	// begin inline asm
	shf.r.wrap.b32 %r1410, %r1416, %r1415, %r3249;
	// end inline asm
	// begin inline asm
	shf.r.wrap.b32 %r1414, %r1415, %r1416, %r3249;
	// end inline asm
	mov.b64 	%fd302, {%r1410, %r1414};
	mov.b64 	%rd824, %fd302;
	add.s64 	%rd825, %rd815, %rd824;
	xor.b64  	%rd826, %rd825, %rd817;
	mov.b64 	%fd303, %rd826;
	{
	.reg .b32 %temp; 
	mov.b64 	{%temp, %r1424}, %fd303;
	}
	{
	.reg .b32 %temp; 
	mov.b64 	{%r1423, %temp}, %fd303;
	}
	// begin inline asm
	shf.r.wrap.b32 %r1418, %r1424, %r1423, %r3153;
	// end inline asm
	// begin inline asm
	shf.r.wrap.b32 %r1422, %r1423, %r1424, %r3153;
	// end inline asm
	mov.b64 	%fd304, {%r1418, %r1422};
	mov.b64 	%rd827, %fd304;
	add.s64 	%rd828, %rd762, %rd787;
	ld.const.u8 	%r3327, [blake2b_sigma+76];
	mul.wide.u32 	%rd829, %r3327, 8;
	add.s64 	%rd830, %rd1, %rd829;
	ld.local.u64 	%rd831, [%rd830];
	add.s64 	%rd832, %rd828, %rd831;
	xor.b64  	%rd833, %rd832, %rd744;
	mov.b64 	%fd305, %rd833;
	{
	.reg .b32 %temp; 
	mov.b64 	{%temp, %r1432}, %fd305;
	}
	{
	.reg .b32 %temp; 
	mov.b64 	{%r1431, %temp}, %fd305;
	}
	// begin inline asm
	shf.r.wrap.b32 %r1426, %r1432, %r1431, %r3233;
	// end inline asm
	// begin inline asm
	shf.r.wrap.b32 %r1430, %r1431, %r1432, %r3233;
	// end inline asm
	mov.b64 	%fd306, {%r1426, %r1430};
	mov.b64 	%rd834, %fd306;
	add.s64 	%rd835, %rd725, %rd834;
	xor.b64  	%rd836, %rd835, %rd787;
	mov.b64 	%fd307, %rd836;
	{
	.reg .b32 %temp; 
	mov.b64 	{%r1440, %temp}, %fd307;
	}
	{
	.reg .b32 %temp; 
	mov.b64 	{%temp, %r1439}, %fd307;
	}
	// begin inline asm
	shf.r.wrap.b32 %r1434, %r1440, %r1439, %r3241;
	// end inline asm
	// begin inline asm
	shf.r.wrap.b32 %r1438, %r1439, %r1440, %r3241;
	// end inline asm
	mov.b64 	%fd308, {%r1434, %r1438};
	mov.b64 	%rd837, %fd308;
	add.s64 	%rd838, %rd832, %rd837;
	ld.const.u8 	%r3328, [blake2b_sigma+77];
	mul.wide.u32 	%rd839, %r3328, 8;
	add.s64 	%rd840, %rd1, %rd839;
	ld.local.u64 	%rd841, [%rd840];
	add.s64 	%rd842, %rd838, %rd841;
	xor.b64  	%rd843, %rd842, %rd834;
	mov.b64 	%fd309, %rd843;
	{
	.reg .b32 %temp; 
	mov.b64 	{%r1448, %temp}, %fd309;
	}
	{
	.reg .b32 %temp; 
	mov.b64 	{%temp, %r1447}, %fd309;
	}
	// begin inline asm
	shf.r.wrap.b32 %r1442, %r1448, %r1447, %r3249;
	// end inline asm
	// begin inline asm
	shf.r.wrap.b32 %r1446, %r1447, %r1448, %r3249;
	// end inline asm
	mov.b64 	%fd310, {%r1442, %r1446};
	mov.b64 	%rd844, %fd310;
	add.s64 	%rd845, %rd835, %rd844;
	xor.b64  	%rd846, %rd845, %rd837;
	mov.b64 	%fd311, %rd846;
	{
	.reg .b32 %temp; 
	mov.b64 	{%temp, %r1456}, %fd311;
	}
	{
	.reg .b32 %temp; 
	mov.b64 	{%r1455, %temp}, %fd311;
	}
	// begin inline asm
	shf.r.wrap.b32 %r1450, %r1456, %r1455, %r3153;
	// end inline asm
	// begin inline asm
	shf.r.wrap.b32 %r1454, %r1455, %r1456, %r3153;
	// end inline asm
	mov.b64 	%fd312, {%r1450, %r1454};
	mov.b64 	%rd847, %fd312;
	add.s64 	%rd848, %rd782, %rd727;
	ld.const.u8 	%r3329, [blake2b_sigma+78];
	mul.wide.u32 	%rd849, %r3329, 8;
	add.s64 	%rd850, %rd1, %rd849;
	ld.local.u64 	%rd851, [%rd850];
	add.s64 	%rd852, %rd848, %rd851;
	xor.b64  	%rd853, %rd852, %rd764;
	mov.b64 	%fd313, %rd853;
	{
	.reg .b32 %temp; 
	mov.b64 	{%temp, %r1464}, %fd313;
	}
	{
	.reg .b32 %temp; 
	mov.b64 	{%r1463, %temp}, %fd313;
	}
	// begin inline asm
	shf.r.wrap.b32 %r1458, %r1464, %r1463, %r3233;
	// end inline asm
	// begin inline asm
	shf.r.wrap.b32 %r1462, %r1463, %r1464, %r3233;
	// end inline asm
	mov.b64 	%fd314, {%r1458, %r1462};
	mov.b64 	%rd854, %fd314;
	add.s64 	%rd855, %rd745, %rd854;
	xor.b64  	%rd856, %rd855, %rd727;
	mov.b64 	%fd315, %rd856;
	{
	.reg .b32 %temp; 
	mov.b64 	{%r1472, %temp}, %fd315;
	}
	{
	.reg .b32 %temp; 
	mov.b64 	{%temp, %r1471}, %fd315;
	}
	// begin inline asm
	shf.r.wrap.b32 %r1466, %r1472, %r1471, %r3241;
	// end inline asm
	// begin inline asm
	shf.r.wrap.b32 %r1470, %r1471, %r1472, %r3241;
	// end inline asm
	mov.b64 	%fd316, {%r1466, %r1470};
	mov.b64 	%rd857, %fd316;
	add.s64 	%rd858, %rd852, %rd857;
	ld.const.u8 	%r3330, [blake2b_sigma+79];
	mul.wide.u32 	%rd859, %r3330, 8;
	add.s64 	%rd860, %rd1, %rd859;
	ld.local.u64 	%rd861, [%rd860];
	add.s64 	%rd862, %rd858, %rd861;
	xor.b64  	%rd863, %rd862, %rd854;
	mov.b64 	%fd317, %rd863;
	{
	.reg .b32 %temp; 
	mov.b64 	{%r1480, %temp}, %fd317;
	}
	{
	.reg .b32 %temp; 
	mov.b64 	{%temp, %r1479}, %fd317;
	}
	// begin inline asm
	shf.r.wrap.b32 %r1474, %r1480, %r1479, %r3249;
	// end inline asm
	// begin inline asm
	shf.r.wrap.b32 %r1478, %r1479, %r1480, %r3249;
	// end inline asm
	mov.b64 	%fd318, {%r1474, %r1478};
	mov.b64 	%rd864, %fd318;
	add.s64 	%rd865, %rd855, %rd864;
	xor.b64  	%rd866, %rd865, %rd857;
	mov.b64 	%fd319, %rd866;
	{
	.reg .b32 %temp; 
	mov.b64 	{%temp, %r1488}, %fd319;
	}
	{
	.reg .b32 %temp; 
	mov.b64 	{%r1487, %temp}, %fd319;
	}
	// begin inline asm
	shf.r.wrap.b32 %r1482, %r1488, %r1487, %r3153;
	// end inline asm
	// begin inline asm
	shf.r.wrap.b32 %r1486, %r1487, %r1488, %r3153;
	// end inline asm
	mov.b64 	%fd320, {%r1482, %r1486};
	mov.b64 	%rd867, %fd320;
	add.s64 	%rd868, %rd802, %rd867;
	ld.const.u8 	%r3331, [blake2b_sigma+80];
	mul.wide.u32 	%rd869, %r3331, 8;
	add.s64 	%rd870, %rd1, %rd869;
	ld.local.u64 	%rd871, [%rd870];
	add.s64 	%rd872, %rd868, %rd871;
	xor.b64  	%rd873, %rd872, %rd824;
	mov.b64 	%fd321, %rd873;
	{
	.reg .b32 %temp; 
	mov.b64 	{%temp, %r1496}, %fd321;
	}
	{
	.reg .b32 %temp; 
	mov.b64 	{%r1495, %temp}, %fd321;
	}
	// begin inline asm
	shf.r.wrap.b32 %r1490, %r1496, %r1495, %r3233;
	// end inline asm
	// begin inline asm
	shf.r.wrap.b32 %r1494, %r1495, %r1496, %r3233;
	// end inline asm
	mov.b64 	%fd322, {%r1490, %r1494};
	mov.b64 	%rd874, %fd322;
	add.s64 	%rd875, %rd845, %rd874;
	xor.b64  	%rd876, %rd875, %rd867;
	mov.b64 	%fd323, %rd876;
	{
	.reg .b32 %temp; 
	mov.b64 	{%r1504, %temp}, %fd323;
	}
	{
	.reg .b32 %temp; 
	mov.b64 	{%temp, %r1503}, %fd323;
	}
	// begin inline asm
	shf.r.wrap.b32 %r1498, %r1504, %r1503, %r3241;
	// end inline asm
	// begin inline asm
	shf.r.wrap.b32 %r1502, %r1503, %r1504, %r3241;
	// end inline asm
	mov.b64 	%fd324, {%r1498, %r1502};
	mov.b64 	%rd877, %fd324;
	add.s64 	%rd878, %rd872, %rd877;
	ld.const.u8 	%r3332, [blake2b_sigma+81];
	mul.wide.u32 	%rd879, %r3332, 8;
	add.s64 	%rd880, %rd1, %rd879;
	ld.local.u64 	%rd881, [%rd880];
	add.s64 	%rd882, %rd878, %rd881;
	xor.b64  	%rd883, %rd882, %rd874;
	mov.b64 	%fd325, %rd883;
	{
	.reg .b32 %temp; 
	mov.b64 	{%r1512, %temp}, %fd325;
	}
	{
	.reg .b32 %temp; 
	mov.b64 	{%temp, %r1511}, %fd325;
	}
	// begin inline asm
	shf.r.wrap.b32 %r1506, %r1512, %r1511, %r3249;
	// end inline asm
	// begin inline asm
	shf.r.wrap.b32 %r1510, %r1511, %r1512, %r3249;
	// end inline asm
	mov.b64 	%fd326, {%r1506, %r1510};
	mov.b64 	%rd884, %fd326;
	add.s64 	%rd885, %rd875, %rd884;
	xor.b64  	%rd886, %rd885, %rd877;
	mov.b64 	%fd327, %rd886;
	{
	.reg .b32 %temp; 
	mov.b64 	{%temp, %r1520}, %fd327;
	}
	{
	.reg .b32 %temp; 
	mov.b64 	{%r1519, %temp}, %fd327;
	}
	// begin inline asm
	shf.r.wrap.b32 %r1514, %r1520, %r1519, %r3153;
	// end inline asm
	// begin inline asm
	shf.r.wrap.b32 %r1518, %r1519, %r1520, %r3153;
	// end inline asm
	mov.b64 	%fd328, {%r1514, %r1518};
	mov.b64 	%rd887, %fd328;
	add.s64 	%rd888, %rd822, %rd807;
	ld.const.u8 	%r3333, [blake2b_sigma+82];
	mul.wide.u32 	%rd889, %r3333, 8;
	add.s64 	%rd890, %rd1, %rd889;
	ld.local.u64 	%rd891, [%rd890];
	add.s64 	%rd892, %rd888, %rd891;
	xor.b64  	%rd893, %rd892, %rd844;
	mov.b64 	%fd329, %rd893;
	{
	.reg .b32 %temp; 
	mov.b64 	{%temp, %r1528}, %fd329;
	}
	{
	.reg .b32 %temp; 
	mov.b64 	{%r1527, %temp}, %fd329;
	}
	// begin inline asm
	shf.r.wrap.b32 %r1522, %r1528, %r1527, %r3233;
	// end inline asm
	// begin inline asm
	shf.r.wrap.b32 %r1526, %r1527, %r1528, %r3233;
	// end inline asm
	mov.b64 	%fd330, {%r1522, %r1526};
	mov.b64 	%rd894, %fd330;
	add.s64 	%rd895, %rd865, %rd894;
	xor.b64  	%rd896, %rd895, %rd807;
	mov.b64 	%fd331, %rd896;
	{
	.reg .b32 %temp; 
	mov.b64 	{%r1536, %temp}, %fd331;
	}
	{
	.reg .b32 %temp; 
	mov.b64 	{%temp, %r1535}, %fd331;
	}
	// begin inline asm
	shf.r.wrap.b32 %r1530, %r1536, %r1535, %r3241;
	// end inline asm
	// begin inline asm
	shf.r.wrap.b32 %r1534, %r1535, %r1536, %r3241;
	// end inline asm
	mov.b64 	%fd332, {%r1530, %r1534};
	mov.b64 	%rd897, %fd332;
	add.s64 	%rd898, %rd892, %rd897;
	ld.const.u8 	%r3334, [blake2b_sigma+83];
	mul.wide.u32 	%rd899, %r3334, 8;
	add.s64 	%rd900, %rd1, %rd899;
	ld.local.u64 	%rd901, [%rd900];
	add.s64 	%rd902, %rd898, %rd901;
	xor.b64  	%rd903, %rd902, %rd894;
	mov.b64 	%fd333, %rd903;
	{
	.reg .b32 %temp; 
	mov.b64 	{%r1544, %temp}, %fd333;
	}
	{
	.reg .b32 %temp; 
	mov.b64 	{%temp, %r1543}, %fd333;
	}
	// begin inline asm
	shf.r.wrap.b32 %r1538, %r1544, %r1543, %r3249;
	// end inline asm
	// begin inline asm
	shf.r.wrap.b32 %r1542, %r1543, %r1544, %r3249;
	// end inline asm
	mov.b64 	%fd334, {%r1538, %r1542};
	mov.b64 	%rd904, %fd334;
	add.s64 	%rd905, %rd895, %rd904;
	xor.b64  	%rd906, %rd905, %rd897;
	mov.b64 	%fd335, %rd906;
	{
	.reg .b32 %temp; 
	mov.b64 	{%temp, %r1552}, %fd335;
	}
	{
	.reg .b32 %temp; 
	mov.b64 	{%r1551, %temp}, %fd335;
	}
	// begin inline asm
	shf.r.wrap.b32 %r1546, %r1552, %r1551, %r3153;
	// end inline asm
	// begin inline asm
	shf.r.wrap.b32 %r1550, %r1551, %r1552, %r3153;
	// end inline asm
	mov.b64 	%fd336, {%r1546, %r1550};
	mov.b64 	%rd907, %fd336;
	add.s64 	%rd908, %rd842, %rd827;
	ld.const.u8 	%r3335, [blake2b_sigma+84];
	mul.wide.u32 	%rd909, %r3335, 8;
	add.s64 	%rd910, %rd1, %rd909;
	ld.local.u64 	%rd911, [%rd910];
	add.s64 	%rd912, %rd908, %rd911;
	xor.b64  	%rd913, %rd912, %rd864;
	mov.b64 	%fd337, %rd913;
	{
	.reg .b32 %temp; 
	mov.b64 	{%temp, %r1560}, %fd337;
	}
	{
	.reg .b32 %temp; 
	mov.b64 	{%r1559, %temp}, %fd337;
	}
	// begin inline asm
	shf.r.wrap.b32 %r1554, %r1560, %r1559, %r3233;
	// end inline asm
	// begin inline asm
	shf.r.wrap.b32 %r1558, %r1559, %r1560, %r3233;
	// end inline asm
	mov.b64 	%fd338, {%r1554, %r1558};
	mov.b64 	%rd914, %fd338;
	add.s64 	%rd915, %rd805, %rd914;
	xor.b64  	%rd916, %rd915, %rd827;
	mov.b64 	%fd339, %rd916;
	{
	.reg .b32 %temp; 
	mov.b64 	{%r1568, %temp}, %fd339;
	}
	{
	.reg .b32 %temp; 
	mov.b64 	{%temp, %r1567}, %fd339;
	}
	// begin inline asm
	shf.r.wrap.b32 %r1562, %r1568, %r1567, %r3241;
	// end inline asm
	// begin inline asm
	shf.r.wrap.b32 %r1566, %r1567, %r1568, %r3241;
	// end inline asm
	mov.b64 	%fd340, {%r1562, %r1566};
	mov.b64 	%rd917, %fd340;
	add.s64 	%rd918, %rd912, %rd917;
	ld.const.u8 	%r3336, [blake2b_sigma+85];
	mul.wide.u32 	%rd919, %r3336, 8;
	add.s64 	%rd920, %rd1, %rd919;
	ld.local.u64 	%rd921, [%rd920];
	add.s64 	%rd922, %rd918, %rd921;
	xor.b64  	%rd923, %rd922, %rd914;
	mov.b64 	%fd341, %rd923;
	{
	.reg .b32 %temp; 
	mov.b64 	{%r1576, %temp}, %fd341;
	}
	{
	.reg .b32 %temp; 
	mov.b64 	{%temp, %r1575}, %fd341;
	}
	// begin inline asm
	shf.r.wrap.b32 %r1570, %r1576, %r1575, %r3249;
	// end inline asm
	// begin inline asm
	shf.r.wrap.b32 %r1574, %r1575, %r1576, %r3249;
	// end inline asm
	mov.b64 	%fd342, {%r1570, %r1574};
	mov.b64 	%rd924, %fd342;
	add.s64 	%rd925, %rd915, %rd924;
	xor.b64  	%rd926, %rd925, %rd917;
	mov.b64 	%fd343, %rd926;
	{
	.reg .b32 %temp; 
	mov.b64 	{%temp, %r1584}, %fd343;
	}
	{
	.reg .b32 %temp; 
	mov.b64 	{%r1583, %temp}, %fd343;
	}
	// begin inline asm
	shf.r.wrap.b32 %r1578, %r1584, %r1583, %r3153;
	// end inline asm
	// begin inline asm
	shf.r.wrap.b32 %r1582, %r1583, %r1584, %r3153;
	// end inline asm
	mov.b64 	%fd344, {%r1578, %r1582};
	mov.b64 	%rd927, %fd344;
	add.s64 	%rd928, %rd862, %rd847;
	ld.const.u8 	%r3337, [blake2b_sigma+86];
	mul.wide.u32 	%rd929, %r3337, 8;
	add.s64 	%rd930, %rd1, %rd929;
	ld.local.u64 	%rd931, [%rd930];
	add.s64 	%rd932, %rd928, %rd931;
	xor.b64  	%rd933, %rd932, %rd804;
	mov.b64 	%fd345, %rd933;
	{
	.reg .b32 %temp; 
	mov.b64 	{%temp, %r1592}, %fd345;
	}
	{
	.reg .b32 %temp; 
	mov.b64 	{%r1591, %temp}, %fd345;
	}
	// begin inline asm
	shf.r.wrap.b32 %r1586, %r1592, %r1591, %r3233;
	// end inline asm
	// begin inline asm
	shf.r.wrap.b32 %r1590, %r1591, %r1592, %r3233;
	// end inline asm
	mov.b64 	%fd346, {%r1586, %r1590};
	mov.b64 	%rd934, %fd346;
	add.s64 	%rd935, %rd825, %rd934;
	xor.b64  	%rd936, %rd935, %rd847;
	mov.b64 	%fd347, %rd936;
	{
	.reg .b32 %temp; 
	mov.b64 	{%r1600, %temp}, %fd347;
	}
	{
	.reg .b32 %temp; 
	mov.b64 	{%temp, %r1599}, %fd347;
	}
	// begin inline asm
	shf.r.wrap.b32 %r1594, %r1600, %r1599, %r3241;
	// end inline asm
	// begin inline asm
	shf.r.wrap.b32 %r1598, %r1599, %r1600, %r3241;
	// end inline asm
	mov.b64 	%fd348, {%r1594, %r1598};
	mov.b64 	%rd937, %fd348;
	add.s64 	%rd938, %rd932, %rd937;
	ld.const.u8 	%r3338, [blake2b_sigma+87];
	mul.wide.u32 	%rd939, %r3338, 8;
	add.s64 	%rd940, %rd1, %rd939;
	ld.local.u64 	%rd941, [%rd940];
	add.s64 	%rd942, %rd938, %rd941;
	xor.b64  	%rd943, %rd942, %rd934;
	mov.b64 	%fd349, %rd943;
	{
	.reg .b32 %temp; 
	mov.b64 	{%r1608, %temp}, %fd349;
	}
	{
	.reg .b32 %temp; 
	mov.b64 	{%temp, %r1607}, %fd349;
	}
	// begin inline asm
	shf.r.wrap.b32 %r1602, %r1608, %r1607, %r3249;
	// end inline asm
	// begin inline asm
	shf.r.wrap.b32 %r1606, %r1607, %r1608, %r3249;
	// end inline asm
	mov.b64 	%fd350, {%r1602, %r1606};
	mov.b64 	%rd944, %fd350;
	add.s64 	%rd945, %rd935, %rd944;
	xor.b64  	%rd946, %rd945, %rd937;
	mov.b64 	%fd351, %rd946;
	{
	.reg .b32 %temp; 
	mov.b64 	{%temp, %r1616}, %fd351;
	}
	{
	.reg .b32 %temp; 
	mov.b64 	{%r1615, %temp}, %fd351;
	}
	// begin inline asm
	shf.r.wrap.b32 %r1610, %r1616, %r1615, %r3153;
	// end inline asm
	// begin inline asm
	shf.r.wrap.b32 %r1614, %r1615, %r1616, %r3153;
	// end inline asm
	mov.b64 	%fd352, {%r1610, %r1614};
	mov.b64 	%rd947, %fd352;
	add.s64 	%rd948, %rd882, %rd907;
	ld.const.u8 	%r3339, [blake2b_sigma+88];
	mul.wide.u32 	%rd949, %r3339, 8;
	add.s64 	%rd950, %rd1, %rd949;
	ld.local.u64 	%rd951, [%rd950];
	add.s64 	%rd952, %rd948, %rd951;
	xor.b64  	%rd953, %rd952, %rd944;
	mov.b64 	%fd353, %rd953;
	{
	.reg .b32 %temp; 
	mov.b64 	{%temp, %r1624}, %fd353;
	}
	{
	.reg .b32 %temp; 
	mov.b64 	{%r1623, %temp}, %fd353;
	}
	// begin inline asm
	shf.r.wrap.b32 %r1618, %r1624, %r1623, %r3233;
	// end inline asm
	// begin inline asm
	shf.r.wrap.b32 %r1622, %r1623, %r1624, %r3233;
	// end inline asm
	mov.b64 	%fd354, {%r1618, %r1622};
	mov.b64 	%rd954, %fd354;
	add.s64 	%rd955, %rd925, %rd954;
	xor.b64  	%rd956, %rd955, %rd907;
	mov.b64 	%fd355, %rd956;
	{
	.reg .b32 %temp; 
	mov.b64 	{%r1632, %temp}, %fd355;
	}
	{
	.reg .b32 %temp; 
	mov.b64 	{%temp, %r1631}, %fd355;
	}
	// begin inline asm
	shf.r.wrap.b32 %r1626, %r1632, %r1631, %r3241;
	// end inline asm
	// begin inline asm
	shf.r.wrap.b32 %r1630, %r1631, %r1632, %r3241;
	// end inline asm
	mov.b64 	%fd356, {%r1626, %r1630};
	mov.b64 	%rd957, %fd356;
	add.s64 	%rd958, %rd952, %rd957;
	ld.const.u8 	%r3340, [blake2b_sigma+89];
	mul.wide.u32 	%rd959, %r3340, 8;
	add.s64 	%rd960, %rd1, %rd959;
	ld.local.u64 	%rd961, [%rd960];
	add.s64 	%rd962, %rd958, %rd961;
	xor.b64  	%rd963, %rd962, %rd954;
	mov.b64 	%fd357, %rd963;
	{
	.reg .b32 %temp; 
	mov.b64 	{%r1640, %temp}, %fd357;
	}
	{
	.reg .b32 %temp; 
	mov.b64 	{%temp, %r1639}, %fd357;
	}
	// begin inline asm
	shf.r.wrap.b32 %r1634, %r1640, %r1639, %r3249;
	// end inline asm
	// begin inline asm
	shf.r.wrap.b32 %r1638, %r1639, %r1640, %r3249;
	// end inline asm
	mov.b64 	%fd358, {%r1634, %r1638};
	mov.b64 	%rd964, %fd358;
	add.s64 	%rd965, %rd955, %rd964;
	xor.b64  	%rd966, %rd965, %rd957;
	mov.b64 	%fd359, %rd966;
	{
	.reg .b32 %temp; 
	mov.b64 	{%temp, %r1648}, %fd359;
	}
	{
	.reg .b32 %temp; 
	mov.b64 	{%r1647, %temp}, %fd359;
	}
	// begin inline asm
	shf.r.wrap.b32 %r1642, %r1648, %r1647, %r3153;
	// end inline asm
	// begin inline asm
	shf.r.wrap.b32 %r1646, %r1647, %r1648, %r3153;
	// end inline asm
	mov.b64 	%fd360, {%r1642, %r1646};
	mov.b64 	%rd967, %fd360;
	add.s64 	%rd968, %rd902, %rd927;
	ld.const.u8 	%r3341, [blake2b_sigma+90];
	mul.wide.u32 	%rd969, %r3341, 8;
	add.s64 	%rd970, %rd1, %rd969;
	ld.local.u64 	%rd971, [%rd970];
	add.s64 	%rd972, %rd968, %rd971;
	xor.b64  	%rd973, %rd972, %rd884;
	mov.b64 	%fd361, %rd973;
	{
	.reg .b32 %temp; 
	mov.b64 	{%temp, %r1656}, %fd361;
	}
	{
	.reg .b32 %temp; 
	mov.b64 	{%r1655, %temp}, %fd361;
	}
	// begin inline asm
	shf.r.wrap.b32 %r1650, %r1656, %r1655, %r3233;
	// end inline asm
	// begin inline asm
	shf.r.wrap.b32 %r1654, %r1655, %r1656, %r3233;
	// end inline asm
	mov.b64 	%fd362, {%r1650, %r1654};
	mov.b64 	%rd974, %fd362;
	add.s64 	%rd975, %rd945, %rd974;
	xor.b64  	%rd976, %rd975, %rd927;
	mov.b64 	%fd363, %rd976;
	{
	.reg .b32 %temp; 
	mov.b64 	{%r1664, %temp}, %fd363;
	}
	{
	.reg .b32 %temp; 
	mov.b64 	{%temp, %r1663}, %fd363;
	}
	// begin inline asm
	shf.r.wrap.b32 %r1658, %r1664, %r1663, %r3241;
	// end inline asm
	// begin inline asm
	shf.r.wrap.b32 %r1662, %r1663, %r1664, %r3241;
	// end inline asm
	mov.b64 	%fd364, {%r1658, %r1662};
	mov.b64 	%rd977, %fd364;
	add.s64 	%rd978, %rd972, %rd977;
	ld.const.u8 	%r3342, [blake2b_sigma+91];
	mul.wide.u32 	%rd979, %r3342, 8;
	add.s64 	%rd980, %rd1, %rd979;
	ld.local.u64 	%rd981, [%rd980];
	add.s64 	%rd982, %rd978, %rd981;
	xor.b64  	%rd983, %rd982, %rd974;
	mov.b64 	%fd365, %rd983;
	{
	.reg .b32 %temp; 
	mov.b64 	{%r1672, %temp}, %fd365;
	}
	{
	.reg .b32 %temp; 
	mov.b64 	{%temp, %r1671}, %fd365;
	}
	// begin inline asm
	shf.r.wrap.b32 %r1666, %r1672, %r1671, %r3249;
	// end inline asm
	// begin inline asm
	shf.r.wrap.b32 %r1670, %r1671, %r1672, %r3249;
	// end inline asm
	mov.b64 	%fd366, {%r1666, %r1670};
	mov.b64 	%rd984, %fd366;
	add.s64 	%rd985, %rd975, %rd984;
	xor.b64  	%rd986, %rd985, %rd977;
	mov.b64 	%fd367, %rd986;
	{
	.reg .b32 %temp; 
	mov.b64 	{%temp, %r1680}, %fd367;
	}
	{
	.reg .b32 %temp; 
	mov.b64 	{%r1679, %temp}, %fd367;
	}
	// begin inline asm
	shf.r.wrap.b32 %r1674, %r1680, %r1679, %r3153;
	// end inline asm
	// begin inline asm
	shf.r.wrap.b32 %r1678, %r1679, %r1680, %r3153;
	// end inline asm
	mov.b64 	%fd368, {%r1674, %r1678};
	mov.b64 	%rd987, %fd368;
	add.s64 	%rd988, %rd922, %rd947;
	ld.const.u8 	%r3343, [blake2b_sigma+92];
	mul.wide.u32 	%rd989, %r3343, 8;
	add.s64 	%rd990, %rd1, %rd989;
	ld.local.u64 	%rd991, [%rd990];
	add.s64 	%rd992, %rd988, %rd991;
	xor.b64  	%rd993, %rd992, %rd904;
	mov.b64 	%fd369, %rd993;
	{
	.reg .b32 %temp; 
	mov.b64 	{%temp, %r1688}, %fd369;
	}
	{
	.reg .b32 %temp; 
	mov.b64 	{%r1687, %temp}, %fd369;
	}
	// begin inline asm
	shf.r.wrap.b32 %r1682, %r1688, %r1687, %r3233;
	// end inline asm
	// begin inline asm
	shf.r.wrap.b32 %r1686, %r1687, %r1688, %r3233;
	// end inline asm
	mov.b64 	%fd370, {%r1682, %r1686};
	mov.b64 	%rd994, %fd370;
	add.s64 	%rd995, %rd885, %rd994;
	xor.b64  	%rd996, %rd995, %rd947;
	mov.b64 	%fd371, %rd996;
	{
	.reg .b32 %temp; 
	mov.b64 	{%r1696, %temp}, %fd371;
	}
	{
	.reg .b32 %temp; 
	mov.b64 	{%temp, %r1695}, %fd371;
	}
	// begin inline asm
	shf.r.wrap.b32 %r1690, %r1696, %r1695, %r3241;
	// end inline asm
	// begin inline asm
	shf.r.wrap.b32 %r1694, %r1695, %r1696, %r3241;
	// end inline asm
	mov.b64 	%fd372, {%r1690, %r1694};
	mov.b64 	%rd997, %fd372;
	add.s64 	%rd998, %rd992, %rd997;
	ld.const.u8 	%r3344, [blake2b_sigma+93];
	mul.wide.u32 	%rd999, %r3344, 8;
	add.s64 	%rd1000, %rd1, %rd999;
	ld.local.u64 	%rd1001, [%rd1000];
	add.s64 	%rd1002, %rd998, %rd1001;
	xor.b64  	%rd1003, %rd1002, %rd994;
	mov.b64 	%fd373, %rd1003;
	{
	.reg .b32 %temp; 
	mov.b64 	{%r1704, %temp}, %fd373;
	}
	{
	.reg .b32 %temp; 
	mov.b64 	{%temp, %r1703}, %fd373;
	}
	// begin inline asm
	shf.r.wrap.b32 %r1698, %r1704, %r1703, %r3249;
	// end inline asm
	// begin inline asm
	shf.r.wrap.b32 %r1702, %r1703, %r1704, %r3249;
	// end inline asm
	mov.b64 	%fd374, {%r1698, %r1702};
	mov.b64 	%rd1004, %fd374;
	add.s64 	%rd1005, %rd995, %rd1004;
	xor.b64  	%rd1006, %rd1005, %rd997;
	mov.b64 	%fd375, %rd1006;
	{
	.reg .b32 %temp; 
	mov.b64 	{%temp, %r1712}, %fd375;
	}
	{
	.reg .b32 %temp; 
	mov.b64 	{%r1711, %temp}, %fd375;
	}
	// begin inline asm
	shf.r.wrap.b32 %r1706, %r1712, %r1711, %r3153;
	// end inline asm
	// begin inline asm
	shf.r.wrap.b32 %r1710, %r1711, %r1712, %r3153;
	// end inline asm
	mov.b64 	%fd376, {%r1706, %r1710};
	mov.b64 	%rd1007, %fd376;
	add.s64 	%rd1008, %rd942, %rd887;
	ld.const.u8 	%r3345, [blake2b_sigma+94];
	mul.wide.u32 	%rd1009, %r3345, 8;
	add.s64 	%rd1010, %rd1, %rd1009;
	ld.local.u64 	%rd1011, [%rd1010];
	add.s64 	%rd1012, %rd1008, %rd1011;
	xor.b64  	%rd1013, %rd1012, %rd924;
	mov.b64 	%fd377, %rd1013;
	{
	.reg .b32 %temp; 
	mov.b64 	{%temp, %r1720}, %fd377;
	}
	{
	.reg .b32 %temp; 
	mov.b64 	{%r1719, %temp}, %fd377;
	}
	// begin inline asm
	shf.r.wrap.b32 %r1714, %r1720, %r1719, %r3233;
	// end inline asm
	// begin inline asm
	shf.r.wrap.b32 %r1718, %r1719, %r1720, %r3233;
	// end inline asm
	mov.b64 	%fd378, {%r1714, %r1718};
	mov.b64 	%rd1014, %fd378;
	add.s64 	%rd1015, %rd905, %rd1014;
	xor.b64  	%rd1016, %rd1015, %rd887;
	mov.b64 	%fd379, %rd1016;
	{
	.reg .b32 %temp; 
	mov.b64 	{%r1728, %temp}, %fd379;
	}
	{
	.reg .b32 %temp; 
	mov.b64 	{%temp, %r1727}, %fd379;
	}
	// begin inline asm
	shf.r.wrap.b32 %r1722, %r1728, %r1727, %r3241;
	// end inline asm
	// begin inline asm
	shf.r.wrap.b32 %r1726, %r1727, %r1728, %r3241;
	// end inline asm
	mov.b64 	%fd380, {%r1722, %r1726};
	mov.b64 	%rd1017, %fd380;
	add.s64 	%rd1018, %rd1012, %rd1017;
	ld.const.u8 	%r3346, [blake2b_sigma+95];
	mul.wide.u32 	%rd1019, %r3346, 8;
	add.s64 	%rd1020, %rd1, %rd1019;
	ld.local.u64 	%rd1021, [%rd1020];
	add.s64 	%rd1022, %rd1018, %rd1021;
	xor.b64  	%rd1023, %rd1022, %rd1014;
	mov.b64 	%fd381, %rd1023;
	{
	.reg .b32 %temp; 
	mov.b64 	{%r1736, %temp}, %fd381;
	}
	{
	.reg .b32 %temp; 
	mov.b64 	{%temp, %r1735}, %fd381;
	}
	// begin inline asm
	shf.r.wrap.b32 %r1730, %r1736, %r1735, %r3249;
	// end inline asm
	// begin inline asm
	shf.r.wrap.b32 %r1734, %r1735, %r1736, %r3249;
	// end inline asm
	mov.b64 	%fd382, {%r1730, %r1734};
	mov.b64 	%rd1024, %fd382;
	add.s64 	%rd1025, %rd1015, %rd1024;
	xor.b64  	%rd1026, %rd1025, %rd1017;
	mov.b64 	%fd383, %rd1026;
	{
	.reg .b32 %temp; 
	mov.b64 	{%temp, %r1744}, %fd383;
	}
	{
	.reg .b32 %temp; 
	mov.b64 	{%r1743, %temp}, %fd383;
	}
	// begin inline asm
	shf.r.wrap.b32 %r1738, %r1744, %r1743, %r3153;
	// end inline asm
	// begin inline asm
	shf.r.wrap.b32 %r1742, %r1743, %r1744, %r3153;
	// end inline asm
	mov.b64 	%fd384, {%r1738, %r1742};
	mov.b64 	%rd1027, %fd384;
	add.s64 	%rd1028, %rd962, %rd1027;
	ld.const.u8 	%r3347, [blake2b_sigma+96];
	mul.wide.u32 	%rd1029, %r3347, 8;
	add.s64 	%rd1030, %rd1, %rd1029;
	ld.local.u64 	%rd1031, [%rd1030];
	add.s64 	%rd1032, %rd1028, %rd1031;
	xor.b64  	%rd1033, %rd1032, %rd984;
	mov.b64 	%fd385, %rd1033;
	{
	.reg .b32 %temp; 
	mov.b64 	{%temp, %r1752}, %fd385;
	}
	{
	.reg .b32 %temp; 
	mov.b64 	{%r1751, %temp}, %fd385;
	}
	// begin inline asm
	shf.r.wrap.b32 %r1746, %r1752, %r1751, %r3233;
	// end inline asm
	// begin inline asm
	shf.r.wrap.b32 %r1750, %r1751, %r1752, %r3233;
	// end inline asm
	mov.b64 	%fd386, {%r1746, %r1750};
	mov.b64 	%rd1034, %fd386;
	add.s64 	%rd1035, %rd1005, %rd1034;
	xor.b64  	%rd1036, %rd1035, %rd1027;
	mov.b64 	%fd387, %rd1036;
	{
	.reg .b32 %temp; 
	mov.b64 	{%r1760, %temp}, %fd387;
	}
	{
	.reg .b32 %temp; 
	mov.b64 	{%temp, %r1759}, %fd387;
	}
	// begin inline asm
	shf.r.wrap.b32 %r1754, %r1760, %r1759, %r3241;
	// end inline asm
	// begin inline asm
	shf.r.wrap.b32 %r1758, %r1759, %r1760, %r3241;
	// end inline asm
	mov.b64 	%fd388, {%r1754, %r1758};
	mov.b64 	%rd1037, %fd388;
	add.s64 	%rd1038, %rd1032, %rd1037;
	ld.const.u8 	%r3348, [blake2b_sigma+97];
	mul.wide.u32 	%rd1039, %r3348, 8;
	add.s64 	%rd1040, %rd1, %rd1039;
	ld.local.u64 	%rd1041, [%rd1040];
	add.s64 	%rd1042, %rd1038, %rd1041;
	xor.b64  	%rd1043, %rd1042, %rd1034;
	mov.b64 	%fd389, %rd1043;
	{
	.reg .b32 %temp; 
	mov.b64 	{%r1768, %temp}, %fd389;
	}
	{
	.reg .b32 %temp; 
	mov.b64 	{%temp, %r1767}, %fd389;
	}
	// begin inline asm
	shf.r.wrap.b32 %r1762, %r1768, %r1767, %r3249;
	// end inline asm
	// begin inline asm
	shf.r.wrap.b32 %r1766, %r1767, %r1768, %r3249;
	// end inline asm
	mov.b64 	%fd390, {%r1762, %r1766};
	mov.b64 	%rd1044, %fd390;
	add.s64 	%rd1045, %rd1035, %rd1044;
	xor.b64  	%rd1046, %rd1045, %rd1037;
	mov.b64 	%fd391, %rd1046;
	{
	.reg .b32 %temp; 
	mov.b64 	{%temp, %r1776}, %fd391;
	}
	{
	.reg .b32 %temp; 
	mov.b64 	{%r1775, %temp}, %fd391;
	}
	// begin inline asm
	shf.r.wrap.b32 %r1770, %r1776, %r1775, %r3153;
	// end inline asm
	// begin inline asm
	shf.r.wrap.b32 %r1774, %r1775, %r1776, %r3153;
	// end inline asm
	mov.b64 	%fd392, {%r1770, %r1774};
	mov.b64 	%rd1047, %fd392;
	add.s64 	%rd1048, %rd982, %rd967;
	ld.const.u8 	%r3349, [blake2b_sigma+98];
	mul.wide.u32 	%rd1049, %r3349, 8;
	add.s64 	%rd1050, %rd1, %rd1049;
	ld.local.u64 	%rd1051, [%rd1050];
	add.s64 	%rd1052, %rd1048, %rd1051;
	xor.b64  	%rd1053, %rd1052, %rd1004;
	mov.b64 	%fd393, %rd1053;
	{
	.reg .b32 %temp; 
	mov.b64 	{%temp, %r1784}, %fd393;
	}
	{
	.reg .b32 %temp; 
	mov.b64 	{%r1783, %temp}, %fd393;
	}
	// begin inline asm
	shf.r.wrap.b32 %r1778, %r1784, %r1783, %r3233;
	// end inline asm
	// begin inline asm
	shf.r.wrap.b32 %r1782, %r1783, %r1784, %r3233;
	// end inline asm
	mov.b64 	%fd394, {%r1778, %r1782};
	mov.b64 	%rd1054, %fd394;
	add.s64 	%rd1055, %rd1025, %rd1054;
	xor.b64  	%rd1056, %rd1055, %rd967;
	mov.b64 	%fd395, %rd1056;
	{
	.reg .b32 %temp; 
	mov.b64 	{%r1792, %temp}, %fd395;
	}
	{
	.reg .b32 %temp; 
	mov.b64 	{%temp, %r1791}, %fd395;
	}
	// begin inline asm
	shf.r.wrap.b32 %r1786, %r1792, %r1791, %r3241;
	// end inline asm
	// begin inline asm
	shf.r.wrap.b32 %r1790, %r1791, %r1792, %r3241;
	// end inline asm
	mov.b64 	%fd396, {%r1786, %r1790};
	mov.b64 	%rd1057, %fd396;
	add.s64 	%rd1058, %rd1052, %rd1057;
	ld.const.u8 	%r3350, [blake2b_sigma+99];
	mul.wide.u32 	%rd1059, %r3350, 8;
	add.s64 	%rd1060, %rd1, %rd1059;
	ld.local.u64 	%rd1061, [%rd1060];
	add.s64 	%rd1062, %rd1058, %rd1061;
	xor.b64  	%rd1063, %rd1062, %rd1054;
	mov.b64 	%fd397, %rd1063;
	{
	.reg .b32 %temp; 
	mov.b64 	{%r1800, %temp}, %fd397;
	}
	{
	.reg .b32 %temp; 
	mov.b64 	{%temp, %r1799}, %fd397;
	}
	// begin inline asm
	shf.r.wrap.b32 %r1794, %r1800, %r1799, %r3249;
	// end inline asm
	// begin inline asm
	shf.r.wrap.b32 %r1798, %r1799, %r1800, %r3249;
	// end inline asm
	mov.b64 	%fd398, {%r1794, %r1798};
	mov.b64 	%rd1064, %fd398;
	add.s64 	%rd1065, %rd1055, %rd1064;
	xor.b64  	%rd1066, %rd1065, %rd1057;
	mov.b64 	%fd399, %rd1066;
	{
	.reg .b32 %temp; 
	mov.b64 	{%temp, %r1808}, %fd399;
	}
	{
	.reg .b32 %temp; 
	mov.b64 	{%r1807, %temp}, %fd399;
	}
	// begin inline asm
	shf.r.wrap.b32 %r1802, %r1808, %r1807, %r3153;
	// end inline asm
	// begin inline asm
	shf.r.wrap.b32 %r1806, %r1807, %r1808, %r3153;
	// end inline asm
	mov.b64 	%fd400, {%r1802, %r1806};
	mov.b64 	%rd1067, %fd400;
	add.s64 	%rd1068, %rd1002, %rd987;
	ld.const.u8 	%r3351, [blake2b_sigma+100];
	mul.wide.u32 	%rd1069, %r3351, 8;
	add.s64 	%rd1070, %rd1, %rd1069;
	ld.local.u64 	%rd1071, [%rd1070];
	add.s64 	%rd1072, %rd1068, %rd1071;
	xor.b64  	%rd1073, %rd1072, %rd1024;
	mov.b64 	%fd401, %rd1073;
	{
	.reg .b32 %temp; 
	mov.b64 	{%temp, %r1816}, %fd401;
	}
	{
	.reg .b32 %temp; 
	mov.b64 	{%r1815, %temp}, %fd401;
	}
	// begin inline asm
	shf.r.wrap.b32 %r1810, %r1816, %r1815, %r3233;
	// end inline asm
	// begin inline asm
	shf.r.wrap.b32 %r1814, %r1815, %r1816, %r3233;
	// end inline asm
	mov.b64 	%fd402, {%r1810, %r1814};
	mov.b64 	%rd1074, %fd402;
	add.s64 	%rd1075, %rd965, %rd1074;
	xor.b64  	%rd1076, %rd1075, %rd987;
	mov.b64 	%fd403, %rd1076;
	{
	.reg .b32 %temp; 
	mov.b64 	{%r1824, %temp}, %fd403;
	}
	{
	.reg .b32 %temp; 
	mov.b64 	{%temp, %r1823}, %fd403;
	}
	// begin inline asm
	shf.r.wrap.b32 %r1818, %r1824, %r1823, %r3241;
	// end inline asm
	// begin inline asm
	shf.r.wrap.b32 %r1822, %r1823, %r1824, %r3241;
	// end inline asm
	mov.b64 	%fd404, {%r1818, %r1822};
	mov.b64 	%rd1077, %fd404;
	add.s64 	%rd1078, %rd1072, %rd1077;
	ld.const.u8 	%r3352, [blake2b_sigma+101];
	mul.wide.u32 	%rd1079, %r3352, 8;
	add.s64 	%rd1080, %rd1, %rd1079;
	ld.local.u64 	%rd1081, [%rd1080];
	add.s64 	%rd1082, %rd1078, %rd1081;
	xor.b64  	%rd1083, %rd1082, %rd1074;
	mov.b64 	%fd405, %rd1083;
	{
	.reg .b32 %temp; 
	mov.b64 	{%r1832, %temp}, %fd405;
	}
	{
	.reg .b32 %temp; 
	mov.b64 	{%temp, %r1831}, %fd405;
	}
	// begin inline asm
	shf.r.wrap.b32 %r1826, %r1832, %r1831, %r3249;
	// end inline asm
	// begin inline asm
	shf.r.wrap.b32 %r1830, %r1831, %r1832, %r3249;
	// end inline asm
	mov.b64 	%fd406, {%r1826, %r1830};
	mov.b64 	%rd1084, %fd406;
	add.s64 	%rd1085, %rd1075, %rd1084;
	xor.b64  	%rd1086, %rd1085, %rd1077;
	mov.b64 	%fd407, %rd1086;
	{
	.reg .b32 %temp; 
	mov.b64 	{%temp, %r1840}, %fd407;
	}
	{
	.reg .b32 %temp; 
	mov.b64 	{%r1839, %temp}, %fd407;
	}
	// begin inline asm
	shf.r.wrap.b32 %r1834, %r1840, %r1839, %r3153;
	// end inline asm
	// begin inline asm
	shf.r.wrap.b32 %r1838, %r1839, %r1840, %r3153;
	// end inline asm
	mov.b64 	%fd408, {%r1834, %r1838};
	mov.b64 	%rd1087, %fd408;
	add.s64 	%rd1088, %rd1022, %rd1007;
	ld.const.u8 	%r3353, [blake2b_sigma+102];
	mul.wide.u32 	%rd1089, %r3353, 8;
	add.s64 	%rd1090, %rd1, %rd1089;
	ld.local.u64 	%rd1091, [%rd1090];
	add.s64 	%rd1092, %rd1088, %rd1091;
	xor.b64  	%rd1093, %rd1092, %rd964;
	mov.b64 	%fd409, %rd1093;
	{
	.reg .b32 %temp; 
	mov.b64 	{%temp, %r1848}, %fd409;
	}
	{
	.reg .b32 %temp; 
	mov.b64 	{%r1847, %temp}, %fd409;
	}
	// begin inline asm
	shf.r.wrap.b32 %r1842, %r1848, %r1847, %r3233;
	// end inline asm
	// begin inline asm
	shf.r.wrap.b32 %r1846, %r1847, %r1848, %r3233;
	// end inline asm
	mov.b64 	%fd410, {%r1842, %r1846};
	mov.b64 	%rd1094, %fd410;
	add.s64 	%rd1095, %rd985, %rd1094;
	xor.b64  	%rd1096, %rd1095, %rd1007;
	mov.b64 	%fd411, %rd1096;
	{
	.reg .b32 %temp; 
	mov.b64 	{%r1856, %temp}, %fd411;
	}
	{
	.reg .b32 %temp; 
	mov.b64 	{%temp, %r1855}, %fd411;
	}
	// begin inline asm
	shf.r.wrap.b32 %r1850, %r1856, %r1855, %r3241;
	// end inline asm
	// begin inline asm
	shf.r.wrap.b32 %r1854, %r1855, %r1856, %r3241;
	// end inline asm
	mov.b64 	%fd412, {%r1850, %r1854};
	mov.b64 	%rd1097, %fd412;
	add.s64 	%rd1098, %rd1092, %rd1097;
	ld.const.u8 	%r3354, [blake2b_sigma+103];
	mul.wide.u32 	%rd1099, %r3354, 8;
	add.s64 	%rd1100, %rd1, %rd1099;
	ld.local.u64 	%rd1101, [%rd1100];
	add.s64 	%rd1102, %rd1098, %rd1101;
	xor.b64  	%rd1103, %rd1102, %rd1094;
	mov.b64 	%fd413, %rd1103;
	{
	.reg .b32 %temp; 
	mov.b64 	{%r1864, %temp}, %fd413;
	}
	{
	.reg .b32 %temp; 
	mov.b64 	{%temp, %r1863}, %fd413;
	}
	// begin inline asm
	shf.r.wrap.b32 %r1858, %r1864, %r1863, %r3249;
	// end inline asm
	// begin inline asm
	shf.r.wrap.b32 %r1862, %r1863, %r1864, %r3249;
	// end inline asm
	mov.b64 	%fd414, {%r1858, %r1862};
	mov.b64 	%rd1104, %fd414;
	add.s64 	%rd1105, %rd1095, %rd1104;
	xor.b64  	%rd1106, %rd1105, %rd1097;
	mov.b64 	%fd415, %rd1106;
	{
	.reg .b32 %temp; 
	mov.b64 	{%temp, %r1872}, %fd415;
	}
	{
	.reg .b32 %temp; 
	mov.b64 	{%r1871, %temp}, %fd415;
	}
	// begin inline asm
	shf.r.wrap.b32 %r1866, %r1872, %r1871, %r3153;
	// end inline asm
	// begin inline asm
	shf.r.wrap.b32 %r1870, %r1871, %r1872, %r3153;
	// end inline asm
	mov.b64 	%fd416, {%r1866, %r1870};
	mov.b64 	%rd1107, %fd416;
	add.s64 	%rd1108, %rd1042, %rd1067;
	ld.const.u8 	%r3355, [blake2b_sigma+104];
	mul.wide.u32 	%rd1109, %r3355, 8;
	add.s64 	%rd1110, %rd1, %rd1109;
	ld.local.u64 	%rd1111, [%rd1110];
	add.s64 	%rd1112, %rd1108, %rd1111;
	xor.b64  	%rd1113, %rd1112, %rd1104;
	mov.b64 	%fd417, %rd1113;
	{
	.reg .b32 %temp; 
	mov.b64 	{%temp, %r1880}, %fd417;
	}
	{
	.reg .b32 %temp; 
	mov.b64 	{%r1879, %temp}, %fd417;
	}
	// begin inline asm
	shf.r.wrap.b32 %r1874, %r1880, %r1879, %r3233;
	// end inline asm
	// begin inline asm
	shf.r.wrap.b32 %r1878, %r1879, %r1880, %r3233;
	// end inline asm
	mov.b64 	%fd418, {%r1874, %r1878};
	mov.b64 	%rd1114, %fd418;
	add.s64 	%rd1115, %rd1085, %rd1114;
	xor.b64  	%rd1116, %rd1115, %rd1067;
	mov.b64 	%fd419, %rd1116;
	{
	.reg .b32 %temp; 
	mov.b64 	{%r1888, %temp}, %fd419;
	}
	{
	.reg .b32 %temp; 
	mov.b64 	{%temp, %r1887}, %fd419;
	}
	// begin inline asm
	shf.r.wrap.b32 %r1882, %r1888, %r1887, %r3241;
	// end inline asm
	// begin inline asm
	shf.r.wrap.b32 %r1886, %r1887, %r1888, %r3241;
	// end inline asm
	mov.b64 	%fd420, {%r1882, %r1886};
	mov.b64 	%rd1117, %fd420;
	add.s64 	%rd1118, %rd1112, %rd1117;
	ld.const.u8 	%r3356, [blake2b_sigma+105];
	mul.wide.u32 	%rd1119, %r3356, 8;
	add.s64 	%rd1120, %rd1, %rd1119;
	ld.local.u64 	%rd1121, [%rd1120];
	add.s64 	%rd1122, %rd1118, %rd1121;
	xor.b64  	%rd1123, %rd1122, %rd1114;
	mov.b64 	%fd421, %rd1123;
	{
	.reg .b32 %temp; 
	mov.b64 	{%r1896, %temp}, %fd421;
	}
	{
	.reg .b32 %temp; 
	mov.b64 	{%temp, %r1895}, %fd421;
	}
	// begin inline asm
	shf.r.wrap.b32 %r1890, %r1896, %r1895, %r3249;
	// end inline asm
	// begin inline asm
	shf.r.wrap.b32 %r1894, %r1895, %r1896, %r3249;
	// end inline asm
	mov.b64 	%fd422, {%r1890, %r1894};
	mov.b64 	%rd1124, %fd422;
	add.s64 	%rd1125, %rd1115, %rd1124;
	xor.b64  	%rd1126, %rd1125, %rd1117;
	mov.b64 	%fd423, %rd1126;
	{
	.reg .b32 %temp; 
	mov.b64 	{%temp, %r1904}, %fd423;
	}
	{
	.reg .b32 %temp; 
	mov.b64 	{%r1903, %temp}, %fd423;
	}
	// begin inline asm
	shf.r.wrap.b32 %r1898, %r1904, %r1903, %r3153;
	// end inline asm
	// begin inline asm
	shf.r.wrap.b32 %r1902, %r1903, %r1904, %r3153;
	// end inline asm
	mov.b64 	%fd424, {%r1898, %r1902};
	mov.b64 	%rd1127, %fd424;
	add.s64 	%rd1128, %rd1062, %rd1087;
	ld.const.u8 	%r3357, [blake2b_sigma+106];
	mul.wide.u32 	%rd1129, %r3357, 8;
	add.s64 	%rd1130, %rd1, %rd1129;
	ld.local.u64 	%rd1131, [%rd1130];
	add.s64 	%rd1132, %rd1128, %rd1131;
	xor.b64  	%rd1133, %rd1132, %rd1044;
	mov.b64 	%fd425, %rd1133;
	{
	.reg .b32 %temp; 
	mov.b64 	{%temp, %r1912}, %fd425;
	}
	{
	.reg .b32 %temp; 
	mov.b64 	{%r1911, %temp}, %fd425;
	}
	// begin inline asm
	shf.r.wrap.b32 %r1906, %r1912, %r1911, %r3233;
	// end inline asm
	// begin inline asm
	shf.r.wrap.b32 %r1910, %r1911, %r1912, %r3233;
	// end inline asm
	mov.b64 	%fd426, {%r1906, %r1910};
	mov.b64 	%rd1134, %fd426;
	add.s64 	%rd1135, %rd1105, %rd1134;
	xor.b64  	%rd1136, %rd1135, %rd1087;
	mov.b64 	%fd427, %rd1136;
	{
	.reg .b32 %temp; 
	mov.b64 	{%r1920, %temp}, %fd427;
	}
	{
	.reg .b32 %temp; 
	mov.b64 	{%temp, %r1919}, %fd427;
	}
	// begin inline asm
	shf.r.wrap.b32 %r1914, %r1920, %r1919, %r3241;
	// end inline asm
	// begin inline asm
	shf.r.wrap.b32 %r1918, %r1919, %r1920, %r3241;
	// end inline asm
	mov.b64 	%fd428, {%r1914, %r1918};
	mov.b64 	%rd1137, %fd428;
	add.s64 	%rd1138, %rd1132, %rd1137;
	ld.const.u8 	%r3358, [blake2b_sigma+107];
	mul.wide.u32 	%rd1139, %r3358, 8;
	add.s64 	%rd1140, %rd1, %rd1139;
	ld.local.u64 	%rd1141, [%rd1140];
	add.s64 	%rd1142, %rd1138, %rd1141;
	xor.b64  	%rd1143, %rd1142, %rd1134;
	mov.b64 	%fd429, %rd1143;
	{
	.reg .b32 %temp; 
	mov.b64 	{%r1928, %temp}, %fd429;
	}
	{
	.reg .b32 %temp; 
	mov.b64 	{%temp, %r1927}, %fd429;
	}
	// begin inline asm
	shf.r.wrap.b32 %r1922, %r1928, %r1927, %r3249;
	// end inline asm
	// begin inline asm
	shf.r.wrap.b32 %r1926, %r1927, %r1928, %r3249;
	// end inline asm
	mov.b64 	%fd430, {%r1922, %r1926};
	mov.b64 	%rd1144, %fd430;
	add.s64 	%rd1145, %rd1135, %rd1144;
	xor.b64  	%rd1146, %rd1145, %rd1137;
	mov.b64 	%fd431, %rd1146;
	{
	.reg .b32 %temp; 
	mov.b64 	{%temp, %r1936}, %fd431;
	}
	{
	.reg .b32 %temp; 
	mov.b64 	{%r1935, %temp}, %fd431;
	}
	// begin inline asm
	shf.r.wrap.b32 %r1930, %r1936, %r1935, %r3153;
	// end inline asm
	// begin inline asm
	shf.r.wrap.b32 %r1934, %r1935, %r1936, %r3153;
	// end inline asm
	mov.b64 	%fd432, {%r1930, %r1934};
	mov.b64 	%rd1147, %fd432;
	add.s64 	%rd1148, %rd1082, %rd1107;
	ld.const.u8 	%r3359, [blake2b_sigma+108];
	mul.wide.u32 	%rd1149, %r3359, 8;
	add.s64 	%rd1150, %rd1, %rd1149;
	ld.local.u64 	%rd1151, [%rd1150];
	add.s64 	%rd1152, %rd1148, %rd1151;
	xor.b64  	%rd1153, %rd1152, %rd1064;
	mov.b64 	%fd433, %rd1153;
	{
	.reg .b32 %temp; 
	mov.b64 	{%temp, %r1944}, %fd433;
	}
	{
	.reg .b32 %temp; 
	mov.b64 	{%r1943, %temp}, %fd433;
	}
	// begin inline asm
	shf.r.wrap.b32 %r1938, %r1944, %r1943, %r3233;
	// end inline asm
	// begin inline asm
	shf.r.wrap.b32 %r1942, %r1943, %r1944, %r3233;
	// end inline asm
	mov.b64 	%fd434, {%r1938, %r1942};
	mov.b64 	%rd1154, %fd434;
	add.s64 	%rd1155, %rd1045, %rd1154;
	xor.b64  	%rd1156, %rd1155, %rd1107;
	mov.b64 	%fd435, %rd1156;
	{
	.reg .b32 %temp; 
	mov.b64 	{%r1952, %temp}, %fd435;
	}
	{
	.reg .b32 %temp; 
	mov.b64 	{%temp, %r1951}, %fd435;
	}
	// begin inline asm
	shf.r.wrap.b32 %r1946, %r1952, %r1951, %r3241;
	// end inline asm
	// begin inline asm
	shf.r.wrap.b32 %r1950, %r1951, %r1952, %r3241;
	// end inline asm
	mov.b64 	%fd436, {%r1946, %r1950};
	mov.b64 	%rd1157, %fd436;
	add.s64 	%rd1158, %rd1152, %rd1157;
	ld.const.u8 	%r3360, [blake2b_sigma+109];
	mul.wide.u32 	%rd1159, %r3360, 8;
	add.s64 	%rd1160, %rd1, %rd1159;
	ld.local.u64 	%rd1161, [%rd1160];
	add.s64 	%rd1162, %rd1158, %rd1161;
	xor.b64  	%rd1163, %rd1162, %rd1154;
	mov.b64 	%fd437, %rd1163;
	{
	.reg .b32 %temp; 
	mov.b64 	{%r1960, %temp}, %fd437;
	}
	{
	.reg .b32 %temp; 
	mov.b64 	{%temp, %r1959}, %fd437;
	}
	// begin inline asm
	shf.r.wrap.b32 %r1954, %r1960, %r1959, %r3249;
	// end inline asm
	// begin inline asm
	shf.r.wrap.b32 %r1958, %r1959, %r1960, %r3249;
	// end inline asm
	mov.b64 	%fd438, {%r1954, %r1958};
	mov.b64 	%rd1164, %fd438;
	add.s64 	%rd1165, %rd1155, %rd1164;
	xor.b64  	%rd1166, %rd1165, %rd1157;
	mov.b64 	%fd439, %rd1166;
	{
	.reg .b32 %temp; 
	mov.b64 	{%temp, %r1968}, %fd439;
	}
	{
	.reg .b32 %temp; 
	mov.b64 	{%r1967, %temp}, %fd439;
	}
	// begin inline asm
	shf.r.wrap.b32 %r1962, %r1968, %r1967, %r3153;
	// end inline asm
	// begin inline asm
	shf.r.wrap.b32 %r1966, %r1967, %r1968, %r3153;
	// end inline asm
	mov.b64 	%fd440, {%r1962, %r1966};
	mov.b64 	%rd1167, %fd440;
	add.s64 	%rd1168, %rd1102, %rd1047;
	ld.const.u8 	%r3361, [blake2b_sigma+110];
	mul.wide.u32 	%rd1169, %r3361, 8;
	add.s64 	%rd1170, %rd1, %rd1169;
	ld.local.u64 	%rd1171, [%rd1170];
	add.s64 	%rd1172, %rd1168, %rd1171;
	xor.b64  	%rd1173, %rd1172, %rd1084;
	mov.b64 	%fd441, %rd1173;
	{
	.reg .b32 %temp; 
	mov.b64 	{%temp, %r1976}, %fd441;
	}
	{
	.reg .b32 %temp; 
	mov.b64 	{%r1975, %temp}, %fd441;
	}
	// begin inline asm
	shf.r.wrap.b32 %r1970, %r1976, %r1975, %r3233;
	// end inline asm
	// begin inline asm
	shf.r.wrap.b32 %r1974, %r1975, %r1976, %r3233;
	// end inline asm
	mov.b64 	%fd442, {%r1970, %r1974};
	mov.b64 	%rd1174, %fd442;
	add.s64 	%rd1175, %rd1065, %rd1174;
	xor.b64  	%rd1176, %rd1175, %rd1047;
	mov.b64 	%fd443, %rd1176;
	{
	.reg .b32 %temp; 
	mov.b64 	{%r1984, %temp}, %fd443;
	}
	{
	.reg .b32 %temp; 
	mov.b64 	{%temp, %r1983}, %fd443;
	}
	// begin inline asm
	shf.r.wrap.b32 %r1978, %r1984, %r1983, %r3241;
	// end inline asm
	// begin inline asm
	shf.r.wrap.b32 %r1982, %r1983, %r1984, %r3241;
	// end inline asm
	mov.b64 	%fd444, {%r1978, %r1982};
	mov.b64 	%rd1177, %fd444;
	add.s64 	%rd1178, %rd1172, %rd1177;
	ld.const.u8 	%r3362, [blake2b_sigma+111];
	mul.wide.u32 	%rd1179, %r3362, 8;
	add.s64 	%rd1180, %rd1, %rd1179;
	ld.local.u64 	%rd1181, [%rd1180];
	add.s64 	%rd1182, %rd1178, %rd1181;
	xor.b64  	%rd1183, %rd1182, %rd1174;
	mov.b64 	%fd445, %rd1183;
	{
	.reg .b32 %temp; 
	mov.b64 	{%r1992, %temp}, %fd445;
	}
	{
	.reg .b32 %temp; 
	mov.b64 	{%temp, %r1991}, %fd445;
	}
	// begin inline asm
	shf.r.wrap.b32 %r1986, %r1992, %r1991, %r3249;
	// end inline asm
	// begin inline asm
	shf.r.wrap.b32 %r1990, %r1991, %r1992, %r3249;
	// end inline asm
	mov.b64 	%fd446, {%r1986, %r1990};
	mov.b64 	%rd1184, %fd446;
	add.s64 	%rd1185, %rd1175, %rd1184;
	xor.b64  	%rd1186, %rd1185, %rd1177;
	mov.b64 	%fd447, %rd1186;
	{
	.reg .b32 %temp; 
	mov.b64 	{%temp, %r2000}, %fd447;
	}
	{
	.reg .b32 %temp; 
	mov.b64 	{%r1999, %temp}, %fd447;
	}
	// begin inline asm
	shf.r.wrap.b32 %r1994, %r2000, %r1999, %r3153;
	// end inline asm
	// begin inline asm
	shf.r.wrap.b32 %r1998, %r1999, %r2000, %r3153;
	// end inline asm
	mov.b64 	%fd448, {%r1994, %r1998};
	mov.b64 	%rd1187, %fd448;
	add.s64 	%rd1188, %rd1122, %rd1187;
	ld.const.u8 	%r3363, [blake2b_sigma+112];
	mul.wide.u32 	%rd1189, %r3363, 8;
	add.s64 	%rd1190, %rd1, %rd1189;
	ld.local.u64 	%rd1191, [%rd1190];
	add.s64 	%rd1192, %rd1188, %rd1191;
	xor.b64  	%rd1193, %rd1192, %rd1144;
	mov.b64 	%fd449, %rd1193;
	{
	.reg .b32 %temp; 
	mov.b64 	{%temp, %r2008}, %fd449;
	}
	{
	.reg .b32 %temp; 
	mov.b64 	{%r2007, %temp}, %fd449;
	}
	// begin inline asm
	shf.r.wrap.b32 %r2002, %r2008, %r2007, %r3233;
	// end inline asm
	// begin inline asm
	shf.r.wrap.b32 %r2006, %r2007, %r2008, %r3233;
	// end inline asm
	mov.b64 	%fd450, {%r2002, %r2006};
	mov.b64 	%rd1194, %fd450;
	add.s64 	%rd1195, %rd1165, %rd1194;
	xor.b64  	%rd1196, %rd1195, %rd1187;
	mov.b64 	%fd451, %rd1196;
	{
	.reg .b32 %temp; 
	mov.b64 	{%r2016, %temp}, %fd451;
	}
	{
	.reg .b32 %temp; 
	mov.b64 	{%temp, %r2015}, %fd451;
	}
	// begin inline asm
	shf.r.wrap.b32 %r2010, %r2016, %r2015, %r3241;
	// end inline asm
	// begin inline asm
	shf.r.wrap.b32 %r2014, %r2015, %r2016, %r3241;
	// end inline asm
	mov.b64 	%fd452, {%r2010, %r2014};
	mov.b64 	%rd1197, %fd452;
	add.s64 	%rd1198, %rd1192, %rd1197;
	ld.const.u8 	%r3364, [blake2b_sigma+113];
	mul.wide.u32 	%rd1199, %r3364, 8;
	add.s64 	%rd1200, %rd1, %rd1199;
	ld.local.u64 	%rd1201, [%rd1200];
	add.s64 	%rd1202, %rd1198, %rd1201;
	xor.b64  	%rd1203, %rd1202, %rd1194;
	mov.b64 	%fd453, %rd1203;
	{
	.reg .b32 %temp; 
	mov.b64 	{%r2024, %temp}, %fd453;
	}
	{
	.reg .b32 %temp; 
	mov.b64 	{%temp, %r2023}, %fd453;
	}
	// begin inline asm
	shf.r.wrap.b32 %r2018, %r2024, %r2023, %r3249;
	// end inline asm
	// begin inline asm
	shf.r.wrap.b32 %r2022, %r2023, %r2024, %r3249;
	// end inline asm
	mov.b64 	%fd454, {%r2018, %r2022};
	mov.b64 	%rd1204, %fd454;
	add.s64 	%rd1205, %rd1195, %rd1204;
	xor.b64  	%rd1206, %rd1205, %rd1197;
	mov.b64 	%fd455, %rd1206;
	{
	.reg .b32 %temp; 
	mov.b64 	{%temp, %r2032}, %fd455;
	}
	{
	.reg .b32 %temp; 
	mov.b64 	{%r2031, %temp}, %fd455;
	}
	// begin inline asm
	shf.r.wrap.b32 %r2026, %r2032, %r2031, %r3153;
	// end inline asm
	// begin inline asm
	shf.r.wrap.b32 %r2030, %r2031, %r2032, %r3153;
	// end inline asm
	mov.b64 	%fd456, {%r2026, %r2030};
	mov.b64 	%rd1207, %fd456;
	add.s64 	%rd1208, %rd1142, %rd1127;
	ld.const.u8 	%r3365, [blake2b_sigma+114];
	mul.wide.u32 	%rd1209, %r3365, 8;
	add.s64 	%rd1210, %rd1, %rd1209;
	ld.local.u64 	%rd1211, [%rd1210];
	add.s64 	%rd1212, %rd1208, %rd1211;
	xor.b64  	%rd1213, %rd1212, %rd1164;
	mov.b64 	%fd457, %rd1213;
	{
	.reg .b32 %temp; 
	mov.b64 	{%temp, %r2040}, %fd457;
	}
	{
	.reg .b32 %temp; 
	mov.b64 	{%r2039, %temp}, %fd457;
	}
	// begin inline asm
	shf.r.wrap.b32 %r2034, %r2040, %r2039, %r3233;
	// end inline asm
	// begin inline asm
	shf.r.wrap.b32 %r2038, %r2039, %r2040, %r3233;
	// end inline asm
	mov.b64 	%fd458, {%r2034, %r2038};
	mov.b64 	%rd1214, %fd458;
	add.s64 	%rd1215, %rd1185, %rd1214;
	xor.b64  	%rd1216, %rd1215, %rd1127;
	mov.b64 	%fd459, %rd1216;
	{
	.reg .b32 %temp; 
	mov.b64 	{%r2048, %temp}, %fd459;
	}
	{
	.reg .b32 %temp; 
	mov.b64 	{%temp, %r2047}, %fd459;
	}
	// begin inline asm
	shf.r.wrap.b32 %r2042, %r2048, %r2047, %r3241;
	// end inline asm
	// begin inline asm
	shf.r.wrap.b32 %r2046, %r2047, %r2048, %r3241;
	// end inline asm
	mov.b64 	%fd460, {%r2042, %r2046};
	mov.b64 	%rd1217, %fd460;
	add.s64 	%rd1218, %rd1212, %rd1217;
	ld.const.u8 	%r3366, [blake2b_sigma+115];
	mul.wide.u32 	%rd1219, %r3366, 8;
	add.s64 	%rd1220, %rd1, %rd1219;
	ld.local.u64 	%rd1221, [%rd1220];
	add.s64 	%rd1222, %rd1218, %rd1221;
	xor.b64  	%rd1223, %rd1222, %rd1214;
	mov.b64 	%fd461, %rd1223;
	{
	.reg .b32 %temp; 
	mov.b64 	{%r2056, %temp}, %fd461;
	}
	{
	.reg .b32 %temp; 
	mov.b64 	{%temp, %r2055}, %fd461;
	}
	// begin inline asm
	shf.r.wrap.b32 %r2050, %r2056, %r2055, %r3249;
	// end inline asm
	// begin inline asm
	shf.r.wrap.b32 %r2054, %r2055, %r2056, %r3249;
	// end inline asm
	mov.b64 	%fd462, {%r2050, %r2054};
	mov.b64 	%rd1224, %fd462;
	add.s64 	%rd1225, %rd1215, %rd1224;
	xor.b64  	%rd1226, %rd1225, %rd1217;
	mov.b64 	%fd463, %rd1226;
	{
	.reg .b32 %temp; 
	mov.b64 	{%temp, %r2064}, %fd463;
	}
	{
	.reg .b32 %temp; 
	mov.b64 	{%r2063, %temp}, %fd463;
	}
	// begin inline asm
	shf.r.wrap.b32 %r2058, %r2064, %r2063, %r3153;
	// end inline asm
	// begin inline asm
	shf.r.wrap.b32 %r2062, %r2063, %r2064, %r3153;
	// end inline asm
	mov.b64 	%fd464, {%r2058, %r2062};
	mov.b64 	%rd1227, %fd464;
	add.s64 	%rd1228, %rd1162, %rd1147;
	ld.const.u8 	%r3367, [blake2b_sigma+116];
	mul.wide.u32 	%rd1229, %r3367, 8;
	add.s64 	%rd1230, %rd1, %rd1229;
	ld.local.u64 	%rd1231, [%rd1230];
	add.s64 	%rd1232, %rd1228, %rd1231;
	xor.b64  	%rd1233, %rd1232, %rd1184;
	mov.b64 	%fd465, %rd1233;
	{
	.reg .b32 %temp; 
	mov.b64 	{%temp, %r2072}, %fd465;
	}
	{
	.reg .b32 %temp; 
	mov.b64 	{%r2071, %temp}, %fd465;
	}
	// begin inline asm
	shf.r.wrap.b32 %r2066, %r2072, %r2071, %r3233;
	// end inline asm
	// begin inline asm
	shf.r.wrap.b32 %r2070, %r2071, %r2072, %r3233;
	// end inline asm
	mov.b64 	%fd466, {%r2066, %r2070};
	mov.b64 	%rd1234, %fd466;
	add.s64 	%rd1235, %rd1125, %rd1234;
	xor.b64  	%rd1236, %rd1235, %rd1147;
	mov.b64 	%fd467, %rd1236;
	{
	.reg .b32 %temp; 
	mov.b64 	{%r2080, %temp}, %fd467;
	}
	{
	.reg .b32 %temp; 
	mov.b64 	{%temp, %r2079}, %fd467;
	}
	// begin inline asm
	shf.r.wrap.b32 %r2074, %r2080, %r2079, %r3241;
	// end inline asm
	// begin inline asm
	shf.r.wrap.b32 %r2078, %r2079, %r2080, %r3241;
	// end inline asm
	mov.b64 	%fd468, {%r2074, %r2078};
	mov.b64 	%rd1237, %fd468;
	add.s64 	%rd1238, %rd1232, %rd1237;
	ld.const.u8 	%r3368, [blake2b_sigma+117];
	mul.wide.u32 	%rd1239, %r3368, 8;
	add.s64 	%rd1240, %rd1, %rd1239;
	ld.local.u64 	%rd1241, [%rd1240];
	add.s64 	%rd1242, %rd1238, %rd1241;
	xor.b64  	%rd1243, %rd1242, %rd1234;
	mov.b64 	%fd469, %rd1243;
	{
	.reg .b32 %temp; 
	mov.b64 	{%r2088, %temp}, %fd469;
	}
	{
	.reg .b32 %temp; 
	mov.b64 	{%temp, %r2087}, %fd469;
	}
	// begin inline asm
	shf.r.wrap.b32 %r2082, %r2088, %r2087, %r3249;
	// end inline asm
	// begin inline asm
	shf.r.wrap.b32 %r2086, %r2087, %r2088, %r3249;
	// end inline asm
	mov.b64 	%fd470, {%r2082, %r2086};
	mov.b64 	%rd1244, %fd470;
	add.s64 	%rd1245, %rd1235, %rd1244;
	xor.b64  	%rd1246, %rd1245, %rd1237;
	mov.b64 	%fd471, %rd1246;
	{
	.reg .b32 %temp; 
	mov.b64 	{%temp, %r2096}, %fd471;
	}
	{
	.reg .b32 %temp; 
	mov.b64 	{%r2095, %temp}, %fd471;
	}
	// begin inline asm
	shf.r.wrap.b32 %r2090, %r2096, %r2095, %r3153;
	// end inline asm
	// begin inline asm
	shf.r.wrap.b32 %r2094, %r2095, %r2096, %r3153;
	// end inline asm
	mov.b64 	%fd472, {%r2090, %r2094};
	mov.b64 	%rd1247, %fd472;
	add.s64 	%rd1248, %rd1182, %rd1167;
	ld.const.u8 	%r3369, [blake2b_sigma+118];
	mul.wide.u32 	%rd1249, %r3369, 8;
	add.s64 	%rd1250, %rd1, %rd1249;
	ld.local.u64 	%rd1251, [%rd1250];
	add.s64 	%rd1252, %rd1248, %rd1251;
	xor.b64  	%rd1253, %rd1252, %rd1124;
	mov.b64 	%fd473, %rd1253;
	{
	.reg .b32 %temp; 
	mov.b64 	{%temp, %r2104}, %fd473;
	}
	{
	.reg .b32 %temp; 
	mov.b64 	{%r2103, %temp}, %fd473;
	}
	// begin inline asm
	shf.r.wrap.b32 %r2098, %r2104, %r2103, %r3233;
	// end inline asm
	// begin inline asm
	shf.r.wrap.b32 %r2102, %r2103, %r2104, %r3233;
	// end inline asm
	mov.b64 	%fd474, {%r2098, %r2102};
	mov.b64 	%rd1254, %fd474;
	add.s64 	%rd1255, %rd1145, %rd1254;
	xor.b64  	%rd1256, %rd1255, %rd1167;
	mov.b64 	%fd475, %rd1256;
	{
	.reg .b32 %temp; 
	mov.b64 	{%r2112, %temp}, %fd475;
	}
	{
	.reg .b32 %temp; 
	mov.b64 	{%temp, %r2111}, %fd475;
	}
	// begin inline asm
	shf.r.wrap.b32 %r2106, %r2112, %r2111, %r3241;
	// end inline asm
	// begin inline asm
	shf.r.wrap.b32 %r2110, %r2111, %r2112, %r3241;
	// end inline asm
	mov.b64 	%fd476, {%r2106, %r2110};
	mov.b64 	%rd1257, %fd476;
	add.s64 	%rd1258, %rd1252, %rd1257;
	ld.const.u8 	%r3370, [blake2b_sigma+119];
	mul.wide.u32 	%rd1259, %r3370, 8;
	add.s64 	%rd1260, %rd1, %rd1259;
	ld.local.u64 	%rd1261, [%rd1260];
	add.s64 	%rd1262, %rd1258, %rd1261;
	xor.b64  	%rd1263, %rd1262, %rd1254;
	mov.b64 	%fd477, %rd1263;
	{
	.reg .b32 %temp; 
	mov.b64 	{%r2120, %temp}, %fd477;
	}
	{
	.reg .b32 %temp; 
	mov.b64 	{%temp, %r2119}, %fd477;
	}
	// begin inline asm
	shf.r.wrap.b32 %r2114, %r2120, %r2119, %r3249;
	// end inline asm
	// begin inline asm
	shf.r.wrap.b32 %r2118, %r2119, %r2120, %r3249;
	// end inline asm
	mov.b64 	%fd478, {%r2114, %r2118};
	mov.b64 	%rd1264, %fd478;
	add.s64 	%rd1265, %rd1255, %rd1264;
	xor.b64  	%rd1266, %rd1265, %rd1257;
	mov.b64 	%fd479, %rd1266;
	{
	.reg .b32 %temp; 
	mov.b64 	{%temp, %r2128}, %fd479;
	}
	{
	.reg .b32 %temp; 
	mov.b64 	{%r2127, %temp}, %fd479;
	}
	// begin inline asm
	shf.r.wrap.b32 %r2122, %r2128, %r2127, %r3153;
	// end inline asm
	// begin inline asm
	shf.r.wrap.b32 %r2126, %r2127, %r2128, %r3153;
	// end inline asm
	mov.b64 	%fd480, {%r2122, %r2126};
	mov.b64 	%rd1267, %fd480;
	add.s64 	%rd1268, %rd1202, %rd1227;
	ld.const.u8 	%r3371, [blake2b_sigma+120];
	mul.wide.u32 	%rd1269, %r3371, 8;
	add.s64 	%rd1270, %rd1, %rd1269;
	ld.local.u64 	%rd1271, [%rd1270];
	add.s64 	%rd1272, %rd1268, %rd1271;
	xor.b64  	%rd1273, %rd1272, %rd1264;
	mov.b64 	%fd481, %rd1273;
	{
	.reg .b32 %temp; 
	mov.b64 	{%temp, %r2136}, %fd481;
	}
	{
	.reg .b32 %temp; 
	mov.b64 	{%r2135, %temp}, %fd481;
	}
	// begin inline asm
	shf.r.wrap.b32 %r2130, %r2136, %r2135, %r3233;
	// end inline asm
	// begin inline asm
	shf.r.wrap.b32 %r2134, %r2135, %r2136, %r3233;
	// end inline asm
	mov.b64 	%fd482, {%r2130, %r2134};
	mov.b64 	%rd1274, %fd482;
	add.s64 	%rd1275, %rd1245, %rd1274;
	xor.b64  	%rd1276, %rd1275, %rd1227;
	mov.b64 	%fd483, %rd1276;
	{
	.reg .b32 %temp; 
	mov.b64 	{%r2144, %temp}, %fd483;
	}
	{
	.reg .b32 %temp; 
	mov.b64 	{%temp, %r2143}, %fd483;
	}
	// begin inline asm
	shf.r.wrap.b32 %r2138, %r2144, %r2143, %r3241;
	// end inline asm
	// begin inline asm
	shf.r.wrap.b32 %r2142, %r2143, %r2144, %r3241;
	// end inline asm
	mov.b64 	%fd484, {%r2138, %r2142};
	mov.b64 	%rd1277, %fd484;
	add.s64 	%rd1278, %rd1272, %rd1277;
	ld.const.u8 	%r3372, [blake2b_sigma+121];
	mul.wide.u32 	%rd1279, %r3372, 8;
	add.s64 	%rd1280, %rd1, %rd1279;
	ld.local.u64 	%rd1281, [%rd1280];
	add.s64 	%rd1282, %rd1278, %rd1281;
	xor.b64  	%rd1283, %rd1282, %rd1274;
	mov.b64 	%fd485, %rd1283;
	{
	.reg .b32 %temp; 
	mov.b64 	{%r2152, %temp}, %fd485;
	}
	{
	.reg .b32 %temp; 
	mov.b64 	{%temp, %r2151}, %fd485;
	}
	// begin inline asm
	shf.r.wrap.b32 %r2146, %r2152, %r2151, %r3249;
	// end inline asm
	// begin inline asm
	shf.r.wrap.b32 %r2150, %r2151, %r2152, %r3249;
	// end inline asm
	mov.b64 	%fd486, {%r2146, %r2150};
	mov.b64 	%rd1284, %fd486;
	add.s64 	%rd1285, %rd1275, %rd1284;
	xor.b64  	%rd1286, %rd1285, %rd1277;
	mov.b64 	%fd487, %rd1286;
	{
	.reg .b32 %temp; 
	mov.b64 	{%temp, %r2160}, %fd487;
	}
	{
	.reg .b32 %temp; 
	mov.b64 	{%r2159, %temp}, %fd487;
	}
	// begin inline asm
	shf.r.wrap.b32 %r2154, %r2160, %r2159, %r3153;
	// end inline asm
	// begin inline asm
	shf.r.wrap.b32 %r2158, %r2159, %r2160, %r3153;
	// end inline asm
	mov.b64 	%fd488, {%r2154, %r2158};
	mov.b64 	%rd1287, %fd488;
	add.s64 	%rd1288, %rd1222, %rd1247;
	ld.const.u8 	%r3373, [blake2b_sigma+122];
	mul.wide.u32 	%rd1289, %r3373, 8;
	add.s64 	%rd1290, %rd1, %rd1289;
	ld.local.u64 	%rd1291, [%rd1290];
	add.s64 	%rd1292, %rd1288, %rd1291;
	xor.b64  	%rd1293, %rd1292, %rd1204;
	mov.b64 	%fd489, %rd1293;
	{
	.reg .b32 %temp; 
	mov.b64 	{%temp, %r2168}, %fd489;
	}
	{
	.reg .b32 %temp; 
	mov.b64 	{%r2167, %temp}, %fd489;
	}
	// begin inline asm
	shf.r.wrap.b32 %r2162, %r2168, %r2167, %r3233;
	// end inline asm
	// begin inline asm
	shf.r.wrap.b32 %r2166, %r2167, %r2168, %r3233;
	// end inline asm
	mov.b64 	%fd490, {%r2162, %r2166};
	mov.b64 	%rd1294, %fd490;
	add.s64 	%rd1295, %rd1265, %rd1294;
	xor.b64  	%rd1296, %rd1295, %rd1247;
	mov.b64 	%fd491, %rd1296;
	{
	.reg .b32 %temp; 
	mov.b64 	{%r2176, %temp}, %fd491;
	}
	{
	.reg .b32 %temp; 
	mov.b64 	{%temp, %r2175}, %fd491;
	}
	// begin inline asm
	shf.r.wrap.b32 %r2170, %r2176, %r2175, %r3241;
	// end inline asm
	// begin inline asm
	shf.r.wrap.b32 %r2174, %r2175, %r2176, %r3241;
	// end inline asm
	mov.b64 	%fd492, {%r2170, %r2174};
	mov.b64 	%rd1297, %fd492;
	add.s64 	%rd1298, %rd1292, %rd1297;
	ld.const.u8 	%r3374, [blake2b_sigma+123];
	mul.wide.u32 	%rd1299, %r3374, 8;
	add.s64 	%rd1300, %rd1, %rd1299;
	ld.local.u64 	%rd1301, [%rd1300];
	add.s64 	%rd1302, %rd1298, %rd1301;
	xor.b64  	%rd1303, %rd1302, %rd1294;
	mov.b64 	%fd493, %rd1303;
	{
	.reg .b32 %temp; 
	mov.b64 	{%r2184, %temp}, %fd493;
	}
	{
	.reg .b32 %temp; 
	mov.b64 	{%temp, %r2183}, %fd493;
	}
	// begin inline asm
	shf.r.wrap.b32 %r2178, %r2184, %r2183, %r3249;
	// end inline asm
	// begin inline asm
	shf.r.wrap.b32 %r2182, %r2183, %r2184, %r3249;
	// end inline asm
	mov.b64 	%fd494, {%r2178, %r2182};
	mov.b64 	%rd1304, %fd494;
	add.s64 	%rd1305, %rd1295, %rd1304;
	xor.b64  	%rd1306, %rd1305, %rd1297;
	mov.b64 	%fd495, %rd1306;
	{
	.reg .b32 %temp; 
	mov.b64 	{%temp, %r2192}, %fd495;
	}
	{
	.reg .b32 %temp; 
	mov.b64 	{%r2191, %temp}, %fd495;
	}
	// begin inline asm
	shf.r.wrap.b32 %r2186, %r2192, %r2191, %r3153;
	// end inline asm
	// begin inline asm
	shf.r.wrap.b32 %r2190, %r2191, %r2192, %r3153;
	// end inline asm
	mov.b64 	%fd496, {%r2186, %r2190};
	mov.b64 	%rd1307, %fd496;
	add.s64 	%rd1308, %rd1242, %rd1267;
	ld.const.u8 	%r3375, [blake2b_sigma+124];
	mul.wide.u32 	%rd1309, %r3375, 8;
	add.s64 	%rd1310, %rd1, %rd1309;
	ld.local.u64 	%rd1311, [%rd1310];
	add.s64 	%rd1312, %rd1308, %rd1311;
	xor.b64  	%rd1313, %rd1312, %rd1224;
	mov.b64 	%fd497, %rd1313;
	{
	.reg .b32 %temp; 
	mov.b64 	{%temp, %r2200}, %fd497;
	}
	{
	.reg .b32 %temp; 
	mov.b64 	{%r2199, %temp}, %fd497;
	}
	// begin inline asm
	shf.r.wrap.b32 %r2194, %r2200, %r2199, %r3233;
	// end inline asm
	// begin inline asm
	shf.r.wrap.b32 %r2198, %r2199, %r2200, %r3233;
	// end inline asm
	mov.b64 	%fd498, {%r2194, %r2198};
	mov.b64 	%rd1314, %fd498;
	add.s64 	%rd1315, %rd1205, %rd1314;
	xor.b64  	%rd1316, %rd1315, %rd1267;
	mov.b64 	%fd499, %rd1316;
	{
	.reg .b32 %temp; 
	mov.b64 	{%r2208, %temp}, %fd499;
	}
	{
	.reg .b32 %temp; 
	mov.b64 	{%temp, %r2207}, %fd499;
	}
	// begin inline asm
	shf.r.wrap.b32 %r2202, %r2208, %r2207, %r3241;
	// end inline asm
	// begin inline asm
	shf.r.wrap.b32 %r2206, %r2207, %r2208, %r3241;
	// end inline asm
	mov.b64 	%fd500, {%r2202, %r2206};
	mov.b64 	%rd1317, %fd500;
	add.s64 	%rd1318, %rd1312, %rd1317;
	ld.const.u8 	%r3376, [blake2b_sigma+125];
	mul.wide.u32 	%rd1319, %r3376, 8;
	add.s64 	%rd1320, %rd1, %rd1319;
	ld.local.u64 	%rd1321, [%rd1320];
	add.s64 	%rd1322, %rd1318, %rd1321;
	xor.b64  	%rd1323, %rd1322, %rd1314;
	mov.b64 	%fd501, %rd1323;
	{
	.reg .b32 %temp; 
	mov.b64 	{%r2216, %temp}, %fd501;
	}
	{
	.reg .b32 %temp; 
	mov.b64 	{%temp, %r2215}, %fd501;
	}
	// begin inline asm
	shf.r.wrap.b32 %r2210, %r2216, %r2215, %r3249;
	// end inline asm
	// begin inline asm
	shf.r.wrap.b32 %r2214, %r2215, %r2216, %r3249;
	// end inline asm
	mov.b64 	%fd502, {%r2210, %r2214};
	mov.b64 	%rd1324, %fd502;
	add.s64 	%rd1325, %rd1315, %rd1324;
	xor.b64  	%rd1326, %rd1325, %rd1317;
	mov.b64 	%fd503, %rd1326;
	{
	.reg .b32 %temp; 
	mov.b64 	{%temp, %r2224}, %fd503;
	}
	{
	.reg .b32 %temp; 
	mov.b64 	{%r2223, %temp}, %fd503;
	}
	// begin inline asm
	shf.r.wrap.b32 %r2218, %r2224, %r2223, %r3153;
	// end inline asm
	// begin inline asm
	shf.r.wrap.b32 %r2222, %r2223, %r2224, %r3153;
	// end inline asm
	mov.b64 	%fd504, {%r2218, %r2222};
	mov.b64 	%rd1327, %fd504;
	add.s64 	%rd1328, %rd1262, %rd1207;
	ld.const.u8 	%r3377, [blake2b_sigma+126];
	mul.wide.u32 	%rd1329, %r3377, 8;
	add.s64 	%rd1330, %rd1, %rd1329;
	ld.local.u64 	%rd1331, [%rd1330];
	add.s64 	%rd1332, %rd1328, %rd1331;
	xor.b64  	%rd1333, %rd1332, %rd1244;
	mov.b64 	%fd505, %rd1333;
	{
	.reg .b32 %temp; 
	mov.b64 	{%temp, %r2232}, %fd505;
	}
	{
	.reg .b32 %temp; 
	mov.b64 	{%r2231, %temp}, %fd505;
	}
	// begin inline asm
	shf.r.wrap.b32 %r2226, %r2232, %r2231, %r3233;
	// end inline asm
	// begin inline asm
	shf.r.wrap.b32 %r2230, %r2231, %r2232, %r3233;
	// end inline asm
	mov.b64 	%fd506, {%r2226, %r2230};
	mov.b64 	%rd1334, %fd506;
	add.s64 	%rd1335, %rd1225, %rd1334;
	xor.b64  	%rd1336, %rd1335, %rd1207;
	mov.b64 	%fd507, %rd1336;
	{
	.reg .b32 %temp; 
	mov.b64 	{%r2240, %temp}, %fd507;
	}
	{
	.reg .b32 %temp; 
	mov.b64 	{%temp, %r2239}, %fd507;
	}
	// begin inline asm
	shf.r.wrap.b32 %r2234, %r2240, %r2239, %r3241;
	// end inline asm
	// begin inline asm
	shf.r.wrap.b32 %r2238, %r2239, %r2240, %r3241;
	// end inline asm
	mov.b64 	%fd508, {%r2234, %r2238};
	mov.b64 	%rd1337, %fd508;
	add.s64 	%rd1338, %rd1332, %rd1337;
	ld.const.u8 	%r3378, [blake2b_sigma+127];
	mul.wide.u32 	%rd1339, %r3378, 8;
	add.s64 	%rd1340, %rd1, %rd1339;
	ld.local.u64 	%rd1341, [%rd1340];
	add.s64 	%rd1342, %rd1338, %rd1341;
	xor.b64  	%rd1343, %rd1342, %rd1334;
	mov.b64 	%fd509, %rd1343;
	{
	.reg .b32 %temp; 
	mov.b64 	{%r2248, %temp}, %fd509;
	}
	{
	.reg .b32 %temp; 
	mov.b64 	{%temp, %r2247}, %fd509;
	}
	// begin inline asm
	shf.r.wrap.b32 %r2242, %r2248, %r2247, %r3249;
	// end inline asm
	// begin inline asm
	shf.r.wrap.b32 %r2246, %r2247, %r2248, %r3249;
	// end inline asm
	mov.b64 	%fd510, {%r2242, %r2246};
	mov.b64 	%rd1344, %fd510;
	add.s64 	%rd1345, %rd1335, %rd1344;
	xor.b64  	%rd1346, %rd1345, %rd1337;
	mov.b64 	%fd511, %rd1346;
	{
	.reg .b32 %temp; 
	mov.b64 	{%temp, %r2256}, %fd511;
	}
	{
	.reg .b32 %temp; 
	mov.b64 	{%r2255, %temp}, %fd511;
	}
	// begin inline asm
	shf.r.wrap.b32 %r2250, %r2256, %r2255, %r3153;
	// end inline asm
	// begin inline asm
	shf.r.wrap.b32 %r2254, %r2255, %r2256, %r3153;
	// end inline asm
	mov.b64 	%fd512, {%r2250, %r2254};
	mov.b64 	%rd1347, %fd512;
	add.s64 	%rd1348, %rd1282, %rd1347;
	ld.const.u8 	%r3379, [blake2b_sigma+128];
	mul.wide.u32 	%rd1349, %r3379, 8;
	add.s64 	%rd1350, %rd1, %rd1349;
	ld.local.u64 	%rd1351, [%rd1350];
	add.s64 	%rd1352, %rd1348, %rd1351;
	xor.b64  	%rd1353, %rd1352, %rd1304;
	mov.b64 	%fd513, %rd1353;
	{
	.reg .b32 %temp; 
	mov.b64 	{%temp, %r2264}, %fd513;
	}
	{
	.reg .b32 %temp; 
	mov.b64 	{%r2263, %temp}, %fd513;
	}
	// begin inline asm
	shf.r.wrap.b32 %r2258, %r2264, %r2263, %r3233;
	// end inline asm
	// begin inline asm
	shf.r.wrap.b32 %r2262, %r2263, %r2264, %r3233;
	// end inline asm
	mov.b64 	%fd514, {%r2258, %r2262};
	mov.b64 	%rd1354, %fd514;
	add.s64 	%rd1355, %rd1325, %rd1354;
	xor.b64  	%rd1356, %rd1355, %rd1347;
	mov.b64 	%fd515, %rd1356;
	{
	.reg .b32 %temp; 
	mov.b64 	{%r2272, %temp}, %fd515;
	}
	{
	.reg .b32 %temp; 
	mov.b64 	{%temp, %r2271}, %fd515;
	}
	// begin inline asm
	shf.r.wrap.b32 %r2266, %r2272, %r2271, %r3241;
	// end inline asm
	// begin inline asm
	shf.r.wrap.b32 %r2270, %r2271, %r2272, %r3241;
	// end inline asm
	mov.b64 	%fd516, {%r2266, %r2270};
	mov.b64 	%rd1357, %fd516;
	add.s64 	%rd1358, %rd1352, %rd1357;
	ld.const.u8 	%r3380, [blake2b_sigma+129];
	mul.wide.u32 	%rd1359, %r3380, 8;
	add.s64 	%rd1360, %rd1, %rd1359;
	ld.local.u64 	%rd1361, [%rd1360];
	add.s64 	%rd1362, %rd1358, %rd1361;
	xor.b64  	%rd1363, %rd1362, %rd1354;
	mov.b64 	%fd517, %rd1363;
	{
	.reg .b32 %temp; 
	mov.b64 	{%r2280, %temp}, %fd517;
	}
	{
	.reg .b32 %temp; 
	mov.b64 	{%temp, %r2279}, %fd517;
	}
	// begin inline asm
	shf.r.wrap.b32 %r2274, %r2280, %r2279, %r3249;
	// end inline asm
	// begin inline asm
	shf.r.wrap.b32 %r2278, %r2279, %r2280, %r3249;
	// end inline asm
	mov.b64 	%fd518, {%r2274, %r2278};
	mov.b64 	%rd1364, %fd518;
	add.s64 	%rd1365, %rd1355, %rd1364;
	xor.b64  	%rd1366, %rd1365, %rd1357;
	mov.b64 	%fd519, %rd1366;
	{
	.reg .b32 %temp; 
	mov.b64 	{%temp, %r2288}, %fd519;
	}
	{
	.reg .b32 %temp; 
	mov.b64 	{%r2287, %temp}, %fd519;
	}
	// begin inline asm
	shf.r.wrap.b32 %r2282, %r2288, %r2287, %r3153;
	// end inline asm
	// begin inline asm
	shf.r.wrap.b32 %r2286, %r2287, %r2288, %r3153;
	// end inline asm
	mov.b64 	%fd520, {%r2282, %r2286};
	mov.b64 	%rd1367, %fd520;
	add.s64 	%rd1368, %rd1302, %rd1287;
	ld.const.u8 	%r3381, [blake2b_sigma+130];
	mul.wide.u32 	%rd1369, %r3381, 8;
	add.s64 	%rd1370, %rd1, %rd1369;
	ld.local.u64 	%rd1371, [%rd1370];
	add.s64 	%rd1372, %rd1368, %rd1371;
	xor.b64  	%rd1373, %rd1372, %rd1324;
	mov.b64 	%fd521, %rd1373;
	{
	.reg .b32 %temp; 
	mov.b64 	{%temp, %r2296}, %fd521;
	}
	{
	.reg .b32 %temp; 
	mov.b64 	{%r2295, %temp}, %fd521;
	}
	// begin inline asm
	shf.r.wrap.b32 %r2290, %r2296, %r2295, %r3233;
	// end inline asm
	// begin inline asm
	shf.r.wrap.b32 %r2294, %r2295, %r2296, %r3233;
	// end inline asm
	mov.b64 	%fd522, {%r2290, %r2294};
	mov.b64 	%rd1374, %fd522;
	add.s64 	%rd1375, %rd1345, %rd1374;
	xor.b64  	%rd1376, %rd1375, %rd1287;
	mov.b64 	%fd523, %rd1376;
	{
	.reg .b32 %temp; 
	mov.b64 	{%r2304, %temp}, %fd523;
	}
	{
	.reg .b32 %temp; 
	mov.b64 	{%temp, %r2303}, %fd523;
	}
	// begin inline asm
	shf.r.wrap.b32 %r2298, %r2304, %r2303, %r3241;
	// end inline asm
	// begin inline asm
	shf.r.wrap.b32 %r2302, %r2303, %r2304, %r3241;
	// end inline asm
	mov.b64 	%fd524, {%r2298, %r2302};
	mov.b64 	%rd1377, %fd524;
	add.s64 	%rd1378, %rd1372, %rd1377;
	ld.const.u8 	%r3382, [blake2b_sigma+131];
	mul.wide.u32 	%rd1379, %r3382, 8;
	add.s64 	%rd1380, %rd1, %rd1379;
	ld.local.u64 	%rd1381, [%rd1380];
	add.s64 	%rd1382, %rd1378, %rd1381;
	xor.b64  	%rd1383, %rd1382, %rd1374;
	mov.b64 	%fd525, %rd1383;
	{
	.reg .b32 %temp; 
	mov.b64 	{%r2312, %temp}, %fd525;
	}
	{
	.reg .b32 %temp; 
	mov.b64 	{%temp, %r2311}, %fd525;
	}
	// begin inline asm
	shf.r.wrap.b32 %r2306, %r2312, %r2311, %r3249;
	// end inline asm
	// begin inline asm
	shf.r.wrap.b32 %r2310, %r2311, %r2312, %r3249;
	// end inline asm
	mov.b64 	%fd526, {%r2306, %r2310};
	mov.b64 	%rd1384, %fd526;
	add.s64 	%rd1385, %rd1375, %rd1384;
	xor.b64  	%rd1386, %rd1385, %rd1377;
	mov.b64 	%fd527, %rd1386;
	{
	.reg .b32 %temp; 
	mov.b64 	{%temp, %r2320}, %fd527;
	}
	{
	.reg .b32 %temp; 
	mov.b64 	{%r2319, %temp}, %fd527;
	}
	// begin inline asm
	shf.r.wrap.b32 %r2314, %r2320, %r2319, %r3153;
	// end inline asm
	// begin inline asm
	shf.r.wrap.b32 %r2318, %r2319, %r2320, %r3153;
	// end inline asm
	mov.b64 	%fd528, {%r2314, %r2318};
	mov.b64 	%rd1387, %fd528;
	add.s64 	%rd1388, %rd1322, %rd1307;
	ld.const.u8 	%r3383, [blake2b_sigma+132];
	mul.wide.u32 	%rd1389, %r3383, 8;
	add.s64 	%rd1390, %rd1, %rd1389;
	ld.local.u64 	%rd1391, [%rd1390];
	add.s64 	%rd1392, %rd1388, %rd1391;
	xor.b64  	%rd1393, %rd1392, %rd1344;
	mov.b64 	%fd529, %rd1393;
	{
	.reg .b32 %temp; 
	mov.b64 	{%temp, %r2328}, %fd529;
	}
	{
	.reg .b32 %temp; 
	mov.b64 	{%r2327, %temp}, %fd529;
	}
	// begin inline asm
	shf.r.wrap.b32 %r2322, %r2328, %r2327, %r3233;
	// end inline asm
	// begin inline asm
	shf.r.wrap.b32 %r2326, %r2327, %r2328, %r3233;
	// end inline asm
	mov.b64 	%fd530, {%r2322, %r2326};
	mov.b64 	%rd1394, %fd530;
	add.s64 	%rd1395, %rd1285, %rd1394;
	xor.b64  	%rd1396, %rd1395, %rd1307;
	mov.b64 	%fd531, %rd1396;
	{
	.reg .b32 %temp; 
	mov.b64 	{%r2336, %temp}, %fd531;
	}
	{
	.reg .b32 %temp; 
	mov.b64 	{%temp, %r2335}, %fd531;
	}
	// begin inline asm
	shf.r.wrap.b32 %r2330, %r2336, %r2335, %r3241;
	// end inline asm
	// begin inline asm
	shf.r.wrap.b32 %r2334, %r2335, %r2336, %r3241;
	// end inline asm
	mov.b64 	%fd532, {%r2330, %r2334};
	mov.b64 	%rd1397, %fd532;
	add.s64 	%rd1398, %rd1392, %rd1397;
	ld.const.u8 	%r3384, [blake2b_sigma+133];
	mul.wide.u32 	%rd1399, %r3384, 8;
	add.s64 	%rd1400, %rd1, %rd1399;
	ld.local.u64 	%rd1401, [%rd1400];
	add.s64 	%rd1402, %rd1398, %rd1401;
	xor.b64  	%rd1403, %rd1402, %rd1394;
	mov.b64 	%fd533, %rd1403;
	{
	.reg .b32 %temp; 
	mov.b64 	{%r2344, %temp}, %fd533;
	}
	{
	.reg .b32 %temp; 
	mov.b64 	{%temp, %r2343}, %fd533;
	}
	// begin inline asm
	shf.r.wrap.b32 %r2338, %r2344, %r2343, %r3249;
	// end inline asm
	// begin inline asm
	shf.r.wrap.b32 %r2342, %r2343, %r2344, %r3249;
	// end inline asm
	mov.b64 	%fd534, {%r2338, %r2342};
	mov.b64 	%rd1404, %fd534;
	add.s64 	%rd1405, %rd1395, %rd1404;
	xor.b64  	%rd1406, %rd1405, %rd1397;
	mov.b64 	%fd535, %rd1406;
	{
	.reg .b32 %temp; 
	mov.b64 	{%temp, %r2352}, %fd535;
	}
	{
	.reg .b32 %temp; 
	mov.b64 	{%r2351, %temp}, %fd535;
	}
	// begin inline asm
	shf.r.wrap.b32 %r2346, %r2352, %r2351, %r3153;
	// end inline asm
	// begin inline asm
	shf.r.wrap.b32 %r2350, %r2351, %r2352, %r3153;
	// end inline asm
	mov.b64 	%fd536, {%r2346, %r2350};
	mov.b64 	%rd1407, %fd536;
	add.s64 	%rd1408, %rd1342, %rd1327;
	ld.const.u8 	%r3385, [blake2b_sigma+134];
	mul.wide.u32 	%rd1409, %r3385, 8;
	add.s64 	%rd1410, %rd1, %rd1409;
	ld.local.u64 	%rd1411, [%rd1410];
	add.s64 	%rd1412, %rd1408, %rd1411;
	xor.b64  	%rd1413, %rd1412, %rd1284;
	mov.b64 	%fd537, %rd1413;
	{
	.reg .b32 %temp; 
	mov.b64 	{%temp, %r2360}, %fd537;
	}
	{
	.reg .b32 %temp; 
	mov.b64 	{%r2359, %temp}, %fd537;
	}
	// begin inline asm
	shf.r.wrap.b32 %r2354, %r2360, %r2359, %r3233;
	// end inline asm
	// begin inline asm
	shf.r.wrap.b32 %r2358, %r2359, %r2360, %r3233;
	// end inline asm
	mov.b64 	%fd538, {%r2354, %r2358};
	mov.b64 	%rd1414, %fd538;
	add.s64 	%rd1415, %rd1305, %rd1414;
	xor.b64  	%rd1416, %rd1415, %rd1327;
	mov.b64 	%fd539, %rd1416;
	{
	.reg .b32 %temp; 
	mov.b64 	{%r2368, %temp}, %fd539;
	}
	{
	.reg .b32 %temp; 
	mov.b64 	{%temp, %r2367}, %fd539;
	}
	// begin inline asm
	shf.r.wrap.b32 %r2362, %r2368, %r2367, %r3241;
	// end inline asm
	// begin inline asm
	shf.r.wrap.b32 %r2366, %r2367, %r2368, %r3241;
	// end inline asm
	mov.b64 	%fd540, {%r2362, %r2366};
	mov.b64 	%rd1417, %fd540;
	add.s64 	%rd1418, %rd1412, %rd1417;
	ld.const.u8 	%r3386, [blake2b_sigma+135];
	mul.wide.u32 	%rd1419, %r3386, 8;
	add.s64 	%rd1420, %rd1, %rd1419;
	ld.local.u64 	%rd1421, [%rd1420];
	add.s64 	%rd1422, %rd1418, %rd1421;
	xor.b64  	%rd1423, %rd1422, %rd1414;
	mov.b64 	%fd541, %rd1423;
	{
	.reg .b32 %temp; 
	mov.b64 	{%r2376, %temp}, %fd541;
	}
	{
	.reg .b32 %temp; 
	mov.b64 	{%temp, %r2375}, %fd541;
	}
	// begin inline asm
	shf.r.wrap.b32 %r2370, %r2376, %r2375, %r3249;
	// end inline asm
	// begin inline asm
	shf.r.wrap.b32 %r2374, %r2375, %r2376, %r3249;
	// end inline asm
	mov.b64 	%fd542, {%r2370, %r2374};
	mov.b64 	%rd1424, %fd542;
	add.s64 	%rd1425, %rd1415, %rd1424;
	xor.b64  	%rd1426, %rd1425, %rd1417;
	mov.b64 	%fd543, %rd1426;
	{
	.reg .b32 %temp; 
	mov.b64 	{%temp, %r2384}, %fd543;
	}
	{
	.reg .b32 %temp; 
	mov.b64 	{%r2383, %temp}, %fd543;
	}
	// begin inline asm
	shf.r.wrap.b32 %r2378, %r2384, %r2383, %r3153;
	// end inline asm
	// begin inline asm
	shf.r.wrap.b32 %r2382, %r2383, %r2384, %r3153;
	// end inline asm
	mov.b64 	%fd544, {%r2378, %r2382};
	mov.b64 	%rd1427, %fd544;
	add.s64 	%rd1428, %rd1362, %rd1387;
	ld.const.u8 	%r3387, [blake2b_sigma+136];
	mul.wide.u32 	%rd1429, %r3387, 8;
	add.s64 	%rd1430, %rd1, %rd1429;
	ld.local.u64 	%rd1431, [%rd1430];
	add.s64 	%rd1432, %rd1428, %rd1431;
	xor.b64  	%rd1433, %rd1432, %rd1424;
	mov.b64 	%fd545, %rd1433;
	{
	.reg .b32 %temp; 
	mov.b64 	{%temp, %r2392}, %fd545;
	}
	{
	.reg .b32 %temp; 
	mov.b64 	{%r2391, %temp}, %fd545;
	}
	// begin inline asm
	shf.r.wrap.b32 %r2386, %r2392, %r2391, %r3233;
	// end inline asm
	// begin inline asm
	shf.r.wrap.b32 %r2390, %r2391, %r2392, %r3233;
	// end inline asm
	mov.b64 	%fd546, {%r2386, %r2390};
	mov.b64 	%rd1434, %fd546;
	add.s64 	%rd1435, %rd1405, %rd1434;
	xor.b64  	%rd1436, %rd1435, %rd1387;
	mov.b64 	%fd547, %rd1436;
	{
	.reg .b32 %temp; 
	mov.b64 	{%r2400, %temp}, %fd547;
	}
	{
	.reg .b32 %temp; 
	mov.b64 	{%temp, %r2399}, %fd547;
	}
	// begin inline asm
	shf.r.wrap.b32 %r2394, %r2400, %r2399, %r3241;
	// end inline asm
	// begin inline asm
	shf.r.wrap.b32 %r2398, %r2399, %r2400, %r3241;
	// end inline asm
	mov.b64 	%fd548, {%r2394, %r2398};
	mov.b64 	%rd1437, %fd548;
	add.s64 	%rd1438, %rd1432, %rd1437;
	ld.const.u8 	%r3388, [blake2b_sigma+137];
	mul.wide.u32 	%rd1439, %r3388, 8;
	add.s64 	%rd1440, %rd1, %rd1439;
	ld.local.u64 	%rd1441, [%rd1440];
	add.s64 	%rd1442, %rd1438, %rd1441;
	xor.b64  	%rd1443, %rd1442, %rd1434;
	mov.b64 	%fd549, %rd1443;
	{
	.reg .b32 %temp; 
	mov.b64 	{%r2408, %temp}, %fd549;
	}
	{
	.reg .b32 %temp; 
	mov.b64 	{%temp, %r2407}, %fd549;
	}
	// begin inline asm
	shf.r.wrap.b32 %r2402, %r2408, %r2407, %r3249;
	// end inline asm
	// begin inline asm
	shf.r.wrap.b32 %r2406, %r2407, %r2408, %r3249;
	// end inline asm
	mov.b64 	%fd550, {%r2402, %r2406};
	mov.b64 	%rd1444, %fd550;
	add.s64 	%rd1445, %rd1435, %rd1444;
	xor.b64  	%rd1446, %rd1445, %rd1437;
	mov.b64 	%fd551, %rd1446;
	{
	.reg .b32 %temp; 
	mov.b64 	{%temp, %r2416}, %fd551;
	}
	{
	.reg .b32 %temp; 
	mov.b64 	{%r2415, %temp}, %fd551;
	}
	// begin inline asm
	shf.r.wrap.b32 %r2410, %r2416, %r2415, %r3153;
	// end inline asm
	// begin inline asm
	shf.r.wrap.b32 %r2414, %r2415, %r2416, %r3153;
	// end inline asm
	mov.b64 	%fd552, {%r2410, %r2414};
	mov.b64 	%rd1447, %fd552;
	add.s64 	%rd1448, %rd1382, %rd1407;
	ld.const.u8 	%r3389, [blake2b_sigma+138];
	mul.wide.u32 	%rd1449, %r3389, 8;
	add.s64 	%rd1450, %rd1, %rd1449;
	ld.local.u64 	%rd1451, [%rd1450];
	add.s64 	%rd1452, %rd1448, %rd1451;
	xor.b64  	%rd1453, %rd1452, %rd1364;
	mov.b64 	%fd553, %rd1453;
	{
	.reg .b32 %temp; 
	mov.b64 	{%temp, %r2424}, %fd553;
	}
	{
	.reg .b32 %temp; 
	mov.b64 	{%r2423, %temp}, %fd553;
	}
	// begin inline asm
	shf.r.wrap.b32 %r2418, %r2424, %r2423, %r3233;
	// end inline asm
	// begin inline asm
	shf.r.wrap.b32 %r2422, %r2423, %r2424, %r3233;
	// end inline asm
	mov.b64 	%fd554, {%r2418, %r2422};
	mov.b64 	%rd1454, %fd554;
	add.s64 	%rd1455, %rd1425, %rd1454;
	xor.b64  	%rd1456, %rd1455, %rd1407;
	mov.b64 	%fd555, %rd1456;
	{
	.reg .b32 %temp; 
	mov.b64 	{%r2432, %temp}, %fd555;
	}
	{
	.reg .b32 %temp; 
	mov.b64 	{%temp, %r2431}, %fd555;
	}
	// begin inline asm
	shf.r.wrap.b32 %r2426, %r2432, %r2431, %r3241;
	// end inline asm
	// begin inline asm
	shf.r.wrap.b32 %r2430, %r2431, %r2432, %r3241;
	// end inline asm
	mov.b64 	%fd556, {%r2426, %r2430};
	mov.b64 	%rd1457, %fd556;
	add.s64 	%rd1458, %rd1452, %rd1457;
	ld.const.u8 	%r3390, [blake2b_sigma+139];
	mul.wide.u32 	%rd1459, %r3390, 8;
	add.s64 	%rd1460, %rd1, %rd1459;
	ld.local.u64 	%rd1461, [%rd1460];
	add.s64 	%rd1462, %rd1458, %rd1461;
	xor.b64  	%rd1463, %rd1462, %rd1454;
	mov.b64 	%fd557, %rd1463;
	{
	.reg .b32 %temp; 
	mov.b64 	{%r2440, %temp}, %fd557;
	}
	{
	.reg .b32 %temp; 
	mov.b64 	{%temp, %r2439}, %fd557;
	}
	// begin inline asm
	shf.r.wrap.b32 %r2434, %r2440, %r2439, %r3249;
	// end inline asm
	// begin inline asm
	shf.r.wrap.b32 %r2438, %r2439, %r2440, %r3249;
	// end inline asm
	mov.b64 	%fd558, {%r2434, %r2438};
	mov.b64 	%rd1464, %fd558;
	add.s64 	%rd1465, %rd1455, %rd1464;
	xor.b64  	%rd1466, %rd1465, %rd1457;
	mov.b64 	%fd559, %rd1466;
	{
	.reg .b32 %temp; 
	mov.b64 	{%temp, %r2448}, %fd559;
	}
	{
	.reg .b32 %temp; 
	mov.b64 	{%r2447, %temp}, %fd559;
	}
	// begin inline asm
	shf.r.wrap.b32 %r2442, %r2448, %r2447, %r3153;
	// end inline asm
	// begin inline asm
	shf.r.wrap.b32 %r2446, %r2447, %r2448, %r3153;
	// end inline asm
	mov.b64 	%fd560, {%r2442, %r2446};
	mov.b64 	%rd1467, %fd560;
	add.s64 	%rd1468, %rd1402, %rd1427;
	ld.const.u8 	%r3391, [blake2b_sigma+140];
	mul.wide.u32 	%rd1469, %r3391, 8;
	add.s64 	%rd1470, %rd1, %rd1469;
	ld.local.u64 	%rd1471, [%rd1470];
	add.s64 	%rd1472, %rd1468, %rd1471;
	xor.b64  	%rd1473, %rd1472, %rd1384;
	mov.b64 	%fd561, %rd1473;
	{
	.reg .b32 %temp; 
	mov.b64 	{%temp, %r2456}, %fd561;
	}
	{
	.reg .b32 %temp; 
	mov.b64 	{%r2455, %temp}, %fd561;
	}
	// begin inline asm
	shf.r.wrap.b32 %r2450, %r2456, %r2455, %r3233;
	// end inline asm
	// begin inline asm
	shf.r.wrap.b32 %r2454, %r2455, %r2456, %r3233;
	// end inline asm
	mov.b64 	%fd562, {%r2450, %r2454};
	mov.b64 	%rd1474, %fd562;
	add.s64 	%rd1475, %rd1365, %rd1474;
	xor.b64  	%rd1476, %rd1475, %rd1427;
	mov.b64 	%fd563, %rd1476;
	{
	.reg .b32 %temp; 
	mov.b64 	{%r2464, %temp}, %fd563;
	}
	{
	.reg .b32 %temp; 
	mov.b64 	{%temp, %r2463}, %fd563;
	}
	// begin inline asm
	shf.r.wrap.b32 %r2458, %r2464, %r2463, %r3241;
	// end inline asm
	// begin inline asm
	shf.r.wrap.b32 %r2462, %r2463, %r2464, %r3241;
	// end inline asm
	mov.b64 	%fd564, {%r2458, %r2462};
	mov.b64 	%rd1477, %fd564;
	add.s64 	%rd1478, %rd1472, %rd1477;
	ld.const.u8 	%r3392, [blake2b_sigma+141];
	mul.wide.u32 	%rd1479, %r3392, 8;
	add.s64 	%rd1480, %rd1, %rd1479;
	ld.local.u64 	%rd1481, [%rd1480];
	add.s64 	%rd1482, %rd1478, %rd1481;
	xor.b64  	%rd1483, %rd1482, %rd1474;
	mov.b64 	%fd565, %rd1483;
	{
	.reg .b32 %temp; 
	mov.b64 	{%r2472, %temp}, %fd565;
	}
	{
	.reg .b32 %temp; 
	mov.b64 	{%temp, %r2471}, %fd565;
	}
	// begin inline asm
	shf.r.wrap.b32 %r2466, %r2472, %r2471, %r3249;
	// end inline asm
	// begin inline asm
	shf.r.wrap.b32 %r2470, %r2471, %r2472, %r3249;
	// end inline asm
	mov.b64 	%fd566, {%r2466, %r2470};
	mov.b64 	%rd1484, %fd566;
	add.s64 	%rd1485, %rd1475, %rd1484;
	xor.b64  	%rd1486, %rd1485, %rd1477;
	mov.b64 	%fd567, %rd1486;
	{
	.reg .b32 %temp; 
	mov.b64 	{%temp, %r2480}, %fd567;
	}
	{
	.reg .b32 %temp; 
	mov.b64 	{%r2479, %temp}, %fd567;
	}
	// begin inline asm
	shf.r.wrap.b32 %r2474, %r2480, %r2479, %r3153;
	// end inline asm
	// begin inline asm
	shf.r.wrap.b32 %r2478, %r2479, %r2480, %r3153;
	// end inline asm
	mov.b64 	%fd568, {%r2474, %r2478};
	mov.b64 	%rd1487, %fd568;
	add.s64 	%rd1488, %rd1422, %rd1367;
	ld.const.u8 	%r3393, [blake2b_sigma+142];
	mul.wide.u32 	%rd1489, %r3393, 8;
	add.s64 	%rd1490, %rd1, %rd1489;
	ld.local.u64 	%rd1491, [%rd1490];
	add.s64 	%rd1492, %rd1488, %rd1491;
	xor.b64  	%rd1493, %rd1492, %rd1404;
	mov.b64 	%fd569, %rd1493;
	{
	.reg .b32 %temp; 
	mov.b64 	{%temp, %r2488}, %fd569;
	}
	{
	.reg .b32 %temp; 
	mov.b64 	{%r2487, %temp}, %fd569;
	}
	// begin inline asm
	shf.r.wrap.b32 %r2482, %r2488, %r2487, %r3233;
	// end inline asm
	// begin inline asm
	shf.r.wrap.b32 %r2486, %r2487, %r2488, %r3233;
	// end inline asm
	mov.b64 	%fd570, {%r2482, %r2486};
	mov.b64 	%rd1494, %fd570;
	add.s64 	%rd1495, %rd1385, %rd1494;
	xor.b64  	%rd1496, %rd1495, %rd1367;
	mov.b64 	%fd571, %rd1496;
	{
	.reg .b32 %temp; 
	mov.b64 	{%r2496, %temp}, %fd571;
	}
	{
	.reg .b32 %temp; 
	mov.b64 	{%temp, %r2495}, %fd571;
	}
	// begin inline asm
	shf.r.wrap.b32 %r2490, %r2496, %r2495, %r3241;
	// end inline asm
	// begin inline asm
	shf.r.wrap.b32 %r2494, %r2495, %r2496, %r3241;
	// end inline asm
	mov.b64 	%fd572, {%r2490, %r2494};
	mov.b64 	%rd1497, %fd572;
	add.s64 	%rd1498, %rd1492, %rd1497;
	ld.const.u8 	%r3394, [blake2b_sigma+143];
	mul.wide.u32 	%rd1499, %r3394, 8;
	add.s64 	%rd1500, %rd1, %rd1499;
	ld.local.u64 	%rd1501, [%rd1500];
	add.s64 	%rd1502, %rd1498, %rd1501;
	xor.b64  	%rd1503, %rd1502, %rd1494;
	mov.b64 	%fd573, %rd1503;
	{
	.reg .b32 %temp; 
	mov.b64 	{%r2504, %temp}, %fd573;
	}
	{
	.reg .b32 %temp; 
	mov.b64 	{%temp, %r2503}, %fd573;
	}
	// begin inline asm
	shf.r.wrap.b32 %r2498, %r2504, %r2503, %r3249;
	// end inline asm
	// begin inline asm
	shf.r.wrap.b32 %r2502, %r2503, %r2504, %r3249;
	// end inline asm
	mov.b64 	%fd574, {%r2498, %r2502};
	mov.b64 	%rd1504, %fd574;
	add.s64 	%rd1505, %rd1495, %rd1504;
	xor.b64  	%rd1506, %rd1505, %rd1497;
	mov.b64 	%fd575, %rd1506;
	{
	.reg .b32 %temp; 
	mov.b64 	{%temp, %r2512}, %fd575;
	}
	{
	.reg .b32 %temp; 
	mov.b64 	{%r2511, %temp}, %fd575;
	}
	// begin inline asm
	shf.r.wrap.b32 %r2506, %r2512, %r2511, %r3153;
	// end inline asm
	// begin inline asm
	shf.r.wrap.b32 %r2510, %r2511, %r2512, %r3153;
	// end inline asm
	mov.b64 	%fd576, {%r2506, %r2510};
	mov.b64 	%rd1507, %fd576;
	add.s64 	%rd1508, %rd1442, %rd1507;
	ld.const.u8 	%r3395, [blake2b_sigma+144];
	mul.wide.u32 	%rd1509, %r3395, 8;
	add.s64 	%rd1510, %rd1, %rd1509;
	ld.local.u64 	%rd1511, [%rd1510];
	add.s64 	%rd1512, %rd1508, %rd1511;
	xor.b64  	%rd1513, %rd1512, %rd1464;
	mov.b64 	%fd577, %rd1513;
	{
	.reg .b32 %temp; 
	mov.b64 	{%temp, %r2520}, %fd577;
	}
	{
	.reg .b32 %temp; 
	mov.b64 	{%r2519, %temp}, %fd577;
	}
	// begin inline asm
	shf.r.wrap.b32 %r2514, %r2520, %r2519, %r3233;
	// end inline asm
	// begin inline asm
	shf.r.wrap.b32 %r2518, %r2519, %r2520, %r3233;
	// end inline asm
	mov.b64 	%fd578, {%r2514, %r2518};
	mov.b64 	%rd1514, %fd578;
	add.s64 	%rd1515, %rd1485, %rd1514;
	xor.b64  	%rd1516, %rd1515, %rd1507;
	mov.b64 	%fd579, %rd1516;
	{
	.reg .b32 %temp; 
	mov.b64 	{%r2528, %temp}, %fd579;
	}
	{
	.reg .b32 %temp; 
	mov.b64 	{%temp, %r2527}, %fd579;
	}
	// begin inline asm
	shf.r.wrap.b32 %r2522, %r2528, %r2527, %r3241;
	// end inline asm
	// begin inline asm
	shf.r.wrap.b32 %r2526, %r2527, %r2528, %r3241;
	// end inline asm
	mov.b64 	%fd580, {%r2522, %r2526};
	mov.b64 	%rd1517, %fd580;
	add.s64 	%rd1518, %rd1512, %rd1517;
	ld.const.u8 	%r3396, [blake2b_sigma+145];
	mul.wide.u32 	%rd1519, %r3396, 8;
	add.s64 	%rd1520, %rd1, %rd1519;
	ld.local.u64 	%rd1521, [%rd1520];
	add.s64 	%rd1522, %rd1518, %rd1521;
	xor.b64  	%rd1523, %rd1522, %rd1514;
	mov.b64 	%fd581, %rd1523;
	{
	.reg .b32 %temp; 
	mov.b64 	{%r2536, %temp}, %fd581;
	}
	{
	.reg .b32 %temp; 
	mov.b64 	{%temp, %r2535}, %fd581;
	}
	// begin inline asm
	shf.r.wrap.b32 %r2530, %r2536, %r2535, %r3249;
	// end inline asm
	// begin inline asm
	shf.r.wrap.b32 %r2534, %r2535, %r2536, %r3249;
	// end inline asm
	mov.b64 	%fd582, {%r2530, %r2534};
	mov.b64 	%rd1524, %fd582;
	add.s64 	%rd1525, %rd1515, %rd1524;
	xor.b64  	%rd1526, %rd1525, %rd1517;
	mov.b64 	%fd583, %rd1526;
	{
	.reg .b32 %temp; 
	mov.b64 	{%temp, %r2544}, %fd583;
	}
	{
	.reg .b32 %temp; 
	mov.b64 	{%r2543, %temp}, %fd583;
	}
	// begin inline asm
	shf.r.wrap.b32 %r2538, %r2544, %r2543, %r3153;
	// end inline asm
	// begin inline asm
	shf.r.wrap.b32 %r2542, %r2543, %r2544, %r3153;
	// end inline asm
	mov.b64 	%fd584, {%r2538, %r2542};
	mov.b64 	%rd1527, %fd584;
	add.s64 	%rd1528, %rd1462, %rd1447;
	ld.const.u8 	%r3397, [blake2b_sigma+146];
	mul.wide.u32 	%rd1529, %r3397, 8;
	add.s64 	%rd1530, %rd1, %rd1529;
	ld.local.u64 	%rd1531, [%rd1530];
	add.s64 	%rd1532, %rd1528, %rd1531;
	xor.b64  	%rd1533, %rd1532, %rd1484;
	mov.b64 	%fd585, %rd1533;
	{
	.reg .b32 %temp; 
	mov.b64 	{%temp, %r2552}, %fd585;
	}
	{
	.reg .b32 %temp; 
	mov.b64 	{%r2551, %temp}, %fd585;
	}
	// begin inline asm
	shf.r.wrap.b32 %r2546, %r2552, %r2551, %r3233;
	// end inline asm
	// begin inline asm
	shf.r.wrap.b32 %r2550, %r2551, %r2552, %r3233;
	// end inline asm
	mov.b64 	%fd586, {%r2546, %r2550};
	mov.b64 	%rd1534, %fd586;
	add.s64 	%rd1535, %rd1505, %rd1534;
	xor.b64  	%rd1536, %rd1535, %rd1447;
	mov.b64 	%fd587, %rd1536;
	{
	.reg .b32 %temp; 
	mov.b64 	{%r2560, %temp}, %fd587;
	}
	{
	.reg .b32 %temp; 
	mov.b64 	{%temp, %r2559}, %fd587;
	}
	// begin inline asm
	shf.r.wrap.b32 %r2554, %r2560, %r2559, %r3241;
	// end inline asm
	// begin inline asm
	shf.r.wrap.b32 %r2558, %r2559, %r2560, %r3241;
	// end inline asm
	mov.b64 	%fd588, {%r2554, %r2558};
	mov.b64 	%rd1537, %fd588;
	add.s64 	%rd1538, %rd1532, %rd1537;
	ld.const.u8 	%r3398, [blake2b_sigma+147];
	mul.wide.u32 	%rd1539, %r3398, 8;
	add.s64 	%rd1540, %rd1, %rd1539;
	ld.local.u64 	%rd1541, [%rd1540];
	add.s64 	%rd1542, %rd1538, %rd1541;
	xor.b64  	%rd1543, %rd1542, %rd1534;
	mov.b64 	%fd589, %rd1543;
	{
	.reg .b32 %temp; 
	mov.b64 	{%r2568, %temp}, %fd589;
	}
	{
	.reg .b32 %temp; 
	mov.b64 	{%temp, %r2567}, %fd589;
	}
	// begin inline asm
	shf.r.wrap.b32 %r2562, %r2568, %r2567, %r3249;
	// end inline asm
	// begin inline asm
	shf.r.wrap.b32 %r2566, %r2567, %r2568, %r3249;
	// end inline asm
	mov.b64 	%fd590, {%r2562, %r2566};
	mov.b64 	%rd1544, %fd590;
	add.s64 	%rd1545, %rd1535, %rd1544;
	xor.b64  	%rd1546, %rd1545, %rd1537;
	mov.b64 	%fd591, %rd1546;
	{
	.reg .b32 %temp; 
	mov.b64 	{%temp, %r2576}, %fd591;
	}
	{
	.reg .b32 %temp; 
	mov.b64 	{%r2575, %temp}, %fd591;
	}
	// begin inline asm
	shf.r.wrap.b32 %r2570, %r2576, %r2575, %r3153;
	// end inline asm
	// begin inline asm
	shf.r.wrap.b32 %r2574, %r2575, %r2576, %r3153;
	// end inline asm
	mov.b64 	%fd592, {%r2570, %r2574};
	mov.b64 	%rd1547, %fd592;
	add.s64 	%rd1548, %rd1482, %rd1467;
	ld.const.u8 	%r3399, [blake2b_sigma+148];
	mul.wide.u32 	%rd1549, %r3399, 8;
	add.s64 	%rd1550, %rd1, %rd1549;
	ld.local.u64 	%rd1551, [%rd1550];
	add.s64 	%rd1552, %rd1548, %rd1551;
	xor.b64  	%rd1553, %rd1552, %rd1504;
	mov.b64 	%fd593, %rd1553;
	{
	.reg .b32 %temp; 
	mov.b64 	{%temp, %r2584}, %fd593;
	}
	{
	.reg .b32 %temp; 
	mov.b64 	{%r2583, %temp}, %fd593;
	}
	// begin inline asm
	shf.r.wrap.b32 %r2578, %r2584, %r2583, %r3233;
	// end inline asm
	// begin inline asm
	shf.r.wrap.b32 %r2582, %r2583, %r2584, %r3233;
	// end inline asm
	mov.b64 	%fd594, {%r2578, %r2582};
	mov.b64 	%rd1554, %fd594;
	add.s64 	%rd1555, %rd1445, %rd1554;
	xor.b64  	%rd1556, %rd1555, %rd1467;
	mov.b64 	%fd595, %rd1556;
	{
	.reg .b32 %temp; 
	mov.b64 	{%r2592, %temp}, %fd595;
	}
	{
	.reg .b32 %temp; 
	mov.b64 	{%temp, %r2591}, %fd595;
	}
	// begin inline asm
	shf.r.wrap.b32 %r2586, %r2592, %r2591, %r3241;
	// end inline asm
	// begin inline asm
	shf.r.wrap.b32 %r2590, %r2591, %r2592, %r3241;
	// end inline asm
	mov.b64 	%fd596, {%r2586, %r2590};
	mov.b64 	%rd1557, %fd596;
	add.s64 	%rd1558, %rd1552, %rd1557;
	ld.const.u8 	%r3400, [blake2b_sigma+149];
	mul.wide.u32 	%rd1559, %r3400, 8;
	add.s64 	%rd1560, %rd1, %rd1559;
	ld.local.u64 	%rd1561, [%rd1560];
	add.s64 	%rd1562, %rd1558, %rd1561;
	xor.b64  	%rd1563, %rd1562, %rd1554;
	mov.b64 	%fd597, %rd1563;
	{
	.reg .b32 %temp; 
	mov.b64 	{%r2600, %temp}, %fd597;
	}
	{
	.reg .b32 %temp; 
	mov.b64 	{%temp, %r2599}, %fd597;
	}
	// begin inline asm
	shf.r.wrap.b32 %r2594, %r2600, %r2599, %r3249;
	// end inline asm
	// begin inline asm
	shf.r.wrap.b32 %r2598, %r2599, %r2600, %r3249;
	// end inline asm
	mov.b64 	%fd598, {%r2594, %r2598};
	mov.b64 	%rd1564, %fd598;
	add.s64 	%rd1565, %rd1555, %rd1564;
	xor.b64  	%rd1566, %rd1565, %rd1557;
	mov.b64 	%fd599, %rd1566;
	{
	.reg .b32 %temp; 
	mov.b64 	{%temp, %r2608}, %fd599;
	}
	{
	.reg .b32 %temp; 
	mov.b64 	{%r2607, %temp}, %fd599;
	}
	// begin inline asm
	shf.r.wrap.b32 %r2602, %r2608, %r2607, %r3153;
	// end inline asm
	// begin inline asm
	shf.r.wrap.b32 %r2606, %r2607, %r2608, %r3153;
	// end inline asm
	mov.b64 	%fd600, {%r2602, %r2606};
	mov.b64 	%rd1567, %fd600;
	add.s64 	%rd1568, %rd1502, %rd1487;
	ld.const.u8 	%r3401, [blake2b_sigma+150];
	mul.wide.u32 	%rd1569, %r3401, 8;
	add.s64 	%rd1570, %rd1, %rd1569;
	ld.local.u64 	%rd1571, [%rd1570];
	add.s64 	%rd1572, %rd1568, %rd1571;
	xor.b64  	%rd1573, %rd1572, %rd1444;
	mov.b64 	%fd601, %rd1573;
	{
	.reg .b32 %temp; 
	mov.b64 	{%temp, %r2616}, %fd601;
	}
	{
	.reg .b32 %temp; 
	mov.b64 	{%r2615, %temp}, %fd601;
	}
	// begin inline asm
	shf.r.wrap.b32 %r2610, %r2616, %r2615, %r3233;
	// end inline asm
	// begin inline asm
	shf.r.wrap.b32 %r2614, %r2615, %r2616, %r3233;
	// end inline asm
	mov.b64 	%fd602, {%r2610, %r2614};
	mov.b64 	%rd1574, %fd602;
	add.s64 	%rd1575, %rd1465, %rd1574;
	xor.b64  	%rd1576, %rd1575, %rd1487;
	mov.b64 	%fd603, %rd1576;
	{
	.reg .b32 %temp; 
	mov.b64 	{%r2624, %temp}, %fd603;
	}
	{
	.reg .b32 %temp; 
	mov.b64 	{%temp, %r2623}, %fd603;
	}
	// begin inline asm
	shf.r.wrap.b32 %r2618, %r2624, %r2623, %r3241;
	// end inline asm
	// begin inline asm
	shf.r.wrap.b32 %r2622, %r2623, %r2624, %r3241;
	// end inline asm
	mov.b64 	%fd604, {%r2618, %r2622};
	mov.b64 	%rd1577, %fd604;
	add.s64 	%rd1578, %rd1572, %rd1577;
	ld.const.u8 	%r3402, [blake2b_sigma+151];
	mul.wide.u32 	%rd1579, %r3402, 8;
	add.s64 	%rd1580, %rd1, %rd1579;
	ld.local.u64 	%rd1581, [%rd1580];
	add.s64 	%rd1582, %rd1578, %rd1581;
	xor.b64  	%rd1583, %rd1582, %rd1574;
	mov.b64 	%fd605, %rd1583;
	{
	.reg .b32 %temp; 
	mov.b64 	{%r2632, %temp}, %fd605;
	}
	{
	.reg .b32 %temp; 
	mov.b64 	{%temp, %r2631}, %fd605;
	}
	// begin inline asm
	shf.r.wrap.b32 %r2626, %r2632, %r2631, %r3249;
	// end inline asm
	// begin inline asm
	shf.r.wrap.b32 %r2630, %r2631, %r2632, %r3249;
	// end inline asm
	mov.b64 	%fd606, {%r2626, %r2630};
	mov.b64 	%rd1584, %fd606;
	add.s64 	%rd1585, %rd1575, %rd1584;
	xor.b64  	%rd1586, %rd1585, %rd1577;
	mov.b64 	%fd607, %rd1586;
	{
	.reg .b32 %temp; 
	mov.b64 	{%temp, %r2640}, %fd607;
	}
	{
	.reg .b32 %temp; 
	mov.b64 	{%r2639, %temp}, %fd607;
	}
	// begin inline asm
	shf.r.wrap.b32 %r2634, %r2640, %r2639, %r3153;
	// end inline asm
	// begin inline asm
	shf.r.wrap.b32 %r2638, %r2639, %r2640, %r3153;
	// end inline asm
	mov.b64 	%fd608, {%r2634, %r2638};
	mov.b64 	%rd1587, %fd608;
	add.s64 	%rd1588, %rd1522, %rd1547;
	ld.const.u8 	%r3403, [blake2b_sigma+152];
	mul.wide.u32 	%rd1589, %r3403, 8;
	add.s64 	%rd1590, %rd1, %rd1589;
	ld.local.u64 	%rd1591, [%rd1590];
	add.s64 	%rd1592, %rd1588, %rd1591;
	xor.b64  	%rd1593, %rd1592, %rd1584;
	mov.b64 	%fd609, %rd1593;
	{
	.reg .b32 %temp; 
	mov.b64 	{%temp, %r2648}, %fd609;
	}
	{
	.reg .b32 %temp; 
	mov.b64 	{%r2647, %temp}, %fd609;
	}
	// begin inline asm
	shf.r.wrap.b32 %r2642, %r2648, %r2647, %r3233;
	// end inline asm
	// begin inline asm
	shf.r.wrap.b32 %r2646, %r2647, %r2648, %r3233;
	// end inline asm
	mov.b64 	%fd610, {%r2642, %r2646};
	mov.b64 	%rd1594, %fd610;
	add.s64 	%rd1595, %rd1565, %rd1594;
	xor.b64  	%rd1596, %rd1595, %rd1547;
	mov.b64 	%fd611, %rd1596;
	{
	.reg .b32 %temp; 
	mov.b64 	{%r2656, %temp}, %fd611;
	}
	{
	.reg .b32 %temp; 
	mov.b64 	{%temp, %r2655}, %fd611;
	}
	// begin inline asm
	shf.r.wrap.b32 %r2650, %r2656, %r2655, %r3241;
	// end inline asm
	// begin inline asm
	shf.r.wrap.b32 %r2654, %r2655, %r2656, %r3241;
	// end inline asm
	mov.b64 	%fd612, {%r2650, %r2654};
	mov.b64 	%rd1597, %fd612;
	add.s64 	%rd1598, %rd1592, %rd1597;
	ld.const.u8 	%r3404, [blake2b_sigma+153];
	mul.wide.u32 	%rd1599, %r3404, 8;
	add.s64 	%rd1600, %rd1, %rd1599;
	ld.local.u64 	%rd1601, [%rd1600];
	add.s64 	%rd1602, %rd1598, %rd1601;
	xor.b64  	%rd1603, %rd1602, %rd1594;
	mov.b64 	%fd613, %rd1603;
	{
	.reg .b32 %temp; 
	mov.b64 	{%r2664, %temp}, %fd613;
	}
	{
	.reg .b32 %temp; 
	mov.b64 	{%temp, %r2663}, %fd613;
	}
	// begin inline asm
	shf.r.wrap.b32 %r2658, %r2664, %r2663, %r3249;
	// end inline asm
	// begin inline asm
	shf.r.wrap.b32 %r2662, %r2663, %r2664, %r3249;
	// end inline asm
	mov.b64 	%fd614, {%r2658, %r2662};
	mov.b64 	%rd1604, %fd614;
	add.s64 	%rd1605, %rd1595, %rd1604;
	xor.b64  	%rd1606, %rd1605, %rd1597;
	mov.b64 	%fd615, %rd1606;
	{
	.reg .b32 %temp; 
	mov.b64 	{%temp, %r2672}, %fd615;
	}
	{
	.reg .b32 %temp; 
	mov.b64 	{%r2671, %temp}, %fd615;
	}
	// begin inline asm
	shf.r.wrap.b32 %r2666, %r2672, %r2671, %r3153;
	// end inline asm
	// begin inline asm
	shf.r.wrap.b32 %r2670, %r2671, %r2672, %r3153;
	// end inline asm
	mov.b64 	%fd616, {%r2666, %r2670};
	mov.b64 	%rd1607, %fd616;
	add.s64 	%rd1608, %rd1542, %rd1567;
	ld.const.u8 	%r3405, [blake2b_sigma+154];
	mul.wide.u32 	%rd1609, %r3405, 8;
	add.s64 	%rd1610, %rd1, %rd1609;
	ld.local.u64 	%rd1611, [%rd1610];
	add.s64 	%rd1612, %rd1608, %rd1611;
	xor.b64  	%rd1613, %rd1612, %rd1524;
	mov.b64 	%fd617, %rd1613;
	{
	.reg .b32 %temp; 
	mov.b64 	{%temp, %r2680}, %fd617;
	}
	{
	.reg .b32 %temp; 
	mov.b64 	{%r2679, %temp}, %fd617;
	}
	// begin inline asm
	shf.r.wrap.b32 %r2674, %r2680, %r2679, %r3233;
	// end inline asm
	// begin inline asm
	shf.r.wrap.b32 %r2678, %r2679, %r2680, %r3233;
	// end inline asm
	mov.b64 	%fd618, {%r2674, %r2678};
	mov.b64 	%rd1614, %fd618;
	add.s64 	%rd1615, %rd1585, %rd1614;
	xor.b64  	%rd1616, %rd1615, %rd1567;
	mov.b64 	%fd619, %rd1616;
	{
	.reg .b32 %temp; 
	mov.b64 	{%r2688, %temp}, %fd619;
	}
	{
	.reg .b32 %temp; 
	mov.b64 	{%temp, %r2687}, %fd619;
	}
	// begin inline asm
	shf.r.wrap.b32 %r2682, %r2688, %r2687, %r3241;
	// end inline asm
	// begin inline asm
	shf.r.wrap.b32 %r2686, %r2687, %r2688, %r3241;
	// end inline asm
	mov.b64 	%fd620, {%r2682, %r2686};
	mov.b64 	%rd1617, %fd620;
	add.s64 	%rd1618, %rd1612, %rd1617;
	ld.const.u8 	%r3406, [blake2b_sigma+155];
	mul.wide.u32 	%rd1619, %r3406, 8;
	add.s64 	%rd1620, %rd1, %rd1619;
	ld.local.u64 	%rd1621, [%rd1620];
	add.s64 	%rd1622, %rd1618, %rd1621;
	xor.b64  	%rd1623, %rd1622, %rd1614;
	mov.b64 	%fd621, %rd1623;
	{
	.reg .b32 %temp; 
	mov.b64 	{%r2696, %temp}, %fd621;
	}
	{
	.reg .b32 %temp; 
	mov.b64 	{%temp, %r2695}, %fd621;
	}
	// begin inline asm
	shf.r.wrap.b32 %r2690, %r2696, %r2695, %r3249;
	// end inline asm
	// begin inline asm
	shf.r.wrap.b32 %r2694, %r2695, %r2696, %r3249;
	// end inline asm
	mov.b64 	%fd622, {%r2690, %r2694};
	mov.b64 	%rd1624, %fd622;
	add.s64 	%rd1625, %rd1615, %rd1624;
	xor.b64  	%rd1626, %rd1625, %rd1617;
	mov.b64 	%fd623, %rd1626;
	{
	.reg .b32 %temp; 
	mov.b64 	{%temp, %r2704}, %fd623;
	}
	{
	.reg .b32 %temp; 
	mov.b64 	{%r2703, %temp}, %fd623;
	}
	// begin inline asm
	shf.r.wrap.b32 %r2698, %r2704, %r2703, %r3153;
	// end inline asm
	// begin inline asm
	shf.r.wrap.b32 %r2702, %r2703, %r2704, %r3153;
	// end inline asm
	mov.b64 	%fd624, {%r2698, %r2702};
	mov.b64 	%rd1627, %fd624;
	add.s64 	%rd1628, %rd1562, %rd1587;
	ld.const.u8 	%r3407, [blake2b_sigma+156];
	mul.wide.u32 	%rd1629, %r3407, 8;
	add.s64 	%rd1630, %rd1, %rd1629;
	ld.local.u64 	%rd1631, [%rd1630];
	add.s64 	%rd1632, %rd1628, %rd1631;
	xor.b64  	%rd1633, %rd1632, %rd1544;
	mov.b64 	%fd625, %rd1633;
	{
	.reg .b32 %temp; 
	mov.b64 	{%temp, %r2712}, %fd625;
	}
	{
	.reg .b32 %temp; 
	mov.b64 	{%r2711, %temp}, %fd625;
	}
	// begin inline asm
	shf.r.wrap.b32 %r2706, %r2712, %r2711, %r3233;
	// end inline asm
	// begin inline asm
	shf.r.wrap.b32 %r2710, %r2711, %r2712, %r3233;
	// end inline asm
	mov.b64 	%fd626, {%r2706, %r2710};
	mov.b64 	%rd1634, %fd626;
	add.s64 	%rd1635, %rd1525, %rd1634;
	xor.b64  	%rd1636, %rd1635, %rd1587;
	mov.b64 	%fd627, %rd1636;
	{
	.reg .b32 %temp; 
	mov.b64 	{%r2720, %temp}, %fd627;
	}
	{
	.reg .b32 %temp; 
	mov.b64 	{%temp, %r2719}, %fd627;
	}
	// begin inline asm
	shf.r.wrap.b32 %r2714, %r2720, %r2719, %r3241;
	// end inline asm
	// begin inline asm
	shf.r.wrap.b32 %r2718, %r2719, %r2720, %r3241;
	// end inline asm
	mov.b64 	%fd628, {%r2714, %r2718};
	mov.b64 	%rd1637, %fd628;
	add.s64 	%rd1638, %rd1632, %rd1637;
	ld.const.u8 	%r3408, [blake2b_sigma+157];
	mul.wide.u32 	%rd1639, %r3408, 8;
	add.s64 	%rd1640, %rd1, %rd1639;
	ld.local.u64 	%rd1641, [%rd1640];
	add.s64 	%rd1642, %rd1638, %rd1641;
	xor.b64  	%rd1643, %rd1642, %rd1634;
	mov.b64 	%fd629, %rd1643;
	{
	.reg .b32 %temp; 
	mov.b64 	{%r2728, %temp}, %fd629;
	}
	{
	.reg .b32 %temp; 
	mov.b64 	{%temp, %r2727}, %fd629;
	}
	// begin inline asm
	shf.r.wrap.b32 %r2722, %r2728, %r2727, %r3249;
	// end inline asm
	// begin inline asm
	shf.r.wrap.b32 %r2726, %r2727, %r2728, %r3249;
	// end inline asm
	mov.b64 	%fd630, {%r2722, %r2726};
	mov.b64 	%rd1644, %fd630;
	add.s64 	%rd1645, %rd1635, %rd1644;
	xor.b64  	%rd1646, %rd1645, %rd1637;
	mov.b64 	%fd631, %rd1646;
	{
	.reg .b32 %temp; 
	mov.b64 	{%temp, %r2736}, %fd631;
	}
	{
	.reg .b32 %temp; 
	mov.b64 	{%r2735, %temp}, %fd631;
	}
	// begin inline asm
	shf.r.wrap.b32 %r2730, %r2736, %r2735, %r3153;
	// end inline asm
	// begin inline asm
	shf.r.wrap.b32 %r2734, %r2735, %r2736, %r3153;
	// end inline asm
	mov.b64 	%fd632, {%r2730, %r2734};
	mov.b64 	%rd1647, %fd632;
	add.s64 	%rd1648, %rd1582, %rd1527;
	ld.const.u8 	%r3409, [blake2b_sigma+158];
	mul.wide.u32 	%rd1649, %r3409, 8;
	add.s64 	%rd1650, %rd1, %rd1649;
	ld.local.u64 	%rd1651, [%rd1650];
	add.s64 	%rd1652, %rd1648, %rd1651;
	xor.b64  	%rd1653, %rd1652, %rd1564;
	mov.b64 	%fd633, %rd1653;
	{
	.reg .b32 %temp; 
	mov.b64 	{%temp, %r2744}, %fd633;
	}
	{
	.reg .b32 %temp; 
	mov.b64 	{%r2743, %temp}, %fd633;
	}
	// begin inline asm
	shf.r.wrap.b32 %r2738, %r2744, %r2743, %r3233;
	// end inline asm
	// begin inline asm
	shf.r.wrap.b32 %r2742, %r2743, %r2744, %r3233;
	// end inline asm
	mov.b64 	%fd634, {%r2738, %r2742};
	mov.b64 	%rd1654, %fd634;
	add.s64 	%rd1655, %rd1545, %rd1654;
	xor.b64  	%rd1656, %rd1655, %rd1527;
	mov.b64 	%fd635, %rd1656;
	{
	.reg .b32 %temp; 
	mov.b64 	{%r2752, %temp}, %fd635;
	}
	{
	.reg .b32 %temp; 
	mov.b64 	{%temp, %r2751}, %fd635;
	}
	// begin inline asm
	shf.r.wrap.b32 %r2746, %r2752, %r2751, %r3241;
	// end inline asm
	// begin inline asm
	shf.r.wrap.b32 %r2750, %r2751, %r2752, %r3241;
	// end inline asm
	mov.b64 	%fd636, {%r2746, %r2750};
	mov.b64 	%rd1657, %fd636;
	add.s64 	%rd1658, %rd1652, %rd1657;
	ld.const.u8 	%r3410, [blake2b_sigma+159];
	mul.wide.u32 	%rd1659, %r3410, 8;
	add.s64 	%rd1660, %rd1, %rd1659;
	ld.local.u64 	%rd1661, [%rd1660];
	add.s64 	%rd1662, %rd1658, %rd1661;
	xor.b64  	%rd1663, %rd1662, %rd1654;
	mov.b64 	%fd637, %rd1663;
	{
	.reg .b32 %temp; 
	mov.b64 	{%r2760, %temp}, %fd637;
	}
	{
	.reg .b32 %temp; 
	mov.b64 	{%temp, %r2759}, %fd637;
	}
	// begin inline asm
	shf.r.wrap.b32 %r2754, %r2760, %r2759, %r3249;
	// end inline asm
	// begin inline asm
	shf.r.wrap.b32 %r2758, %r2759, %r2760, %r3249;
	// end inline asm
	mov.b64 	%fd638, {%r2754, %r2758};
	mov.b64 	%rd1664, %fd638;
	add.s64 	%rd1665, %rd1655, %rd1664;
	xor.b64  	%rd1666, %rd1665, %rd1657;
	mov.b64 	%fd639, %rd1666;
	{
	.reg .b32 %temp; 
	mov.b64 	{%temp, %r2768}, %fd639;
	}
	{
	.reg .b32 %temp; 
	mov.b64 	{%r2767, %temp}, %fd639;
	}
	// begin inline asm
	shf.r.wrap.b32 %r2762, %r2768, %r2767, %r3153;
	// end inline asm
	// begin inline asm
	shf.r.wrap.b32 %r2766, %r2767, %r2768, %r3153;
	// end inline asm
	mov.b64 	%fd640, {%r2762, %r2766};
	mov.b64 	%rd1667, %fd640;
	add.s64 	%rd1668, %rd1602, %rd1667;
	ld.const.u8 	%r3411, [blake2b_sigma+160];
	mul.wide.u32 	%rd1669, %r3411, 8;
	add.s64 	%rd1670, %rd1, %rd1669;
	ld.local.u64 	%rd1671, [%rd1670];
	add.s64 	%rd1672, %rd1668, %rd1671;
	xor.b64  	%rd1673, %rd1672, %rd1624;
	mov.b64 	%fd641, %rd1673;
	{
	.reg .b32 %temp; 
	mov.b64 	{%temp, %r2776}, %fd641;
	}
	{
	.reg .b32 %temp; 
	mov.b64 	{%r2775, %temp}, %fd641;
	}
	// begin inline asm
	shf.r.wrap.b32 %r2770, %r2776, %r2775, %r3233;
	// end inline asm
	// begin inline asm
	shf.r.wrap.b32 %r2774, %r2775, %r2776, %r3233;
	// end inline asm
	mov.b64 	%fd642, {%r2770, %r2774};
	mov.b64 	%rd1674, %fd642;
	add.s64 	%rd1675, %rd1645, %rd1674;
	xor.b64  	%rd1676, %rd1675, %rd1667;
	mov.b64 	%fd643, %rd1676;
	{
	.reg .b32 %temp; 
	mov.b64 	{%r2784, %temp}, %fd643;
	}
	{
	.reg .b32 %temp; 
	mov.b64 	{%temp, %r2783}, %fd643;
	}
	// begin inline asm
	shf.r.wrap.b32 %r2778, %r2784, %r2783, %r3241;
	// end inline asm
	// begin inline asm
	shf.r.wrap.b32 %r2782, %r2783, %r2784, %r3241;
	// end inline asm
	mov.b64 	%fd644, {%r2778, %r2782};
	mov.b64 	%rd1677, %fd644;
	add.s64 	%rd1678, %rd1672, %rd1677;
	ld.const.u8 	%r3412, [blake2b_sigma+161];
	mul.wide.u32 	%rd1679, %r3412, 8;
	add.s64 	%rd1680, %rd1, %rd1679;
	ld.local.u64 	%rd1681, [%rd1680];
	add.s64 	%rd1682, %rd1678, %rd1681;
	xor.b64  	%rd1683, %rd1682, %rd1674;
	mov.b64 	%fd645, %rd1683;
	{
	.reg .b32 %temp; 
	mov.b64 	{%r2792, %temp}, %fd645;
	}
	{
	.reg .b32 %temp; 
	mov.b64 	{%temp, %r2791}, %fd645;
	}
	// begin inline asm
	shf.r.wrap.b32 %r2786, %r2792, %r2791, %r3249;
	// end inline asm
	// begin inline asm
	shf.r.wrap.b32 %r2790, %r2791, %r2792, %r3249;
	// end inline asm
	mov.b64 	%fd646, {%r2786, %r2790};
	mov.b64 	%rd1684, %fd646;
	add.s64 	%rd1685, %rd1675, %rd1684;
	xor.b64  	%rd1686, %rd1685, %rd1677;
	mov.b64 	%fd647, %rd1686;
	{
	.reg .b32 %temp; 
	mov.b64 	{%temp, %r2800}, %fd647;
	}
	{
	.reg .b32 %temp; 
	mov.b64 	{%r2799, %temp}, %fd647;
	}
	// begin inline asm
	shf.r.wrap.b32 %r2794, %r2800, %r2799, %r3153;
	// end inline asm
	// begin inline asm
	shf.r.wrap.b32 %r2798, %r2799, %r2800, %r3153;
	// end inline asm
	mov.b64 	%fd648, {%r2794, %r2798};
	mov.b64 	%rd1687, %fd648;
	add.s64 	%rd1688, %rd1622, %rd1607;
	ld.const.u8 	%r3413, [blake2b_sigma+162];
	mul.wide.u32 	%rd1689, %r3413, 8;
	add.s64 	%rd1690, %rd1, %rd1689;
	ld.local.u64 	%rd1691, [%rd1690];
	add.s64 	%rd1692, %rd1688, %rd1691;
	xor.b64  	%rd1693, %rd1692, %rd1644;
	mov.b64 	%fd649, %rd1693;
	{
	.reg .b32 %temp; 
	mov.b64 	{%temp, %r2808}, %fd649;
	}
	{
	.reg .b32 %temp; 
	mov.b64 	{%r2807, %temp}, %fd649;
	}
	// begin inline asm
	shf.r.wrap.b32 %r2802, %r2808, %r2807, %r3233;
	// end inline asm
	// begin inline asm
	shf.r.wrap.b32 %r2806, %r2807, %r2808, %r3233;
	// end inline asm
	mov.b64 	%fd650, {%r2802, %r2806};
	mov.b64 	%rd1694, %fd650;
	add.s64 	%rd1695, %rd1665, %rd1694;
	xor.b64  	%rd1696, %rd1695, %rd1607;
	mov.b64 	%fd651, %rd1696;
	{
	.reg .b32 %temp; 
	mov.b64 	{%r2816, %temp}, %fd651;
	}
	{
	.reg .b32 %temp; 
	mov.b64 	{%temp, %r2815}, %fd651;
	}
	// begin inline asm
	shf.r.wrap.b32 %r2810, %r2816, %r2815, %r3241;
	// end inline asm
	// begin inline asm
	shf.r.wrap.b32 %r2814, %r2815, %r2816, %r3241;
	// end inline asm
	mov.b64 	%fd652, {%r2810, %r2814};
	mov.b64 	%rd1697, %fd652;
	add.s64 	%rd1698, %rd1692, %rd1697;
	ld.const.u8 	%r3414, [blake2b_sigma+163];
	mul.wide.u32 	%rd1699, %r3414, 8;
	add.s64 	%rd1700, %rd1, %rd1699;
	ld.local.u64 	%rd1701, [%rd1700];
	add.s64 	%rd1702, %rd1698, %rd1701;
	xor.b64  	%rd1703, %rd1702, %rd1694;
	mov.b64 	%fd653, %rd1703;
	{
	.reg .b32 %temp; 
	mov.b64 	{%r2824, %temp}, %fd653;
	}
	{
	.reg .b32 %temp; 
	mov.b64 	{%temp, %r2823}, %fd653;
	}
	// begin inline asm
	shf.r.wrap.b32 %r2818, %r2824, %r2823, %r3249;
	// end inline asm
	// begin inline asm
	shf.r.wrap.b32 %r2822, %r2823, %r2824, %r3249;
	// end inline asm
	mov.b64 	%fd654, {%r2818, %r2822};
	mov.b64 	%rd1704, %fd654;
	add.s64 	%rd1705, %rd1695, %rd1704;
	xor.b64  	%rd1706, %rd1705, %rd1697;
	mov.b64 	%fd655, %rd1706;
	{
	.reg .b32 %temp; 
	mov.b64 	{%temp, %r2832}, %fd655;
	}
	{
	.reg .b32 %temp; 
	mov.b64 	{%r2831, %temp}, %fd655;
	}
	// begin inline asm
	shf.r.wrap.b32 %r2826, %r2832, %r2831, %r3153;
	// end inline asm
	// begin inline asm
	shf.r.wrap.b32 %r2830, %r2831, %r2832, %r3153;
	// end inline asm
	mov.b64 	%fd656, {%r2826, %r2830};
	mov.b64 	%rd1707, %fd656;
	add.s64 	%rd1708, %rd1642, %rd1627;
	ld.const.u8 	%r3415, [blake2b_sigma+164];
	mul.wide.u32 	%rd1709, %r3415, 8;
	add.s64 	%rd1710, %rd1, %rd1709;
	ld.local.u64 	%rd1711, [%rd1710];
	add.s64 	%rd1712, %rd1708, %rd1711;
	xor.b64  	%rd1713, %rd1712, %rd1664;
	mov.b64 	%fd657, %rd1713;
	{
	.reg .b32 %temp; 
	mov.b64 	{%temp, %r2840}, %fd657;
	}
	{
	.reg .b32 %temp; 
	mov.b64 	{%r2839, %temp}, %fd657;
	}
	// begin inline asm
	shf.r.wrap.b32 %r2834, %r2840, %r2839, %r3233;
	// end inline asm
	// begin inline asm
	shf.r.wrap.b32 %r2838, %r2839, %r2840, %r3233;
	// end inline asm
	mov.b64 	%fd658, {%r2834, %r2838};
	mov.b64 	%rd1714, %fd658;
	add.s64 	%rd1715, %rd1605, %rd1714;
	xor.b64  	%rd1716, %rd1715, %rd1627;
	mov.b64 	%fd659, %rd1716;
	{
	.reg .b32 %temp; 
	mov.b64 	{%r2848, %temp}, %fd659;
	}
	{
	.reg .b32 %temp; 
	mov.b64 	{%temp, %r2847}, %fd659;
	}
	// begin inline asm
	shf.r.wrap.b32 %r2842, %r2848, %r2847, %r3241;
	// end inline asm
	// begin inline asm
	shf.r.wrap.b32 %r2846, %r2847, %r2848, %r3241;
	// end inline asm
	mov.b64 	%fd660, {%r2842, %r2846};
	mov.b64 	%rd1717, %fd660;
	add.s64 	%rd1718, %rd1712, %rd1717;
	ld.const.u8 	%r3416, [blake2b_sigma+165];
	mul.wide.u32 	%rd1719, %r3416, 8;
	add.s64 	%rd1720, %rd1, %rd1719;
	ld.local.u64 	%rd1721, [%rd1720];
	add.s64 	%rd1722, %rd1718, %rd1721;
	xor.b64  	%rd1723, %rd1722, %rd1714;
	mov.b64 	%fd661, %rd1723;
	{
	.reg .b32 %temp; 
	mov.b64 	{%r2856, %temp}, %fd661;
	}
	{
	.reg .b32 %temp; 
	mov.b64 	{%temp, %r2855}, %fd661;
	}
	// begin inline asm
	shf.r.wrap.b32 %r2850, %r2856, %r2855, %r3249;
	// end inline asm
	// begin inline asm
	shf.r.wrap.b32 %r2854, %r2855, %r2856, %r3249;
	// end inline asm
	mov.b64 	%fd662, {%r2850, %r2854};
	mov.b64 	%rd1724, %fd662;
	add.s64 	%rd1725, %rd1715, %rd1724;
	xor.b64  	%rd1726, %rd1725, %rd1717;
	mov.b64 	%fd663, %rd1726;
	{
	.reg .b32 %temp; 
	mov.b64 	{%temp, %r2864}, %fd663;
	}
	{
	.reg .b32 %temp; 
	mov.b64 	{%r2863, %temp}, %fd663;
	}
	// begin inline asm
	shf.r.wrap.b32 %r2858, %r2864, %r2863, %r3153;
	// end inline asm
	// begin inline asm
	shf.r.wrap.b32 %r2862, %r2863, %r2864, %r3153;
	// end inline asm
	mov.b64 	%fd664, {%r2858, %r2862};
	mov.b64 	%rd1727, %fd664;
	add.s64 	%rd1728, %rd1662, %rd1647;
	ld.const.u8 	%r3417, [blake2b_sigma+166];
	mul.wide.u32 	%rd1729, %r3417, 8;
	add.s64 	%rd1730, %rd1, %rd1729;
	ld.local.u64 	%rd1731, [%rd1730];
	add.s64 	%rd1732, %rd1728, %rd1731;
	xor.b64  	%rd1733, %rd1732, %rd1604;
	mov.b64 	%fd665, %rd1733;
	{
	.reg .b32 %temp; 
	mov.b64 	{%temp, %r2872}, %fd665;
	}
	{
	.reg .b32 %temp; 
	mov.b64 	{%r2871, %temp}, %fd665;
	}
	// begin inline asm
	shf.r.wrap.b32 %r2866, %r2872, %r2871, %r3233;
	// end inline asm
	// begin inline asm
	shf.r.wrap.b32 %r2870, %r2871, %r2872, %r3233;
	// end inline asm
	mov.b64 	%fd666, {%r2866, %r2870};
	mov.b64 	%rd1734, %fd666;
	add.s64 	%rd1735, %rd1625, %rd1734;
	xor.b64  	%rd1736, %rd1735, %rd1647;
	mov.b64 	%fd667, %rd1736;
	{
	.reg .b32 %temp; 
	mov.b64 	{%r2880, %temp}, %fd667;
	}
	{
	.reg .b32 %temp; 
	mov.b64 	{%temp, %r2879}, %fd667;
	}
	// begin inline asm
	shf.r.wrap.b32 %r2874, %r2880, %r2879, %r3241;
	// end inline asm
	// begin inline asm
	shf.r.wrap.b32 %r2878, %r2879, %r2880, %r3241;
	// end inline asm
	mov.b64 	%fd668, {%r2874, %r2878};
	mov.b64 	%rd1737, %fd668;
	add.s64 	%rd1738, %rd1732, %rd1737;
	ld.const.u8 	%r3418, [blake2b_sigma+167];
	mul.wide.u32 	%rd1739, %r3418, 8;
	add.s64 	%rd1740, %rd1, %rd1739;
	ld.local.u64 	%rd1741, [%rd1740];
	add.s64 	%rd1742, %rd1738, %rd1741;
	xor.b64  	%rd1743, %rd1742, %rd1734;
	mov.b64 	%fd669, %rd1743;
	{
	.reg .b32 %temp; 
	mov.b64 	{%r2888, %temp}, %fd669;
	}
	{
	.reg .b32 %temp; 
	mov.b64 	{%temp, %r2887}, %fd669;
	}
	// begin inline asm
	shf.r.wrap.b32 %r2882, %r2888, %r2887, %r3249;
	// end inline asm
	// begin inline asm
	shf.r.wrap.b32 %r2886, %r2887, %r2888, %r3249;
	// end inline asm
	mov.b64 	%fd670, {%r2882, %r2886};
	mov.b64 	%rd1744, %fd670;
	add.s64 	%rd1745, %rd1735, %rd1744;
	xor.b64  	%rd1746, %rd1745, %rd1737;
	mov.b64 	%fd671, %rd1746;
	{
	.reg .b32 %temp; 
	mov.b64 	{%temp, %r2896}, %fd671;
	}
	{
	.reg .b32 %temp; 
	mov.b64 	{%r2895, %temp}, %fd671;
	}
	// begin inline asm
	shf.r.wrap.b32 %r2890, %r2896, %r2895, %r3153;
	// end inline asm
	// begin inline asm
	shf.r.wrap.b32 %r2894, %r2895, %r2896, %r3153;
	// end inline asm
	mov.b64 	%fd672, {%r2890, %r2894};
	mov.b64 	%rd1747, %fd672;
	add.s64 	%rd1748, %rd1682, %rd1707;
	ld.const.u8 	%r3419, [blake2b_sigma+168];
	mul.wide.u32 	%rd1749, %r3419, 8;
	add.s64 	%rd1750, %rd1, %rd1749;
	ld.local.u64 	%rd1751, [%rd1750];
	add.s64 	%rd1752, %rd1748, %rd1751;
	xor.b64  	%rd1753, %rd1752, %rd1744;
	mov.b64 	%fd673, %rd1753;
	{
	.reg .b32 %temp; 
	mov.b64 	{%temp, %r2904}, %fd673;
	}
	{
	.reg .b32 %temp; 
	mov.b64 	{%r2903, %temp}, %fd673;
	}
	// begin inline asm
	shf.r.wrap.b32 %r2898, %r2904, %r2903, %r3233;
	// end inline asm
	// begin inline asm
	shf.r.wrap.b32 %r2902, %r2903, %r2904, %r3233;
	// end inline asm
	mov.b64 	%fd674, {%r2898, %r2902};
	mov.b64 	%rd1754, %fd674;
	add.s64 	%rd1755, %rd1725, %rd1754;
	xor.b64  	%rd1756, %rd1755, %rd1707;
	mov.b64 	%fd675, %rd1756;
	{
	.reg .b32 %temp; 
	mov.b64 	{%r2912, %temp}, %fd675;
	}
	{
	.reg .b32 %temp; 
	mov.b64 	{%temp, %r2911}, %fd675;
	}
	// begin inline asm
	shf.r.wrap.b32 %r2906, %r2912, %r2911, %r3241;
	// end inline asm
	// begin inline asm
	shf.r.wrap.b32 %r2910, %r2911, %r2912, %r3241;
	// end inline asm
	mov.b64 	%fd676, {%r2906, %r2910};
	mov.b64 	%rd1757, %fd676;
	add.s64 	%rd1758, %rd1752, %rd1757;
	ld.const.u8 	%r3420, [blake2b_sigma+169];
	mul.wide.u32 	%rd1759, %r3420, 8;
	add.s64 	%rd1760, %rd1, %rd1759;
	ld.local.u64 	%rd1761, [%rd1760];
	add.s64 	%rd1762, %rd1758, %rd1761;
	xor.b64  	%rd1763, %rd1762, %rd1754;
	mov.b64 	%fd677, %rd1763;
	{
	.reg .b32 %temp; 
	mov.b64 	{%r2920, %temp}, %fd677;
	}
	{
	.reg .b32 %temp; 
	mov.b64 	{%temp, %r2919}, %fd677;
	}
	// begin inline asm
	shf.r.wrap.b32 %r2914, %r2920, %r2919, %r3249;
	// end inline asm
	// begin inline asm
	shf.r.wrap.b32 %r2918, %r2919, %r2920, %r3249;
	// end inline asm
	mov.b64 	%fd678, {%r2914, %r2918};
	mov.b64 	%rd1764, %fd678;
	add.s64 	%rd1765, %rd1755, %rd1764;
	xor.b64  	%rd1766, %rd1765, %rd1757;
	mov.b64 	%fd679, %rd1766;
	{
	.reg .b32 %temp; 
	mov.b64 	{%temp, %r2928}, %fd679;
	}
	{
	.reg .b32 %temp; 
	mov.b64 	{%r2927, %temp}, %fd679;
	}
	// begin inline asm
	shf.r.wrap.b32 %r2922, %r2928, %r2927, %r3153;
	// end inline asm
	// begin inline asm
	shf.r.wrap.b32 %r2926, %r2927, %r2928, %r3153;
	// end inline asm
	mov.b64 	%fd680, {%r2922, %r2926};
	mov.b64 	%rd1767, %fd680;
	add.s64 	%rd1768, %rd1702, %rd1727;
	ld.const.u8 	%r3421, [blake2b_sigma+170];
	mul.wide.u32 	%rd1769, %r3421, 8;
	add.s64 	%rd1770, %rd1, %rd1769;
	ld.local.u64 	%rd1771, [%rd1770];
	add.s64 	%rd1772, %rd1768, %rd1771;
	xor.b64  	%rd1773, %rd1772, %rd1684;
	mov.b64 	%fd681, %rd1773;
	{
	.reg .b32 %temp; 
	mov.b64 	{%temp, %r2936}, %fd681;
	}
	{
	.reg .b32 %temp; 
	mov.b64 	{%r2935, %temp}, %fd681;
	}
	// begin inline asm
	shf.r.wrap.b32 %r2930, %r2936, %r2935, %r3233;
	// end inline asm
	// begin inline asm
	shf.r.wrap.b32 %r2934, %r2935, %r2936, %r3233;
	// end inline asm
	mov.b64 	%fd682, {%r2930, %r2934};
	mov.b64 	%rd1774, %fd682;
	add.s64 	%rd1775, %rd1745, %rd1774;
	xor.b64  	%rd1776, %rd1775, %rd1727;
	mov.b64 	%fd683, %rd1776;
	{
	.reg .b32 %temp; 
	mov.b64 	{%r2944, %temp}, %fd683;
	}
	{
	.reg .b32 %temp; 
	mov.b64 	{%temp, %r2943}, %fd683;
	}
	// begin inline asm
	shf.r.wrap.b32 %r2938, %r2944, %r2943, %r3241;
	// end inline asm
	// begin inline asm
	shf.r.wrap.b32 %r2942, %r2943, %r2944, %r3241;
	// end inline asm
	mov.b64 	%fd684, {%r2938, %r2942};
	mov.b64 	%rd1777, %fd684;
	add.s64 	%rd1778, %rd1772, %rd1777;
	ld.const.u8 	%r3422, [blake2b_sigma+171];
	mul.wide.u32 	%rd1779, %r3422, 8;
	add.s64 	%rd1780, %rd1, %rd1779;
	ld.local.u64 	%rd1781, [%rd1780];
	add.s64 	%rd1782, %rd1778, %rd1781;
	xor.b64  	%rd1783, %rd1782, %rd1774;
	mov.b64 	%fd685, %rd1783;
	{
	.reg .b32 %temp; 
	mov.b64 	{%r2952, %temp}, %fd685;
	}
	{
	.reg .b32 %temp; 
	mov.b64 	{%temp, %r2951}, %fd685;
	}
	// begin inline asm
	shf.r.wrap.b32 %r2946, %r2952, %r2951, %r3249;
	// end inline asm
	// begin inline asm
	shf.r.wrap.b32 %r2950, %r2951, %r2952, %r3249;
	// end inline asm
	mov.b64 	%fd686, {%r2946, %r2950};
	mov.b64 	%rd1784, %fd686;
	add.s64 	%rd1785, %rd1775, %rd1784;
	xor.b64  	%rd1786, %rd1785, %rd1777;
	mov.b64 	%fd687, %rd1786;
	{
	.reg .b32 %temp; 
	mov.b64 	{%temp, %r2960}, %fd687;
	}
	{
	.reg .b32 %temp; 
	mov.b64 	{%r2959, %temp}, %fd687;
	}
	// begin inline asm
	shf.r.wrap.b32 %r2954, %r2960, %r2959, %r3153;
	// end inline asm
	// begin inline asm
	shf.r.wrap.b32 %r2958, %r2959, %r2960, %r3153;
	// end inline asm
	mov.b64 	%fd688, {%r2954, %r2958};
	mov.b64 	%rd1787, %fd688;
	add.s64 	%rd1788, %rd1722, %rd1747;
	ld.const.u8 	%r3423, [blake2b_sigma+172];
	mul.wide.u32 	%rd1789, %r3423, 8;
	add.s64 	%rd1790, %rd1, %rd1789;
	ld.local.u64 	%rd1791, [%rd1790];
	add.s64 	%rd1792, %rd1788, %rd1791;
	xor.b64  	%rd1793, %rd1792, %rd1704;
	mov.b64 	%fd689, %rd1793;
	{
	.reg .b32 %temp; 
	mov.b64 	{%temp, %r2968}, %fd689;
	}
	{
	.reg .b32 %temp; 
	mov.b64 	{%r2967, %temp}, %fd689;
	}
	// begin inline asm
	shf.r.wrap.b32 %r2962, %r2968, %r2967, %r3233;
	// end inline asm
	// begin inline asm
	shf.r.wrap.b32 %r2966, %r2967, %r2968, %r3233;
	// end inline asm
	mov.b64 	%fd690, {%r2962, %r2966};
	mov.b64 	%rd1794, %fd690;
	add.s64 	%rd1795, %rd1685, %rd1794;
	xor.b64  	%rd1796, %rd1795, %rd1747;
	mov.b64 	%fd691, %rd1796;
	{
	.reg .b32 %temp; 
	mov.b64 	{%r2976, %temp}, %fd691;
	}
	{
	.reg .b32 %temp; 
	mov.b64 	{%temp, %r2975}, %fd691;
	}
	// begin inline asm
	shf.r.wrap.b32 %r2970, %r2976, %r2975, %r3241;
	// end inline asm
	// begin inline asm
	shf.r.wrap.b32 %r2974, %r2975, %r2976, %r3241;
	// end inline asm
	mov.b64 	%fd692, {%r2970, %r2974};
	mov.b64 	%rd1797, %fd692;
	add.s64 	%rd1798, %rd1792, %rd1797;
	ld.const.u8 	%r3424, [blake2b_sigma+173];
	mul.wide.u32 	%rd1799, %r3424, 8;
	add.s64 	%rd1800, %rd1, %rd1799;
	ld.local.u64 	%rd1801, [%rd1800];
	add.s64 	%rd1802, %rd1798, %rd1801;
	xor.b64  	%rd1803, %rd1802, %rd1794;
	mov.b64 	%fd693, %rd1803;
	{
	.reg .b32 %temp; 
	mov.b64 	{%r2984, %temp}, %fd693;
	}
	{
	.reg .b32 %temp; 
	mov.b64 	{%temp, %r2983}, %fd693;
	}
	// begin inline asm
	shf.r.wrap.b32 %r2978, %r2984, %r2983, %r3249;
	// end inline asm
	// begin inline asm
	shf.r.wrap.b32 %r2982, %r2983, %r2984, %r3249;
	// end inline asm
	mov.b64 	%fd694, {%r2978, %r2982};
	mov.b64 	%rd1804, %fd694;
	add.s64 	%rd1805, %rd1795, %rd1804;
	xor.b64  	%rd1806, %rd1805, %rd1797;
	mov.b64 	%fd695, %rd1806;
	{
	.reg .b32 %temp; 
	mov.b64 	{%temp, %r2992}, %fd695;
	}
	{
	.reg .b32 %temp; 
	mov.b64 	{%r2991, %temp}, %fd695;
	}
	// begin inline asm
	shf.r.wrap.b32 %r2986, %r2992, %r2991, %r3153;
	// end inline asm
	// begin inline asm
	shf.r.wrap.b32 %r2990, %r2991, %r2992, %r3153;
	// end inline asm
	mov.b64 	%fd696, {%r2986, %r2990};
	mov.b64 	%rd1807, %fd696;
	add.s64 	%rd1808, %rd1742, %rd1687;
	ld.const.u8 	%r3425, [blake2b_sigma+174];
	mul.wide.u32 	%rd1809, %r3425, 8;
	add.s64 	%rd1810, %rd1, %rd1809;
	ld.local.u64 	%rd1811, [%rd1810];
	add.s64 	%rd1812, %rd1808, %rd1811;
	xor.b64  	%rd1813, %rd1812, %rd1724;
	mov.b64 	%fd697, %rd1813;
	{
	.reg .b32 %temp; 
	mov.b64 	{%temp, %r3000}, %fd697;
	}
	{
	.reg .b32 %temp; 
	mov.b64 	{%r2999, %temp}, %fd697;
	}
	// begin inline asm
	shf.r.wrap.b32 %r2994, %r3000, %r2999, %r3233;
	// end inline asm
	// begin inline asm
	shf.r.wrap.b32 %r2998, %r2999, %r3000, %r3233;
	// end inline asm
	mov.b64 	%fd698, {%r2994, %r2998};
	mov.b64 	%rd1814, %fd698;
	add.s64 	%rd1815, %rd1705, %rd1814;
	xor.b64  	%rd1816, %rd1815, %rd1687;
	mov.b64 	%fd699, %rd1816;
	{
	.reg .b32 %temp; 
	mov.b64 	{%r3008, %temp}, %fd699;
	}
	{
	.reg .b32 %temp; 
	mov.b64 	{%temp, %r3007}, %fd699;
	}
	// begin inline asm
	shf.r.wrap.b32 %r3002, %r3008, %r3007, %r3241;
	// end inline asm
	// begin inline asm
	shf.r.wrap.b32 %r3006, %r3007, %r3008, %r3241;
	// end inline asm
	mov.b64 	%fd700, {%r3002, %r3006};
	mov.b64 	%rd1817, %fd700;
	add.s64 	%rd1818, %rd1812, %rd1817;
	ld.const.u8 	%r3426, [blake2b_sigma+175];
	mul.wide.u32 	%rd1819, %r3426, 8;
	add.s64 	%rd1820, %rd1, %rd1819;
	ld.local.u64 	%rd1821, [%rd1820];
	add.s64 	%rd1822, %rd1818, %rd1821;
	xor.b64  	%rd1823, %rd1822, %rd1814;
	mov.b64 	%fd701, %rd1823;
	{
	.reg .b32 %temp; 
	mov.b64 	{%r3016, %temp}, %fd701;
	}
	{
	.reg .b32 %temp; 
	mov.b64 	{%temp, %r3015}, %fd701;
	}
	// begin inline asm
	shf.r.wrap.b32 %r3010, %r3016, %r3015, %r3249;
	// end inline asm
	// begin inline asm
	shf.r.wrap.b32 %r3014, %r3015, %r3016, %r3249;
	// end inline asm
	mov.b64 	%fd702, {%r3010, %r3014};
	mov.b64 	%rd1824, %fd702;
	add.s64 	%rd1825, %rd1815, %rd1824;
	xor.b64  	%rd1826, %rd1825, %rd1817;
	mov.b64 	%fd703, %rd1826;
	{
	.reg .b32 %temp; 
	mov.b64 	{%temp, %r3024}, %fd703;
	}
	{
	.reg .b32 %temp; 
	mov.b64 	{%r3023, %temp}, %fd703;
	}
	// begin inline asm
	shf.r.wrap.b32 %r3018, %r3024, %r3023, %r3153;
	// end inline asm
	// begin inline asm
	shf.r.wrap.b32 %r3022, %r3023, %r3024, %r3153;
	// end inline asm
	mov.b64 	%fd704, {%r3018, %r3022};
	mov.b64 	%rd1827, %fd704;
	add.s64 	%rd1828, %rd1762, %rd1827;
	ld.const.u8 	%r3427, [blake2b_sigma+176];
	mul.wide.u32 	%rd1829, %r3427, 8;
	add.s64 	%rd1830, %rd1, %rd1829;
	ld.local.u64 	%rd1831, [%rd1830];
	add.s64 	%rd1832, %rd1828, %rd1831;
	xor.b64  	%rd1833, %rd1832, %rd1784;
	mov.b64 	%fd705, %rd1833;
	{
	.reg .b32 %temp; 
	mov.b64 	{%temp, %r3032}, %fd705;
	}
	{
	.reg .b32 %temp; 
	mov.b64 	{%r3031, %temp}, %fd705;
	}
	// begin inline asm
	shf.r.wrap.b32 %r3026, %r3032, %r3031, %r3233;
	// end inline asm
	// begin inline asm
	shf.r.wrap.b32 %r3030, %r3031, %r3032, %r3233;
	// end inline asm
	mov.b64 	%fd706, {%r3026, %r3030};
	mov.b64 	%rd1834, %fd706;
	add.s64 	%rd1835, %rd1805, %rd1834;
	xor.b64  	%rd1836, %rd1835, %rd1827;
	mov.b64 	%fd707, %rd1836;
	{
	.reg .b32 %temp; 
	mov.b64 	{%r3040, %temp}, %fd707;
	}
	{
	.reg .b32 %temp; 
	mov.b64 	{%temp, %r3039}, %fd707;
	}
	// begin inline asm
	shf.r.wrap.b32 %r3034, %r3040, %r3039, %r3241;
	// end inline asm
	// begin inline asm
	shf.r.wrap.b32 %r3038, %r3039, %r3040, %r3241;
	// end inline asm
	mov.b64 	%fd708, {%r3034, %r3038};
	mov.b64 	%rd1837, %fd708;
	add.s64 	%rd1838, %rd1832, %rd1837;
	ld.const.u8 	%r3428, [blake2b_sigma+177];
	mul.wide.u32 	%rd1839, %r3428, 8;
	add.s64 	%rd1840, %rd1, %rd1839;
	ld.local.u64 	%rd1841, [%rd1840];
	add.s64 	%rd1842, %rd1838, %rd1841;
	xor.b64  	%rd1843, %rd1842, %rd1834;
	mov.b64 	%fd709, %rd1843;
	{
	.reg .b32 %temp; 
	mov.b64 	{%r3048, %temp}, %fd709;
	}
	{
	.reg .b32 %temp; 
	mov.b64 	{%temp, %r3047}, %fd709;
	}
	// begin inline asm
	shf.r.wrap.b32 %r3042, %r3048, %r3047, %r3249;
	// end inline asm
	// begin inline asm
	shf.r.wrap.b32 %r3046, %r3047, %r3048, %r3249;
	// end inline asm
	mov.b64 	%fd710, {%r3042, %r3046};
	mov.b64 	%rd1844, %fd710;
	add.s64 	%rd1845, %rd1835, %rd1844;
	xor.b64  	%rd1846, %rd1845, %rd1837;
	mov.b64 	%fd711, %rd1846;
	{
	.reg .b32 %temp; 
	mov.b64 	{%temp, %r3056}, %fd711;
	}
	{
	.reg .b32 %temp; 
	mov.b64 	{%r3055, %temp}, %fd711;
	}
	// begin inline asm
	shf.r.wrap.b32 %r3050, %r3056, %r3055, %r3153;
	// end inline asm
	// begin inline asm
	shf.r.wrap.b32 %r3054, %r3055, %r3056, %r3153;
	// end inline asm
	mov.b64 	%fd712, {%r3050, %r3054};
	mov.b64 	%rd1847, %fd712;
	add.s64 	%rd1848, %rd1782, %rd1767;
	ld.const.u8 	%r3429, [blake2b_sigma+178];
	mul.wide.u32 	%rd1849, %r3429, 8;
	add.s64 	%rd1850, %rd1, %rd1849;
	ld.local.u64 	%rd1851, [%rd1850];
	add.s64 	%rd1852, %rd1848, %rd1851;
	xor.b64  	%rd1853, %rd1852, %rd1804;
	mov.b64 	%fd713, %rd1853;
	{
	.reg .b32 %temp; 
	mov.b64 	{%temp, %r3064}, %fd713;
	}
	{
	.reg .b32 %temp; 
	mov.b64 	{%r3063, %temp}, %fd713;
	}
	// begin inline asm
	shf.r.wrap.b32 %r3058, %r3064, %r3063, %r3233;
	// end inline asm
	// begin inline asm
	shf.r.wrap.b32 %r3062, %r3063, %r3064, %r3233;
	// end inline asm
	mov.b64 	%fd714, {%r3058, %r3062};
	mov.b64 	%rd1854, %fd714;
	add.s64 	%rd1855, %rd1825, %rd1854;
	xor.b64  	%rd1856, %rd1855, %rd1767;
	mov.b64 	%fd715, %rd1856;
	{
	.reg .b32 %temp; 
	mov.b64 	{%r3072, %temp}, %fd715;
	}
	{
	.reg .b32 %temp; 
	mov.b64 	{%temp, %r3071}, %fd715;
	}
	// begin inline asm
	shf.r.wrap.b32 %r3066, %r3072, %r3071, %r3241;
	// end inline asm
	// begin inline asm
	shf.r.wrap.b32 %r3070, %r3071, %r3072, %r3241;
	// end inline asm
	mov.b64 	%fd716, {%r3066, %r3070};
	mov.b64 	%rd1857, %fd716;
	add.s64 	%rd1858, %rd1852, %rd1857;
	ld.const.u8 	%r3430, [blake2b_sigma+179];
	mul.wide.u32 	%rd1859, %r3430, 8;
	add.s64 	%rd1860, %rd1, %rd1859;
	ld.local.u64 	%rd1861, [%rd1860];
	add.s64 	%rd1862, %rd1858, %rd1861;
	xor.b64  	%rd1863, %rd1862, %rd1854;
	mov.b64 	%fd717, %rd1863;
	{
	.reg .b32 %temp; 
	mov.b64 	{%r3080, %temp}, %fd717;
	}
	{
	.reg .b32 %temp; 
	mov.b64 	{%temp, %r3079}, %fd717;
	}
	// begin inline asm
	shf.r.wrap.b32 %r3074, %r3080, %r3079, %r3249;
	// end inline asm
	// begin inline asm
	shf.r.wrap.b32 %r3078, %r3079, %r3080, %r3249;
	// end inline asm
	mov.b64 	%fd718, {%r3074, %r3078};
	mov.b64 	%rd1864, %fd718;
	add.s64 	%rd1865, %rd1855, %rd1864;
	xor.b64  	%rd1866, %rd1865, %rd1857;
	mov.b64 	%fd719, %rd1866;
	{
	.reg .b32 %temp; 
	mov.b64 	{%temp, %r3088}, %fd719;
	}
	{
	.reg .b32 %temp; 
	mov.b64 	{%r3087, %temp}, %fd719;
	}
	// begin inline asm
	shf.r.wrap.b32 %r3082, %r3088, %r3087, %r3153;
	// end inline asm
	// begin inline asm
	shf.r.wrap.b32 %r3086, %r3087, %r3088, %r3153;
	// end inline asm
	mov.b64 	%fd720, {%r3082, %r3086};
	mov.b64 	%rd1867, %fd720;
	add.s64 	%rd1868, %rd1802, %rd1787;
	ld.const.u8 	%r3431, [blake2b_sigma+180];
	mul.wide.u32 	%rd1869, %r3431, 8;
	add.s64 	%rd1870, %rd1, %rd1869;
	ld.local.u64 	%rd1871, [%rd1870];
	add.s64 	%rd1872, %rd1868, %rd1871;
	xor.b64  	%rd1873, %rd1872, %rd1824;
	mov.b64 	%fd721, %rd1873;
	{
	.reg .b32 %temp; 
	mov.b64 	{%temp, %r3096}, %fd721;
	}
	{
	.reg .b32 %temp; 
	mov.b64 	{%r3095, %temp}, %fd721;
	}
	// begin inline asm
	shf.r.wrap.b32 %r3090, %r3096, %r3095, %r3233;
	// end inline asm
	// begin inline asm
	shf.r.wrap.b32 %r3094, %r3095, %r3096, %r3233;
	// end inline asm
	mov.b64 	%fd722, {%r3090, %r3094};
	mov.b64 	%rd1874, %fd722;
	add.s64 	%rd1875, %rd1765, %rd1874;
	xor.b64  	%rd1876, %rd1875, %rd1787;
	mov.b64 	%fd723, %rd1876;
	{
	.reg .b32 %temp; 
	mov.b64 	{%r3104, %temp}, %fd723;
	}
	{
	.reg .b32 %temp; 
	mov.b64 	{%temp, %r3103}, %fd723;
	}
	// begin inline asm
	shf.r.wrap.b32 %r3098, %r3104, %r3103, %r3241;
	// end inline asm
	// begin inline asm
	shf.r.wrap.b32 %r3102, %r3103, %r3104, %r3241;
	// end inline asm
	mov.b64 	%fd724, {%r3098, %r3102};
	mov.b64 	%rd1877, %fd724;
	add.s64 	%rd1878, %rd1872, %rd1877;
	ld.const.u8 	%r3432, [blake2b_sigma+181];
	mul.wide.u32 	%rd1879, %r3432, 8;
	add.s64 	%rd1880, %rd1, %rd1879;
	ld.local.u64 	%rd1881, [%rd1880];
	add.s64 	%rd1882, %rd1878, %rd1881;
	xor.b64  	%rd1883, %rd1882, %rd1874;
	mov.b64 	%fd725, %rd1883;
	{
	.reg .b32 %temp; 
	mov.b64 	{%r3112, %temp}, %fd725;
	}
	{
	.reg .b32 %temp; 
	mov.b64 	{%temp, %r3111}, %fd725;
	}
	// begin inline asm
	shf.r.wrap.b32 %r3106, %r3112, %r3111, %r3249;
	// end inline asm
	// begin inline asm
	shf.r.wrap.b32 %r3110, %r3111, %r3112, %r3249;
	// end inline asm
	mov.b64 	%fd726, {%r3106, %r3110};
	mov.b64 	%rd1884, %fd726;
	add.s64 	%rd1885, %rd1875, %rd1884;
	xor.b64  	%rd1886, %rd1885, %rd1877;
	mov.b64 	%fd727, %rd1886;
	{
	.reg .b32 %temp; 
	mov.b64 	{%temp, %r3120}, %fd727;
	}
	{
	.reg .b32 %temp; 
	mov.b64 	{%r3119, %temp}, %fd727;
	}
	// begin inline asm
	shf.r.wrap.b32 %r3114, %r3120, %r3119, %r3153;
	// end inline asm
	// begin inline asm
	shf.r.wrap.b32 %r3118, %r3119, %r3120, %r3153;
	// end inline asm
	mov.b64 	%fd728, {%r3114, %r3118};
	mov.b64 	%rd1887, %fd728;
	add.s64 	%rd1888, %rd1822, %rd1807;
	ld.const.u8 	%r3433, [blake2b_sigma+182];
	mul.wide.u32 	%rd1889, %r3433, 8;
	add.s64 	%rd1890, %rd1, %rd1889;
	ld.local.u64 	%rd1891, [%rd1890];
	add.s64 	%rd1892, %rd1888, %rd1891;
	xor.b64  	%rd1893, %rd1892, %rd1764;
	mov.b64 	%fd729, %rd1893;
	{
	.reg .b32 %temp; 
	mov.b64 	{%temp, %r3128}, %fd729;
	}
	{
	.reg .b32 %temp; 
	mov.b64 	{%r3127, %temp}, %fd729;
	}
	// begin inline asm
	shf.r.wrap.b32 %r3122, %r3128, %r3127, %r3233;
	// end inline asm
	// begin inline asm
	shf.r.wrap.b32 %r3126, %r3127, %r3128, %r3233;
	// end inline asm
	mov.b64 	%fd730, {%r3122, %r3126};
	mov.b64 	%rd1894, %fd730;
	add.s64 	%rd1895, %rd1785, %rd1894;
	xor.b64  	%rd1896, %rd1895, %rd1807;
	mov.b64 	%fd731, %rd1896;
	{
	.reg .b32 %temp; 
	mov.b64 	{%r3136, %temp}, %fd731;
	}
	{
	.reg .b32 %temp; 
	mov.b64 	{%temp, %r3135}, %fd731;
	}
	// begin inline asm
	shf.r.wrap.b32 %r3130, %r3136, %r3135, %r3241;
	// end inline asm
	// begin inline asm
	shf.r.wrap.b32 %r3134, %r3135, %r3136, %r3241;
	// end inline asm
	mov.b64 	%fd732, {%r3130, %r3134};
	mov.b64 	%rd1897, %fd732;
	add.s64 	%rd1898, %rd1892, %rd1897;
	ld.const.u8 	%r3434, [blake2b_sigma+183];
	mul.wide.u32 	%rd1899, %r3434, 8;
	add.s64 	%rd1900, %rd1, %rd1899;
	ld.local.u64 	%rd1901, [%rd1900];
	add.s64 	%rd1902, %rd1898, %rd1901;
	xor.b64  	%rd1903, %rd1902, %rd1894;
	mov.b64 	%fd733, %rd1903;
	{
	.reg .b32 %temp; 
	mov.b64 	{%r3144, %temp}, %fd733;
	}
	{
	.reg .b32 %temp; 
	mov.b64 	{%temp, %r3143}, %fd733;
	}
	// begin inline asm
	shf.r.wrap.b32 %r3138, %r3144, %r3143, %r3249;
	// end inline asm
	// begin inline asm
	shf.r.wrap.b32 %r3142, %r3143, %r3144, %r3249;
	// end inline asm
	mov.b64 	%fd734, {%r3138, %r3142};
	mov.b64 	%rd1904, %fd734;
	add.s64 	%rd1905, %rd1895, %rd1904;
	xor.b64  	%rd1906, %rd1905, %rd1897;
	mov.b64 	%fd735, %rd1906;
	{
	.reg .b32 %temp; 
	mov.b64 	{%temp, %r3152}, %fd735;
	}
	{
	.reg .b32 %temp; 
	mov.b64 	{%r3151, %temp}, %fd735;
	}
	// begin inline asm
	shf.r.wrap.b32 %r3146, %r3152, %r3151, %r3153;
	// end inline asm
	// begin inline asm
	shf.r.wrap.b32 %r3150, %r3151, %r3152, %r3153;
	// end inline asm
	mov.b64 	%fd736, {%r3146, %r3150};
	mov.b64 	%rd1907, %fd736;
	add.s64 	%rd1908, %rd1842, %rd1867;
	ld.const.u8 	%r3435, [blake2b_sigma+184];
	mul.wide.u32 	%rd1909, %r3435, 8;
	add.s64 	%rd1910, %rd1, %rd1909;
	ld.local.u64 	%rd1911, [%rd1910];
	add.s64 	%rd1912, %rd1908, %rd1911;
	xor.b64  	%rd1913, %rd1912, %rd1904;
	mov.b64 	%fd737, %rd1913;
	{
	.reg .b32 %temp; 
	mov.b64 	{%temp, %r3160}, %fd737;
	}
	{
	.reg .b32 %temp; 
	mov.b64 	{%r3159, %temp}, %fd737;
	}
	// begin inline asm
	shf.r.wrap.b32 %r3154, %r3160, %r3159, %r3233;
	// end inline asm
	// begin inline asm
	shf.r.wrap.b32 %r3158, %r3159, %r3160, %r3233;
	// end inline asm
	mov.b64 	%fd738, {%r3154, %r3158};
	mov.b64 	%rd1914, %fd738;
	add.s64 	%rd1915, %rd1885, %rd1914;
	xor.b64  	%rd1916, %rd1915, %rd1867;
	mov.b64 	%fd739, %rd1916;
	{
	.reg .b32 %temp; 
	mov.b64 	{%r3168, %temp}, %fd739;
	}
	{
	.reg .b32 %temp; 
	mov.b64 	{%temp, %r3167}, %fd739;
	}
	// begin inline asm
	shf.r.wrap.b32 %r3162, %r3168, %r3167, %r3241;
	// end inline asm
	// begin inline asm
	shf.r.wrap.b32 %r3166, %r3167, %r3168, %r3241;
	// end inline asm
	mov.b64 	%fd740, {%r3162, %r3166};
	mov.b64 	%rd1917, %fd740;
	add.s64 	%rd1918, %rd1912, %rd1917;
	ld.const.u8 	%r3436, [blake2b_sigma+185];
	mul.wide.u32 	%rd1919, %r3436, 8;
	add.s64 	%rd1920, %rd1, %rd1919;
	ld.local.u64 	%rd1921, [%rd1920];
	add.s64 	%rd1922, %rd1918, %rd1921;
	xor.b64  	%rd1923, %rd1922, %rd1914;
	mov.b64 	%fd741, %rd1923;
	{
	.reg .b32 %temp; 
	mov.b64 	{%r3176, %temp}, %fd741;
	}
	{
	.reg .b32 %temp; 
	mov.b64 	{%temp, %r3175}, %fd741;
	}
	// begin inline asm
	shf.r.wrap.b32 %r3170, %r3176, %r3175, %r3249;
	// end inline asm
	// begin inline asm
	shf.r.wrap.b32 %r3174, %r3175, %r3176, %r3249;
	// end inline asm
	mov.b64 	%fd742, {%r3170, %r3174};
	mov.b64 	%rd1924, %fd742;
	add.s64 	%rd1925, %rd1915, %rd1924;
	add.s64 	%rd1926, %rd1862, %rd1887;
	ld.const.u8 	%r3437, [blake2b_sigma+186];
	mul.wide.u32 	%rd1927, %r3437, 8;
	add.s64 	%rd1928, %rd1, %rd1927;
	ld.local.u64 	%rd1929, [%rd1928];
	add.s64 	%rd1930, %rd1926, %rd1929;
	xor.b64  	%rd1931, %rd1930, %rd1844;
	mov.b64 	%fd743, %rd1931;
	{
	.reg .b32 %temp; 
	mov.b64 	{%temp, %r3184}, %fd743;
	}
	{
	.reg .b32 %temp; 
	mov.b64 	{%r3183, %temp}, %fd743;
	}
	// begin inline asm
	shf.r.wrap.b32 %r3178, %r3184, %r3183, %r3233;
	// end inline asm
	// begin inline asm
	shf.r.wrap.b32 %r3182, %r3183, %r3184, %r3233;
	// end inline asm
	mov.b64 	%fd744, {%r3178, %r3182};
	mov.b64 	%rd1932, %fd744;
	add.s64 	%rd1933, %rd1905, %rd1932;
	xor.b64  	%rd1934, %rd1933, %rd1887;
	mov.b64 	%fd745, %rd1934;
	{
	.reg .b32 %temp; 
	mov.b64 	{%r3192, %temp}, %fd745;
	}
	{
	.reg .b32 %temp; 
	mov.b64 	{%temp, %r3191}, %fd745;
	}
	// begin inline asm
	shf.r.wrap.b32 %r3186, %r3192, %r3191, %r3241;
	// end inline asm
	// begin inline asm
	shf.r.wrap.b32 %r3190, %r3191, %r3192, %r3241;
	// end inline asm
	mov.b64 	%fd746, {%r3186, %r3190};
	mov.b64 	%rd1935, %fd746;
	add.s64 	%rd1936, %rd1930, %rd1935;
	ld.const.u8 	%r3438, [blake2b_sigma+187];
	mul.wide.u32 	%rd1937, %r3438, 8;
	add.s64 	%rd1938, %rd1, %rd1937;
	ld.local.u64 	%rd1939, [%rd1938];
	add.s64 	%rd1940, %rd1936, %rd1939;
	xor.b64  	%rd1941, %rd1940, %rd1932;
	mov.b64 	%fd747, %rd1941;
	{
	.reg .b32 %temp; 
	mov.b64 	{%r3200, %temp}, %fd747;
	}
	{
	.reg .b32 %temp; 
	mov.b64 	{%temp, %r3199}, %fd747;
	}
	// begin inline asm
	shf.r.wrap.b32 %r3194, %r3200, %r3199, %r3249;
	// end inline asm
	// begin inline asm
	shf.r.wrap.b32 %r3198, %r3199, %r3200, %r3249;
	// end inline asm
	mov.b64 	%fd748, {%r3194, %r3198};
	mov.b64 	%rd1942, %fd748;
	add.s64 	%rd1943, %rd1933, %rd1942;
	add.s64 	%rd1944, %rd1882, %rd1907;
	ld.const.u8 	%r3439, [blake2b_sigma+188];
	mul.wide.u32 	%rd1945, %r3439, 8;
	add.s64 	%rd1946, %rd1, %rd1945;
	ld.local.u64 	%rd1947, [%rd1946];
	add.s64 	%rd1948, %rd1944, %rd1947;
	xor.b64  	%rd1949, %rd1948, %rd1864;
	mov.b64 	%fd749, %rd1949;
	{
	.reg .b32 %temp; 
	mov.b64 	{%temp, %r3208}, %fd749;
	}
	{
	.reg .b32 %temp; 
	mov.b64 	{%r3207, %temp}, %fd749;
	}
	// begin inline asm
	shf.r.wrap.b32 %r3202, %r3208, %r3207, %r3233;
	// end inline asm
	// begin inline asm
	shf.r.wrap.b32 %r3206, %r3207, %r3208, %r3233;
	// end inline asm
	mov.b64 	%fd750, {%r3202, %r3206};
	mov.b64 	%rd1950, %fd750;
	add.s64 	%rd1951, %rd1845, %rd1950;
	xor.b64  	%rd1952, %rd1951, %rd1907;
	mov.b64 	%fd751, %rd1952;
	{
	.reg .b32 %temp; 
	mov.b64 	{%r3216, %temp}, %fd751;
	}
	{
	.reg .b32 %temp; 
	mov.b64 	{%temp, %r3215}, %fd751;
	}
	// begin inline asm
	shf.r.wrap.b32 %r3210, %r3216, %r3215, %r3241;
	// end inline asm
	// begin inline asm
	shf.r.wrap.b32 %r3214, %r3215, %r3216, %r3241;
	// end inline asm
	mov.b64 	%fd752, {%r3210, %r3214};
	mov.b64 	%rd1953, %fd752;
	add.s64 	%rd1954, %rd1948, %rd1953;
	ld.const.u8 	%r3440, [blake2b_sigma+189];
	mul.wide.u32 	%rd1955, %r3440, 8;
	add.s64 	%rd1956, %rd1, %rd1955;
	ld.local.u64 	%rd1957, [%rd1956];
	add.s64 	%rd1958, %rd1954, %rd1957;
	xor.b64  	%rd1959, %rd1958, %rd1950;
	mov.b64 	%fd753, %rd1959;
	{
	.reg .b32 %temp; 
	mov.b64 	{%r3224, %temp}, %fd753;
	}
	{
	.reg .b32 %temp; 
	mov.b64 	{%temp, %r3223}, %fd753;
	}
	// begin inline asm
	shf.r.wrap.b32 %r3218, %r3224, %r3223, %r3249;
	// end inline asm
	// begin inline asm
	shf.r.wrap.b32 %r3222, %r3223, %r3224, %r3249;
	// end inline asm
	mov.b64 	%fd754, {%r3218, %r3222};
	mov.b64 	%rd1960, %fd754;
	add.s64 	%rd1961, %rd1951, %rd1960;
	add.s64 	%rd1962, %rd1902, %rd1847;
	ld.const.u8 	%r3441, [blake2b_sigma+190];
	mul.wide.u32 	%rd1963, %r3441, 8;
	add.s64 	%rd1964, %rd1, %rd1963;
	ld.local.u64 	%rd1965, [%rd1964];
	add.s64 	%rd1966, %rd1962, %rd1965;
	xor.b64  	%rd1967, %rd1966, %rd1884;
	mov.b64 	%fd755, %rd1967;
	{
	.reg .b32 %temp; 
	mov.b64 	{%temp, %r3232}, %fd755;
	}
	{
	.reg .b32 %temp; 
	mov.b64 	{%r3231, %temp}, %fd755;
	}
	// begin inline asm
	shf.r.wrap.b32 %r3226, %r3232, %r3231, %r3233;
	// end inline asm
	// begin inline asm
	shf.r.wrap.b32 %r3230, %r3231, %r3232, %r3233;
	// end inline asm
	mov.b64 	%fd756, {%r3226, %r3230};
	mov.b64 	%rd1968, %fd756;
	add.s64 	%rd1969, %rd1865, %rd1968;
	xor.b64  	%rd1970, %rd1969, %rd1847;
	mov.b64 	%fd757, %rd1970;
	{
	.reg .b32 %temp; 
	mov.b64 	{%r3240, %temp}, %fd757;
	}
	{
	.reg .b32 %temp; 
	mov.b64 	{%temp, %r3239}, %fd757;
	}
	// begin inline asm
	shf.r.wrap.b32 %r3234, %r3240, %r3239, %r3241;
	// end inline asm
	// begin inline asm
	shf.r.wrap.b32 %r3238, %r3239, %r3240, %r3241;
	// end inline asm
	mov.b64 	%fd758, {%r3234, %r3238};
	mov.b64 	%rd1971, %fd758;
	add.s64 	%rd1972, %rd1966, %rd1971;
	ld.const.u8 	%r3442, [blake2b_sigma+191];
	mul.wide.u32 	%rd1973, %r3442, 8;
	add.s64 	%rd1974, %rd1, %rd1973;
	ld.local.u64 	%rd1975, [%rd1974];
	add.s64 	%rd1976, %rd1972, %rd1975;
	xor.b64  	%rd1977, %rd1976, %rd1968;
	mov.b64 	%fd759, %rd1977;
	{
	.reg .b32 %temp; 
	mov.b64 	{%r3248, %temp}, %fd759;
	}
	{
	.reg .b32 %temp; 
	mov.b64 	{%temp, %r3247}, %fd759;
	}
	// begin inline asm
	shf.r.wrap.b32 %r3242, %r3248, %r3247, %r3249;
	// end inline asm
	// begin inline asm
	shf.r.wrap.b32 %r3246, %r3247, %r3248, %r3249;
	// end inline asm
	mov.b64 	%fd760, {%r3242, %r3246};
	mov.b64 	%rd1978, %fd760;
	add.s64 	%rd1979, %rd1969, %rd1978;
	xor.b64  	%rd1980, %rd51, %rd1961;
	xor.b64  	%rd1981, %rd1980, %rd1922;
	xor.b64  	%rd1982, %rd52, %rd1979;
	xor.b64  	%rd1983, %rd1982, %rd1940;
	xor.b64  	%rd1984, %rd54, %rd1925;
	xor.b64  	%rd1985, %rd1984, %rd1958;
	xor.b64  	%rd1986, %rd55, %rd1943;
	xor.b64  	%rd1987, %rd1986, %rd1976;
	cvt.u16.u64 	%rs1, %rd1981;
	shr.u64 	%rd1988, %rd1981, 8;
	cvt.u16.u64 	%rs2, %rd1988;
	shr.u64 	%rd1989, %rd1981, 16;
	cvt.u16.u64 	%rs3, %rd1989;
	shr.u64 	%rd1990, %rd1981, 24;
	cvt.u16.u64 	%rs4, %rd1990;
	shr.u64 	%rd1991, %rd1981, 32;
	cvt.u16.u64 	%rs5, %rd1991;
	shr.u64 	%rd1992, %rd1981, 40;
	cvt.u16.u64 	%rs6, %rd1992;
	shr.u64 	%rd1993, %rd1981, 48;
	cvt.u16.u64 	%rs7, %rd1993;
	shr.u64 	%rd1994, %rd1981, 56;
	cvt.u16.u64 	%rs8, %rd1994;
	cvt.u16.u64 	%rs9, %rd1983;
	shr.u64 	%rd1995, %rd1983, 8;
	cvt.u16.u64 	%rs10, %rd1995;
	shr.u64 	%rd1996, %rd1983, 16;
	cvt.u16.u64 	%rs11, %rd1996;
	shr.u64 	%rd1997, %rd1983, 24;
	cvt.u16.u64 	%rs12, %rd1997;
	shr.u64 	%rd1998, %rd1983, 32;
	cvt.u16.u64 	%rs13, %rd1998;
	shr.u64 	%rd1999, %rd1983, 40;
	cvt.u16.u64 	%rs14, %rd1999;
	shr.u64 	%rd2000, %rd1983, 48;
	cvt.u16.u64 	%rs15, %rd2000;
	shr.u64 	%rd2001, %rd1983, 56;
	cvt.u16.u64 	%rs16, %rd2001;
	cvt.u32.u64 	%r3443, %rd2001;
	cvt.u32.u64 	%r3444, %rd2000;
	prmt.b32 	%r3445, %r3444, %r3443, 0x3340U;
	{ .reg .b32 tmp; mov.b64 {tmp, %r3446}, %rd1983; }
	cvt.u32.u64 	%r3447, %rd1999;
	prmt.b32 	%r3448, %r3446, %r3447, 0x3340U;
	prmt.b32 	%r3449, %r3448, %r3445, 0x5410U;
	cvt.u32.u64 	%r3450, %rd1997;
	cvt.u32.u64 	%r3451, %rd1996;
	prmt.b32 	%r3452, %r3451, %r3450, 0x3340U;
	cvt.u32.u64 	%r3453, %rd1983;
	cvt.u32.u64 	%r3454, %rd1995;
	prmt.b32 	%r3455, %r3453, %r3454, 0x3340U;
	prmt.b32 	%r3456, %r3455, %r3452, 0x5410U;
	cvt.u32.u64 	%r3457, %rd1994;
	cvt.u32.u64 	%r3458, %rd1993;
	prmt.b32 	%r3459, %r3458, %r3457, 0x3340U;
	{ .reg .b32 tmp; mov.b64 {tmp, %r3460}, %rd1981; }
	cvt.u32.u64 	%r3461, %rd1992;
	prmt.b32 	%r3462, %r3460, %r3461, 0x3340U;
	prmt.b32 	%r3463, %r3462, %r3459, 0x5410U;
	cvt.u32.u64 	%r3464, %rd1990;
	cvt.u32.u64 	%r3465, %rd1989;
	prmt.b32 	%r3466, %r3465, %r3464, 0x3340U;
	cvt.u32.u64 	%r3467, %rd1981;
	cvt.u32.u64 	%r3468, %rd1988;
	prmt.b32 	%r3469, %r3467, %r3468, 0x3340U;
	prmt.b32 	%r3470, %r3469, %r3466, 0x5410U;
	st.local.v4.b32 	[%rd4], {%r3470, %r3463, %r3456, %r3449};
	cvt.u16.u64 	%rs17, %rd1985;
	shr.u64 	%rd2002, %rd1985, 8;
	cvt.u16.u64 	%rs18, %rd2002;
	shr.u64 	%rd2003, %rd1985, 16;
	cvt.u16.u64 	%rs19, %rd2003;
	shr.u64 	%rd2004, %rd1985, 24;
	cvt.u16.u64 	%rs20, %rd2004;
	shr.u64 	%rd2005, %rd1985, 32;
	cvt.u16.u64 	%rs21, %rd2005;
	shr.u64 	%rd2006, %rd1985, 40;
	cvt.u16.u64 	%rs22, %rd2006;
	shr.u64 	%rd2007, %rd1985, 48;
	cvt.u16.u64 	%rs23, %rd2007;
	shr.u64 	%rd2008, %rd1985, 56;
	cvt.u16.u64 	%rs24, %rd2008;
	cvt.u16.u64 	%rs25, %rd1987;
	shr.u64 	%rd2009, %rd1987, 8;
	cvt.u16.u64 	%rs26, %rd2009;
	shr.u64 	%rd2010, %rd1987, 16;
	cvt.u16.u64 	%rs27, %rd2010;
	shr.u64 	%rd2011, %rd1987, 24;
	cvt.u16.u64 	%rs28, %rd2011;
	shr.u64 	%rd2012, %rd1987, 32;
	cvt.u16.u64 	%rs29, %rd2012;
	shr.u64 	%rd2013, %rd1987, 40;
	cvt.u16.u64 	%rs30, %rd2013;
	shr.u64 	%rd2014, %rd1987, 48;
	cvt.u16.u64 	%rs31, %rd2014;
	shr.u64 	%rd2015, %rd1987, 56;
	cvt.u16.u64 	%rs32, %rd2015;
	cvt.u32.u64 	%r3471, %rd2015;
	cvt.u32.u64 	%r3472, %rd2014;
	prmt.b32 	%r3473, %r3472, %r3471, 0x3340U;
	{ .reg .b32 tmp; mov.b64 {tmp, %r3474}, %rd1987; }
	cvt.u32.u64 	%r3475, %rd2013;
	prmt.b32 	%r3476, %r3474, %r3475, 0x3340U;
	prmt.b32 	%r3477, %r3476, %r3473, 0x5410U;
	cvt.u32.u64 	%r3478, %rd2011;
	cvt.u32.u64 	%r3479, %rd2010;
	prmt.b32 	%r3480, %r3479, %r3478, 0x3340U;
	cvt.u32.u64 	%r3481, %rd1987;
	cvt.u32.u64 	%r3482, %rd2009;
	prmt.b32 	%r3483, %r3481, %r3482, 0x3340U;
	prmt.b32 	%r3484, %r3483, %r3480, 0x5410U;
	cvt.u32.u64 	%r3485, %rd2008;
	cvt.u32.u64 	%r3486, %rd2007;
	prmt.b32 	%r3487, %r3486, %r3485, 0x3340U;
	{ .reg .b32 tmp; mov.b64 {tmp, %r3488}, %rd1985; }
	cvt.u32.u64 	%r3489, %rd2006;
	prmt.b32 	%r3490, %r3488, %r3489, 0x3340U;
	prmt.b32 	%r3491, %r3490, %r3487, 0x5410U;
	cvt.u32.u64 	%r3492, %rd2004;
	cvt.u32.u64 	%r3493, %rd2003;
	prmt.b32 	%r3494, %r3493, %r3492, 0x3340U;
	cvt.u32.u64 	%r3495, %rd1985;
	cvt.u32.u64 	%r3496, %rd2002;
	prmt.b32 	%r3497, %r3495, %r3496, 0x3340U;
	prmt.b32 	%r3498, %r3497, %r3494, 0x5410U;
	st.local.v4.b32 	[%rd4+16], {%r3498, %r3491, %r3484, %r3477};
	mov.b32 	%r3509, 0;
$L__BB0_3:
	cvt.u64.u32 	%rd2016, %r3509;
	add.s64 	%rd2017, %rd5, %rd2016;
	ld.local.u8 	%rs33, [%rd2017];
	add.s64 	%rd2018, %rd4, %rd2016;
	ld.local.u8 	%rs34, [%rd2018];
	setp.eq.s16 	%p2, %rs33, %rs34;
	add.s32 	%r3509, %r3509, 1;
	@%p2 bra 	$L__BB0_3;
	setp.ge.u16 	%p3, %rs34, %rs33;
	@%p3 bra 	$L__BB0_6;
	ld.param.u64 	%rd2022, [_Z10nonceGrindPhS_S_S__param_3];
	ld.param.u64 	%rd2021, [_Z10nonceGrindPhS_S_S__param_1];
	cvta.to.global.u64 	%rd2019, %rd2022;
	cvta.to.global.u64 	%rd2020, %rd2021;
	mov.u32 	%r3499, %r3518;
	mov.u32 	%r3500, %r3519;
	bfe.u32 	%r3501, %r3500, 24, 8;
	bfe.u32 	%r3502, %r3500, 16, 8;
	bfe.u32 	%r3503, %r3500, 8, 8;
	bfe.u32 	%r3504, %r3500, 0, 8;
	bfe.u32 	%r3505, %r3499, 24, 8;
	bfe.u32 	%r3506, %r3499, 16, 8;
	bfe.u32 	%r3507, %r3499, 8, 8;
	bfe.u32 	%r3508, %r3499, 0, 8;
	st.global.u8 	[%rd2019], %r3508;
	st.global.u8 	[%rd2019+1], %r3507;
	st.global.u8 	[%rd2019+2], %r3506;
	st.global.u8 	[%rd2019+3], %r3505;
	st.global.u8 	[%rd2019+4], %r3504;
	st.global.u8 	[%rd2019+5], %r3503;
	st.global.u8 	[%rd2019+6], %r3502;
	st.global.u8 	[%rd2019+7], %r3501;
	st.global.u8 	[%rd2020], %rs1;
	st.global.u8 	[%rd2020+1], %rs2;
	st.global.u8 	[%rd2020+2], %rs3;
	st.global.u8 	[%rd2020+3], %rs4;
	st.global.u8 	[%rd2020+4], %rs5;
	st.global.u8 	[%rd2020+5], %rs6;
	st.global.u8 	[%rd2020+6], %rs7;
	st.global.u8 	[%rd2020+7], %rs8;
	st.global.u8 	[%rd2020+8], %rs9;
	st.global.u8 	[%rd2020+9], %rs10;
	st.global.u8 	[%rd2020+10], %rs11;
	st.global.u8 	[%rd2020+11], %rs12;
	st.global.u8 	[%rd2020+12], %rs13;
	st.global.u8 	[%rd2020+13], %rs14;
	st.global.u8 	[%rd2020+14], %rs15;
	st.global.u8 	[%rd2020+15], %rs16;
	st.global.u8 	[%rd2020+16], %rs17;
	st.global.u8 	[%rd2020+17], %rs18;
	st.global.u8 	[%rd2020+18], %rs19;
	st.global.u8 	[%rd2020+19], %rs20;
	st.global.u8 	[%rd2020+20], %rs21;
	st.global.u8 	[%rd2020+21], %rs22;
	st.global.u8 	[%rd2020+22], %rs23;
	st.global.u8 	[%rd2020+23], %rs24;
	st.global.u8 	[%rd2020+24], %rs25;
	st.global.u8 	[%rd2020+25], %rs26;
	st.global.u8 	[%rd2020+26], %rs27;
	st.global.u8 	[%rd2020+27], %rs28;
	st.global.u8 	[%rd2020+28], %rs29;
	st.global.u8 	[%rd2020+29], %rs30;
	st.global.u8 	[%rd2020+30], %rs31;
	st.global.u8 	[%rd2020+31], %rs32;
$L__BB0_6:
	ret;

}


// ===== COMPILED SASS (sm_100) =====

	.target	sm_100

	.elftype	@"ET_EXEC"


//--------------------- .note.nv.tkinfo           --------------------------
	.section	.note.nv.tkinfo,"",@"SHT_NOTE"
	.sectionflags	@"SHF_NOTE_NV_TKINFO"
	.tkinfo
        /*0018*/ 	.word	0x00000002
        /*0030*/ 	.string	""
        /*0030*/ 	.string	"ptxas"
        /*0030*/ 	.string	"Cuda compilation tools, release 13.0, V13.0.88"
        /*0030*/ 	.string	"Build cuda_13.0.r13.0/compiler.36424714_0"
        /*0030*/ 	.string	"-arch sm_100 -m 64 "



//--------------------- .note.nv.cuinfo           --------------------------
	.section	.note.nv.cuinfo,"",@"SHT_NOTE"
	.sectionflags	@"SHF_NOTE_NV_CUINFO"
        /*0018*/ 	.short	0x0002
        /*001a*/ 	.short	0x0064
        /*001c*/ 	.short	0x0082
	.zero		2


//--------------------- .nv.info                  --------------------------
	.section	.nv.info,"",@"SHT_CUDA_INFO"
	.align	4


	//----- nvinfo : EIATTR_REGCOUNT
	.align		4
        /*0000*/ 	.byte	0x04, 0x2f
        /*0002*/ 	.short	(.L_3 - .L_2)
	.align		4
.L_2:
        /*0004*/ 	.word	index@(_Z10nonceGrindPhS_S_S_)
        /*0008*/ 	.word	0x00000040


	//----- nvinfo : EIATTR_FRAME_SIZE
	.align		4
.L_3:
        /*000c*/ 	.byte	0x04, 0x11
        /*000e*/ 	.short	(.L_5 - .L_4)
	.align		4
.L_4:
        /*0010*/ 	.word	index@(_Z10nonceGrindPhS_S_S_)
        /*0014*/ 	.word	0x00000270


	//----- nvinfo : EIATTR_MIN_STACK_SIZE
	.align		4
.L_5:
        /*0018*/ 	.byte	0x04, 0x12
        /*001a*/ 	.short	(.L_7 - .L_6)
	.align		4
.L_6:
        /*001c*/ 	.word	index@(_Z10nonceGrindPhS_S_S_)
        /*0020*/ 	.word	0x00000270
.L_7:


//--------------------- .nv.compat                --------------------------
	.section	.nv.compat,"",@"SHT_CUDA_COMPAT_INFO"
	.align	4
        /*0000*/ 	.byte	0x02, 0x09, 0x00, 0x00, 0x02, 0x02, 0x01, 0x00, 0x02, 0x05, 0x05, 0x00, 0x03, 0x07, 0x01, 0x01
        /*0010*/ 	.byte	0x02, 0x03, 0x00, 0x00, 0x02, 0x06, 0x01, 0x00, 0x04, 0x0b, 0x08, 0x00, 0x09, 0x00, 0x00, 0x00
        /*0020*/ 	.byte	0x00, 0x00, 0x00, 0x00


//--------------------- .nv.info._Z10nonceGrindPhS_S_S_ --------------------------
	.section	.nv.info._Z10nonceGrindPhS_S_S_,"",@"SHT_CUDA_INFO"
	.sectionflags	@""
	.align	4


	//----- nvinfo : EIATTR_CUDA_API_VERSION
	.align		4
        /*0000*/ 	.byte	0x04, 0x37
        /*0002*/ 	.short	(.L_9 - .L_8)
.L_8:
        /*0004*/ 	.word	0x00000082


	//----- nvinfo : EIATTR_KPARAM_INFO
	.align		4
.L_9:
        /*0008*/ 	.byte	0x04, 0x17
        /*000a*/ 	.short	(.L_11 - .L_10)
.L_10:
        /*000c*/ 	.word	0x00000000
        /*0010*/ 	.short	0x0003
        /*0012*/ 	.short	0x0018
        /*0014*/ 	.byte	0x00, 0xf5, 0x21, 0x00


	//----- nvinfo : EIATTR_KPARAM_INFO
	.align		4
.L_11:
        /*0018*/ 	.byte	0x04, 0x17
        /*001a*/ 	.short	(.L_13 - .L_12)
.L_12:
        /*001c*/ 	.word	0x00000000
        /*0020*/ 	.short	0x0002
        /*0022*/ 	.short	0x0010
        /*0024*/ 	.byte	0x00, 0xf5, 0x21, 0x00


	//----- nvinfo : EIATTR_KPARAM_INFO
	.align		4
.L_13:
        /*0028*/ 	.byte	0x04, 0x17
        /*002a*/ 	.short	(.L_15 - .L_14)
.L_14:
        /*002c*/ 	.word	0x00000000
        /*0030*/ 	.short	0x0001
        /*0032*/ 	.short	0x0008
        /*0034*/ 	.byte	0x00, 0xf5, 0x21, 0x00


	//----- nvinfo : EIATTR_KPARAM_INFO
	.align		4
.L_15:
        /*0038*/ 	.byte	0x04, 0x17
        /*003a*/ 	.short	(.L_17 - .L_16)
.L_16:
        /*003c*/ 	.word	0x00000000
        /*0040*/ 	.short	0x0000
        /*0042*/ 	.short	0x0000
        /*0044*/ 	.byte	0x00, 0xf5, 0x21, 0x00


	//----- nvinfo : EIATTR_SPARSE_MMA_MASK
	.align		4
.L_17:
        /*0048*/ 	.byte	0x03, 0x50
        /*004a*/ 	.short	0x0000


	//----- nvinfo : EIATTR_MAXREG_COUNT
	.align		4
        /*004c*/ 	.byte	0x03, 0x1b
        /*004e*/ 	.short	0x00ff


	//----- nvinfo : EIATTR_MERCURY_ISA_VERSION
	.align		4
        /*0050*/ 	.byte	0x03, 0x5f
        /*0052*/ 	.short	0x0101


	//----- nvinfo : EIATTR_VRC_CTA_INIT_COUNT
	.align		4
        /*0054*/ 	.byte	0x02, 0x4a
	.zero		1
	.zero		1


	//----- nvinfo : EIATTR_EXIT_INSTR_OFFSETS
	.align		4
        /*0058*/ 	.byte	0x04, 0x1c
        /*005a*/ 	.short	(.L_19 - .L_18)


	//   ....[0]....
.L_18:
        /*005c*/ 	.word	0x0000c2e0


	//   ....[1]....
        /*0060*/ 	.word	0x0000c680


	//----- nvinfo : EIATTR_CRS_STACK_SIZE
	.align		4
.L_19:
        /*0064*/ 	.byte	0x04, 0x1e
        /*0066*/ 	.short	(.L_21 - .L_20)
.L_20:
        /*0068*/ 	.word	0x00000000


	//----- nvinfo : EIATTR_CBANK_PARAM_SIZE
	.align		4
.L_21:
        /*006c*/ 	.byte	0x03, 0x19
        /*006e*/ 	.short	0x0020


	//----- nvinfo : EIATTR_PARAM_CBANK
	.align		4
        /*0070*/ 	.byte	0x04, 0x0a
        /*0072*/ 	.short	(.L_23 - .L_22)
	.align		4
.L_22:
        /*0074*/ 	.word	index@(.nv.constant0._Z10nonceGrindPhS_S_S_)
        /*0078*/ 	.short	0x0380
        /*007a*/ 	.short	0x0020


	//----- nvinfo : EIATTR_SW_WAR
	.align		4
.L_23:
        /*007c*/ 	.byte	0x04, 0x36
        /*007e*/ 	.short	(.L_25 - .L_24)
.L_24:
        /*0080*/ 	.word	0x00000008
.L_25:


//--------------------- .nv.callgraph             --------------------------
	.section	.nv.callgraph,"",@"SHT_CUDA_CALLGRAPH"
	.align	4
	.sectionentsize	8
	.align		4
        /*0000*/ 	.word	0x00000000
	.align		4
        /*0004*/ 	.word	0xffffffff
	.align		4
        /*0008*/ 	.word	0x00000000
	.align		4
        /*000c*/ 	.word	0xfffffffe
	.align		4
        /*0010*/ 	.word	0x00000000
	.align		4
        /*0014*/ 	.word	0xfffffffd
	.align		4
        /*0018*/ 	.word	0x00000000
	.align		4
        /*001c*/ 	.word	0xfffffffc


//--------------------- .nv.constant3             --------------------------
	.section	.nv.constant3,"a",@progbits
	.align	8
.nv.constant3:
	.type		blake2b_IV,@object
	.size		blake2b_IV,(blake2b_sigma - blake2b_IV)
blake2b_IV:
        /*0000*/ 	.byte	0x08, 0xc9, 0xbc, 0xf3, 0x67, 0xe6, 0x09, 0x6a, 0x3b, 0xa7, 0xca, 0x84, 0x85, 0xae, 0x67, 0xbb
        /*0010*/ 	.byte	0x2b, 0xf8, 0x94, 0xfe, 0x72, 0xf3, 0x6e, 0x3c, 0xf1, 0x36, 0x1d, 0x5f, 0x3a, 0xf5, 0x4f, 0xa5
        /*0020*/ 	.byte	0xd1, 0x82, 0xe6, 0xad, 0x7f, 0x52, 0x0e, 0x51, 0x1f, 0x6c, 0x3e, 0x2b, 0x8c, 0x68, 0x05, 0x9b
        /*0030*/ 	.byte	0x6b, 0xbd, 0x41, 0xfb, 0xab, 0xd9, 0x83, 0x1f, 0x79, 0x21, 0x7e, 0x13, 0x19, 0xcd, 0xe0, 0x5b
	.type		blake2b_sigma,@object
	.size		blake2b_sigma,(.L_1 - blake2b_sigma)
blake2b_sigma:
        /*0040*/ 	.byte	0x00, 0x01, 0x02, 0x03, 0x04, 0x05, 0x06, 0x07, 0x08, 0x09, 0x0a, 0x0b, 0x0c, 0x0d, 0x0e, 0x0f
        /* <DEDUP_REMOVED lines=11> */
.L_1:


//--------------------- .text._Z10nonceGrindPhS_S_S_ --------------------------
	.section	.text._Z10nonceGrindPhS_S_S_,"ax",@progbits
	.align	128
        .global         _Z10nonceGrindPhS_S_S_
        .type           _Z10nonceGrindPhS_S_S_,@function
        .size           _Z10nonceGrindPhS_S_S_,(.L_x_4 - _Z10nonceGrindPhS_S_S_)
        .other          _Z10nonceGrindPhS_S_S_,@"STO_CUDA_ENTRY STV_DEFAULT"
_Z10nonceGrindPhS_S_S_:
.text._Z10nonceGrindPhS_S_S_:
[----:B------:R-:W0:Y:S08]  /*0000*/  LDC R1, c[0x0][0x37c] ;  /* 0x0000df00ff017b82 */ /* 0x000e300000000800 */
[----:B------:R-:W1:Y:S01]  /*0010*/  LDC.64 R56, c[0x0][0x390] ;  /* 0x0000e400ff387b82 */ /* 0x000e620000000a00 */
[----:B------:R-:W1:Y:S01]  /*0020*/  LDCU.64 UR8, c[0x0][0x358] ;  /* 0x00006b00ff0877ac */ /* 0x000e620008000a00 */
[----:B0-----:R-:W-:-:S06]  /*0030*/  VIADD R1, R1, 0xfffffdc0 ;  /* 0xfffffdc001017836 */ /* 0x001fcc0000000000 */
[----:B------:R-:W0:Y:S01]  /*0040*/  LDC.64 R4, c[0x3][0x10] ;  /* 0x00c00400ff047b82 */ /* 0x000e220000000a00 */
[----:B------:R-:W-:-:S07]  /*0050*/  LOP3.LUT R1, R1, 0xffffffc0, RZ, 0xc0, !PT ;  /* 0xffffffc001017812 */ /* 0x000fce00078ec0ff */
[----:B------:R-:W0:Y:S08]  /*0060*/  LDC.64 R6, c[0x3][0x18] ;  /* 0x00c00600ff067b82 */ /* 0x000e300000000a00 */
[----:B------:R-:W2:Y:S01]  /*0070*/  LDC.64 R8, c[0x3][0x20] ;  /* 0x00c00800ff087b82 */ /* 0x000ea20000000a00 */
[----:B-1----:R-:W3:Y:S07]  /*0080*/  LDG.E.U8 R36, desc[UR8][R56.64+0xf] ;  /* 0x00000f0838247981 */ /* 0x002eee000c1e1100 */
[----:B------:R-:W2:Y:S01]  /*0090*/  LDC.64 R10, c[0x3][0x28] ;  /* 0x00c00a00ff0a7b82 */ /* 0x000ea20000000a00 */
[----:B------:R-:W3:Y:S07]  /*00a0*/  LDG.E.U8 R34, desc[UR8][R56.64+0xe] ;  /* 0x00000e0838227981 */ /* 0x000eee000c1e1100 */
[----:B------:R-:W1:Y:S01]  /*00b0*/  LDC.64 R12, c[0x3][0x30] ;  /* 0x00c00c00ff0c7b82 */ /* 0x000e620000000a00 */
[----:B------:R-:W4:Y:S07]  /*00c0*/  LDG.E.U8 R30, desc[UR8][R56.64+0xd] ;  /* 0x00000d08381e7981 */ /* 0x000f2e000c1e1100 */
[----:B------:R-:W1:Y:S01]  /*00d0*/  LDC.64 R14, c[0x3][0x38] ;  /* 0x00c00e00ff0e7b82 */ /* 0x000e620000000a00 */
[----:B------:R-:W4:Y:S07]  /*00e0*/  LDG.E.U8 R32, desc[UR8][R56.64+0xc] ;  /* 0x00000c0838207981 */ /* 0x000f2e000c1e1100 */
[----:B------:R-:W5:Y:S01]  /*00f0*/  LDC.64 R54, c[0x0][0x380] ;  /* 0x0000e000ff367b82 */ /* 0x000f620000000a00 */
[----:B------:R-:W4:Y:S01]  /*0100*/  LDG.E.U8 R20, desc[UR8][R56.64+0xb] ;  /* 0x00000b0838147981 */ /* 0x000f22000c1e1100 */
[----:B------:R-:W-:Y:S01]  /*0110*/  IMAD.MOV.U32 R58, RZ, RZ, 0x50 ;  /* 0x00000050ff3a7424 */ /* 0x000fe200078e00ff */
[----:B------:R-:W4:Y:S02]  /*0120*/  LDCU.64 UR14, c[0x3][URZ] ;  /* 0x00c00000ff0e77ac */ /* 0x000f240008000a00 */
[----:B------:R-:W4:Y:S04]  /*0130*/  LDG.E.U8 R28, desc[UR8][R56.64+0xa] ;  /* 0x00000a08381c7981 */ /* 0x000f28000c1e1100 */
        /* <DEDUP_REMOVED lines=25> */
[----:B------:R4:W4:Y:S01]  /*02d0*/  LDG.E.U8 R21, desc[UR8][R56.64+0x14] ;  /* 0x0000140838157981 */ /* 0x000922000c1e1100 */
[----:B------:R-:W-:-:S02]  /*02e0*/  IMAD.MOV.U32 R59, RZ, RZ, 0x0 ;  /* 0x00000000ff3b7424 */ /* 0x000fc400078e00ff */
[----:B------:R-:W-:Y:S02]  /*02f0*/  IMAD.MOV.U32 R22, RZ, RZ, 0xff ;  /* 0x000000ffff167424 */ /* 0x000fe400078e00ff */
[----:B------:R-:W-:Y:S02]  /*0300*/  IMAD.MOV.U32 R60, RZ, RZ, -0x1 ;  /* 0xffffffffff3c7424 */ /* 0x000fe400078e00ff */
[----:B------:R-:W-:Y:S01]  /*0310*/  IMAD.MOV.U32 R61, RZ, RZ, -0x1 ;  /* 0xffffffffff3d7424 */ /* 0x000fe200078e00ff */
[----:B------:R-:W-:Y:S04]  /*0320*/  STL.128 [R1+0xc0], RZ ;  /* 0x0000c0ff01007387 */ /* 0x000fe80000100c00 */
[----:B------:R-:W-:Y:S04]  /*0330*/  STL.64 [R1+0x1e0], RZ ;  /* 0x0001e0ff01007387 */ /* 0x000fe80000100a00 */
[----:B------:R-:W-:Y:S04]  /*0340*/  STL.128 [R1+0x90], RZ ;  /* 0x000090ff01007387 */ /* 0x000fe80000100c00 */
[----:B------:R-:W-:Y:S04]  /*0350*/  STL.128 [R1+0xa0], RZ ;  /* 0x0000a0ff01007387 */ /* 0x000fe80000100c00 */
[----:B------:R-:W-:Y:S04]  /*0360*/  STL.128 [R1+0xb0], RZ ;  /* 0x0000b0ff01007387 */ /* 0x000fe80000100c00 */
[----:B------:R-:W-:Y:S04]  /*0370*/  STL.64 [R1+0x1e0], R58 ;  /* 0x0001e03a01007387 */ /* 0x000fe80000100a00 */
[----:B------:R-:W-:Y:S04]  /*0380*/  STL.64 [R1+0xc0], R58 ;  /* 0x0000c03a01007387 */ /* 0x000fe80000100a00 */
[----:B------:R-:W-:Y:S04]  /*0390*/  STL.128 [R1+0xd0], RZ ;  /* 0x0000d0ff01007387 */ /* 0x000fe80000100c00 */
[----:B0-----:R0:W-:Y:S04]  /*03a0*/  STL.128 [R1+0x90], R4 ;  /* 0x0000900401007387 */ /* 0x0011e80000100c00 */
[----:B--2---:R-:W-:Y:S04]  /*03b0*/  STL.128 [R1+0xa0], R8 ;  /* 0x0000a00801007387 */ /* 0x004fe80000100c00 */
[----:B-1----:R-:W-:Y:S04]  /*03c0*/  STL.128 [R1+0xb0], R12 ;  /* 0x0000b00c01007387 */ /* 0x002fe80000100c00 */
[----:B------:R-:W-:Y:S04]  /*03d0*/  STL.64 [R1+0xd0], R60 ;  /* 0x0000d03c01007387 */ /* 0x000fe80000100a00 */
[----:B------:R1:W-:Y:S01]  /*03e0*/  STL.U8 [R1+0x1f0], R22 ;  /* 0x0001f01601007387 */ /* 0x0003e20000100000 */
[----:B0-----:R-:W0:Y:S03]  /*03f0*/  LDC.64 R6, c[0x3][0x8] ;  /* 0x00c00200ff067b82 */ /* 0x001e260000000a00 */
[----:B-----5:R-:W2:Y:S04]  /*0400*/  LDG.E.U8 R38, desc[UR8][R54.64+0x8] ;  /* 0x0000080836267981 */ /* 0x020ea8000c1e1100 */
[----:B------:R-:W5:Y:S04]  /*0410*/  LDG.E.U8 R40, desc[UR8][R54.64+0x9] ;  /* 0x0000090836287981 */ /* 0x000f68000c1e1100 */
[----:B-1----:R-:W5:Y:S04]  /*0420*/  LDG.E.U8 R22, desc[UR8][R54.64] ;  /* 0x0000000836167981 */ /* 0x002f68000c1e1100 */
[----:B------:R-:W5:Y:S04]  /*0430*/  LDG.E.U8 R42, desc[UR8][R54.64+0xa] ;  /* 0x00000a08362a7981 */ /* 0x000f68000c1e1100 */
[----:B------:R-:W5:Y:S04]  /*0440*/  LDG.E.U8 R44, desc[UR8][R54.64+0xb] ;  /* 0x00000b08362c7981 */ /* 0x000f68000c1e1100 */
[----:B------:R-:W5:Y:S04]  /*0450*/  LDG.E.U8 R46, desc[UR8][R54.64+0xc] ;  /* 0x00000c08362e7981 */ /* 0x000f68000c1e1100 */
[----:B------:R-:W5:Y:S04]  /*0460*/  LDG.E.U8 R48, desc[UR8][R54.64+0xd] ;  /* 0x00000d0836307981 */ /* 0x000f68000c1e1100 */
[----:B------:R-:W5:Y:S04]  /*0470*/  LDG.E.U8 R50, desc[UR8][R54.64+0xe] ;  /* 0x00000e0836327981 */ /* 0x000f68000c1e1100 */
[----:B------:R-:W5:Y:S04]  /*0480*/  LDG.E.U8 R52, desc[UR8][R54.64+0xf] ;  /* 0x00000f0836347981 */ /* 0x000f68000c1e1100 */
[----:B------:R-:W5:Y:S01]  /*0490*/  LDG.E.U8 R60, desc[UR8][R54.64+0x14] ;  /* 0x00001408363c7981 */ /* 0x000f62000c1e1100 */
[----:B---3--:R-:W-:-:S03]  /*04a0*/  PRMT R58, R34, 0x3340, R36 ;  /* 0x00003340223a7816 */ /* 0x008fc60000000024 */
[----:B------:R-:W3:Y:S04]  /*04b0*/  LDG.E.U8 R34, desc[UR8][R54.64+0x6] ;  /* 0x0000060836227981 */ /* 0x000ee8000c1e1100 */
[----:B------:R-:W3:Y:S01]  /*04c0*/  LDG.E.U8 R36, desc[UR8][R54.64+0x7] ;  /* 0x0000070836247981 */ /* 0x000ee2000c1e1100 */
[----:B----4-:R-:W-:-:S03]  /*04d0*/  PRMT R59, R32, 0x3340, R30 ;  /* 0x00003340203b7816 */ /* 0x010fc6000000001e */
[----:B------:R-:W4:Y:S04]  /*04e0*/  LDG.E.U8 R30, desc[UR8][R54.64+0x4] ;  /* 0x00000408361e7981 */ /* 0x000f28000c1e1100 */
[----:B------:R-:W4:Y:S01]  /*04f0*/  LDG.E.U8 R32, desc[UR8][R54.64+0x5] ;  /* 0x0000050836207981 */ /* 0x000f22000c1e1100 */
[----:B------:R-:W-:-:S03]  /*0500*/  PRMT R57, R28, 0x3340, R20 ;  /* 0x000033401c397816 */ /* 0x000fc60000000014 */
        /* <DEDUP_REMOVED lines=9> */
[----:B------:R-:W4:Y:S01]  /*05a0*/  LDG.E.U8 R39, desc[UR8][R54.64+0x12] ;  /* 0x0000120836277981 */ /* 0x000f22000c1e1100 */
[----:B------:R-:W-:-:S03]  /*05b0*/  PRMT R8, R41, 0x3340, R31 ;  /* 0x0000334029087816 */ /* 0x000fc6000000001f */
[----:B------:R-:W4:Y:S01]  /*05c0*/  LDG.E.U8 R31, desc[UR8][R54.64+0x17] ;  /* 0x00001708361f7981 */ /* 0x000f22000c1e1100 */
[----:B------:R-:W-:Y:S01]  /*05d0*/  PRMT R5, R43, 0x3340, R25 ;  /* 0x000033402b057816 */ /* 0x000fe20000000019 */
[----:B------:R-:W-:Y:S02]  /*05e0*/  ULOP3.LUT UR4, UR14, 0x1010020, URZ, 0x3c, !UPT ;  /* 0x010100200e047892 */ /* 0x000fe4000f8e3cff */
[----:B------:R-:W4:Y:S01]  /*05f0*/  LDG.E.U8 R25, desc[UR8][R54.64+0x16] ;  /* 0x0000160836197981 */ /* 0x000f22000c1e1100 */
[----:B------:R-:W-:-:S03]  /*0600*/  PRMT R15, R45, 0x3340, R23 ;  /* 0x000033402d0f7816 */ /* 0x000fc60000000017 */
[----:B------:R-:W-:Y:S04]  /*0610*/  STL.128 [R1+0x80], RZ ;  /* 0x000080ff01007387 */ /* 0x000fe80000100c00 */
        /* <DEDUP_REMOVED lines=10> */
[----:B------:R-:W-:Y:S01]  /*06c0*/  PRMT R9, R4, 0x5410, R9 ;  /* 0x0000541004097816 */ /* 0x000fe20000000009 */
[----:B------:R-:W-:Y:S01]  /*06d0*/  IMAD.U32 R4, RZ, RZ, UR4 ;  /* 0x00000004ff047e24 */ /* 0x000fe2000f8e00ff */
[----:B------:R-:W-:Y:S01]  /*06e0*/  PRMT R8, R5, 0x5410, R8 ;  /* 0x0000541005087816 */ /* 0x000fe20000000008 */
[----:B------:R-:W-:Y:S01]  /*06f0*/  IMAD.U32 R5, RZ, RZ, UR15 ;  /* 0x0000000fff057e24 */ /* 0x000fe2000f8e00ff */
[----:B------:R-:W-:Y:S01]  /*0700*/  PRMT R12, R47, 0x3340, R51 ;  /* 0x000033402f0c7816 */ /* 0x000fe20000000033 */
[----:B------:R-:W4:Y:S01]  /*0710*/  LDG.E.U8 R43, desc[UR8][R54.64+0x10] ;  /* 0x00001008362b7981 */ /* 0x000f22000c1e1100 */
[----:B------:R-:W-:-:S03]  /*0720*/  PRMT R19, R19, 0x3340, R16 ;  /* 0x0000334013137816 */ /* 0x000fc60000000010 */
[----:B0-----:R0:W-:Y:S01]  /*0730*/  STL.128 [R1+0x80], R4 ;  /* 0x0000800401007387 */ /* 0x0011e20000100c00 */
[----:B------:R-:W-:Y:S02]  /*0740*/  PRMT R15, R12, 0x5410, R15 ;  /* 0x000054100c0f7816 */ /* 0x000fe4000000000f */
[----:B------:R-:W-:Y:S01]  /*0750*/  PRMT R14, R19, 0x5410, R14 ;  /* 0x00005410130e7816 */ /* 0x000fe2000000000e */
[----:B------:R-:W4:Y:S01]  /*0760*/  LDG.E.U8 R41, desc[UR8][R54.64+0x11] ;  /* 0x0000110836297981 */ /* 0x000f22000c1e1100 */
[----:B------:R-:W-:-:S03]  /*0770*/  PRMT R13, R29, 0x3340, R18 ;  /* 0x000033401d0d7816 */ /* 0x000fc60000000012 */
[----:B------:R-:W4:Y:S01]  /*0780*/  LDG.E.U8 R33, desc[UR8][R54.64+0x32] ;  /* 0x0000320836217981 */ /* 0x000f22000c1e1100 */
[----:B------:R-:W-:-:S03]  /*0790*/  PRMT R12, R17, 0x5410, R0 ;  /* 0x00005410110c7816 */ /* 0x000fc60000000000 */
[----:B------:R-:W4:Y:S01]  /*07a0*/  LDG.E.U8 R0, desc[UR8][R54.64+0x1a] ;  /* 0x00001a0836007981 */ /* 0x000f22000c1e1100 */
[----:B------:R-:W-:-:S03]  /*07b0*/  PRMT R16, R21, 0x3340, R53 ;  /* 0x0000334015107816 */ /* 0x000fc60000000035 */
[----:B0-----:R-:W4:Y:S01]  /*07c0*/  LDG.E.U8 R5, desc[UR8][R54.64+0x40] ;  /* 0x0000400836057981 */ /* 0x001f22000c1e1100 */
[----:B------:R-:W-:-:S03]  /*07d0*/  PRMT R13, R16, 0x5410, R13 ;  /* 0x00005410100d7816 */ /* 0x000fc6000000000d */
[----:B------:R-:W4:Y:S01]  /*07e0*/  LDG.E.U8 R4, desc[UR8][R54.64+0x1b] ;  /* 0x00001b0836047981 */ /* 0x000f22000c1e1100 */
[----:B------:R-:W-:Y:S02]  /*07f0*/  PRMT R11, R59, 0x5410, R58 ;  /* 0x000054103b0b7816 */ /* 0x000fe4000000003a */
[----:B------:R-:W-:Y:S01]  /*0800*/  PRMT R10, R56, 0x5410, R57 ;  /* 0x00005410380a7816 */ /* 0x000fe20000000039 */
[----:B------:R0:W-:Y:S04]  /*0810*/  STL.128 [R1+0x220], R12 ;  /* 0x0002200c01007387 */ /* 0x0001e80000100c00 */
[----:B------:R-:W4:Y:S04]  /*0820*/  LDG.E.U8 R16, desc[UR8][R54.64+0x19] ;  /* 0x0000190836107981 */ /* 0x000f28000c1e1100 */
[----:B------:R1:W-:Y:S04]  /*0830*/  STL.128 [R1+0x210], R8 ;  /* 0x0002100801007387 */ /* 0x0003e80000100c00 */
[----:B------:R-:W4:Y:S04]  /*0840*/  LDG.E.U8 R18, desc[UR8][R54.64+0x2f] ;  /* 0x00002f0836127981 */ /* 0x000f28000c1e1100 */
[----:B0-----:R-:W4:Y:S04]  /*0850*/  LDG.E.U8 R14, desc[UR8][R54.64+0x18] ;  /* 0x00001808360e7981 */ /* 0x001f28000c1e1100 */
[----:B------:R-:W4:Y:S04]  /*0860*/  LDG.E.U8 R12, desc[UR8][R54.64+0x1f] ;  /* 0x00001f08360c7981 */ /* 0x000f28000c1e1100 */
[----:B-1----:R-:W4:Y:S04]  /*0870*/  LDG.E.U8 R8, desc[UR8][R54.64+0x1d] ;  /* 0x00001d0836087981 */ /* 0x002f28000c1e1100 */
[----:B------:R-:W4:Y:S04]  /*0880*/  LDG.E.U8 R10, desc[UR8][R54.64+0x1e] ;  /* 0x00001e08360a7981 */ /* 0x000f28000c1e1100 */
[----:B------:R-:W4:Y:S04]  /*0890*/  LDG.E.U8 R29, desc[UR8][R54.64+0x34] ;  /* 0x00003408361d7981 */ /* 0x000f28000c1e1100 */
[----:B------:R-:W4:Y:S04]  /*08a0*/  LDG.E.U8 R21, desc[UR8][R54.64+0x38] ;  /* 0x0000380836157981 */ /* 0x000f28000c1e1100 */
[----:B------:R-:W4:Y:S04]  /*08b0*/  LDG.E.U8 R19, desc[UR8][R54.64+0x39] ;  /* 0x0000390836137981 */ /* 0x000f28000c1e1100 */
[----:B------:R-:W4:Y:S04]  /*08c0*/  LDG.E.U8 R17, desc[UR8][R54.64+0x3a] ;  /* 0x00003a0836117981 */ /* 0x000f28000c1e1100 */
[----:B------:R-:W4:Y:S04]  /*08d0*/  LDG.E.U8 R15, desc[UR8][R54.64+0x3b] ;  /* 0x00003b08360f7981 */ /* 0x000f28000c1e1100 */
[----:B--2---:R-:W-:Y:S04]  /*08e0*/  STL.U8 [R1+0xe8], R38 ;  /* 0x0000e82601007387 */ /* 0x004fe80000100000 */
[----:B-----5:R-:W-:Y:S04]  /*08f0*/  STL.U8 [R1+0xe9], R40 ;  /* 0x0000e92801007387 */ /* 0x020fe80000100000 */
[----:B------:R0:W-:Y:S04]  /*0900*/  STL.U8 [R1+0xe0], R22 ;  /* 0x0000e01601007387 */ /* 0x0001e80000100000 */
[----:B------:R-:W-:Y:S04]  /*0910*/  STL.U8 [R1+0xea], R42 ;  /* 0x0000ea2a01007387 */ /* 0x000fe80000100000 */
[----:B------:R-:W-:Y:S04]  /*0920*/  STL.U8 [R1+0xeb], R44 ;  /* 0x0000eb2c01007387 */ /* 0x000fe80000100000 */
[----:B------:R-:W-:Y:S04]  /*0930*/  STL.U8 [R1+0xec], R46 ;  /* 0x0000ec2e01007387 */ /* 0x000fe80000100000 */
[----:B------:R-:W-:Y:S04]  /*0940*/  STL.U8 [R1+0xed], R48 ;  /* 0x0000ed3001007387 */ /* 0x000fe80000100000 */
[----:B------:R-:W-:Y:S04]  /*0950*/  STL.U8 [R1+0xee], R50 ;  /* 0x0000ee3201007387 */ /* 0x000fe80000100000 */
[----:B------:R-:W-:Y:S04]  /*0960*/  STL.U8 [R1+0xef], R52 ;  /* 0x0000ef3401007387 */ /* 0x000fe80000100000 */
[----:B------:R1:W-:Y:S04]  /*0970*/  STL.U8 [R1+0xf4], R60 ;  /* 0x0000f43c01007387 */ /* 0x0003e80000100000 */
[----:B0-----:R-:W2:Y:S04]  /*0980*/  LDG.E.U8 R22, desc[UR8][R54.64+0x2d] ;  /* 0x00002d0836167981 */ /* 0x001ea8000c1e1100 */
[----:B------:R-:W5:Y:S04]  /*0990*/  LDG.E.U8 R13, desc[UR8][R54.64+0x3c] ;  /* 0x00003c08360d7981 */ /* 0x000f68000c1e1100 */
[----:B------:R-:W5:Y:S04]  /*09a0*/  LDG.E.U8 R11, desc[UR8][R54.64+0x3d] ;  /* 0x00003d08360b7981 */ /* 0x000f68000c1e1100 */
        /* <DEDUP_REMOVED lines=14> */
[----:B---3--:R0:W-:Y:S04]  /*0a90*/  STL.U8 [R1+0xe6], R34 ;  /* 0x0000e62201007387 */ /* 0x0081e80000100000 */
[----:B------:R1:W-:Y:S04]  /*0aa0*/  STL.U8 [R1+0xe7], R36 ;  /* 0x0000e72401007387 */ /* 0x0003e80000100000 */
[----:B0-----:R-:W3:Y:S04]  /*0ab0*/  LDG.E.U8 R34, desc[UR8][R54.64+0x4d] ;  /* 0x00004d0836227981 */ /* 0x001ee8000c1e1100 */
[----:B-1----:R-:W3:Y:S04]  /*0ac0*/  LDG.E.U8 R36, desc[UR8][R54.64+0x4c] ;  /* 0x00004c0836247981 */ /* 0x002ee8000c1e1100 */
[----:B----4-:R-:W-:Y:S04]  /*0ad0*/  STL.U8 [R1+0xe4], R30 ;  /* 0x0000e41e01007387 */ /* 0x010fe80000100000 */
[----:B------:R0:W-:Y:S04]  /*0ae0*/  STL.U8 [R1+0xe5], R32 ;  /* 0x0000e52001007387 */ /* 0x0001e80000100000 */
[----:B------:R-:W-:Y:S04]  /*0af0*/  STL.U8 [R1+0x12f], R20 ;  /* 0x00012f1401007387 */ /* 0x000fe80000100000 */
[----:B------:R1:W-:Y:S04]  /*0b00*/  STL.U8 [R1+0xe3], R28 ;  /* 0x0000e31c01007387 */ /* 0x0003e80000100000 */
[----:B------:R-:W-:Y:S04]  /*0b10*/  STL.U8 [R1+0xe1], R24 ;  /* 0x0000e11801007387 */ /* 0x000fe80000100000 */
[----:B------:R4:W-:Y:S04]  /*0b20*/  STL.U8 [R1+0xe2], R26 ;  /* 0x0000e21a01007387 */ /* 0x0009e80000100000 */
[----:B------:R4:W-:Y:S01]  /*0b30*/  STL.U8 [R1+0xf3], R37 ;  /* 0x0000f32501007387 */ /* 0x0009e20000100000 */
[----:B------:R-:W-:-:S03]  /*0b40*/  R2UR UR10, R35 ;  /* 0x00000000230a72ca */ /* 0x000fc600000e0000 */
[----:B0-----:R-:W3:Y:S04]  /*0b50*/  LDG.E.U8 R32, desc[UR8][R54.64+0x28] ;  /* 0x0000280836207981 */ /* 0x001ee8000c1e1100 */
[----:B------:R-:W-:Y:S04]  /*0b60*/  STL.U8 [R1+0xf2], R39 ;  /* 0x0000f22701007387 */ /* 0x000fe80000100000 */
[----:B------:R-:W3:Y:S04]  /*0b70*/  LDG.E.U8 R30, desc[UR8][R54.64+0x29] ;  /* 0x00002908361e7981 */ /* 0x000ee8000c1e1100 */
[----:B------:R0:W-:Y:S04]  /*0b80*/  STL.U8 [R1+0xf7], R31 ;  /* 0x0000f71f01007387 */ /* 0x0001e80000100000 */
[----:B-1----:R-:W3:Y:S04]  /*0b90*/  LDG.E.U8 R28, desc[UR8][R54.64+0x2a] ;  /* 0x00002a08361c7981 */ /* 0x002ee8000c1e1100 */
[----:B------:R1:W-:Y:S04]  /*0ba0*/  STL.U8 [R1+0xf6], R25 ;  /* 0x0000f61901007387 */ /* 0x0003e80000100000 */
[----:B----4-:R-:W4:Y:S04]  /*0bb0*/  LDG.E.U8 R26, desc[UR8][R54.64+0x2b] ;  /* 0x00002b08361a7981 */ /* 0x010f28000c1e1100 */
[----:B------:R-:W4:Y:S04]  /*0bc0*/  LDG.E.U8 R24, desc[UR8][R54.64+0x2c] ;  /* 0x00002c0836187981 */ /* 0x000f28000c1e1100 */
[----:B------:R1:W-:Y:S04]  /*0bd0*/  STL.U8 [R1+0xf5], R23 ;  /* 0x0000f51701007387 */ /* 0x0003e80000100000 */
[----:B------:R-:W4:Y:S01]  /*0be0*/  LDG.E.U8 R20, desc[UR8][R54.64+0x2e] ;  /* 0x00002e0836147981 */ /* 0x000f22000c1e1100 */
[----:B------:R-:W-:-:S03]  /*0bf0*/  R2UR UR11, R27 ;  /* 0x000000001b0b72ca */ /* 0x000fc600000e0000 */
[----:B------:R-:W4:Y:S04]  /*0c00*/  LDG.E.U8 R37, desc[UR8][R54.64+0x30] ;  /* 0x0000300836257981 */ /* 0x000f28000c1e1100 */
[----:B------:R-:W4:Y:S04]  /*0c10*/  LDG.E.U8 R35, desc[UR8][R54.64+0x31] ;  /* 0x0000310836237981 */ /* 0x000f28000c1e1100 */
[----:B0-----:R-:W4:Y:S04]  /*0c20*/  LDG.E.U8 R31, desc[UR8][R54.64+0x33] ;  /* 0x00003308361f7981 */ /* 0x001f28000c1e1100 */
[----:B------:R-:W4:Y:S04]  /*0c30*/  LDG.E.U8 R27, desc[UR8][R54.64+0x35] ;  /* 0x00003508361b7981 */ /* 0x000f28000c1e1100 */
[----:B-1----:R-:W4:Y:S04]  /*0c40*/  LDG.E.U8 R25, desc[UR8][R54.64+0x36] ;  /* 0x0000360836197981 */ /* 0x002f28000c1e1100 */
[----:B------:R-:W4:Y:S04]  /*0c50*/  LDG.E.U8 R23, desc[UR8][R54.64+0x37] ;  /* 0x0000370836177981 */ /* 0x000f28000c1e1100 */
[----:B------:R0:W4:Y:S01]  /*0c60*/  LDG.E.U8 R39, desc[UR8][R54.64+0x4e] ;  /* 0x00004e0836277981 */ /* 0x000122000c1e1100 */
[----:B------:R-:W-:-:S02]  /*0c70*/  R2UR UR12, R3 ;  /* 0x00000000030c72ca */ /* 0x000fc400000e0000 */
[----:B------:R-:W-:Y:S01]  /*0c80*/  R2UR UR13, R2 ;  /* 0x00000000020d72ca */ /* 0x000fe200000e0000 */
[----:B------:R-:W1:Y:S01]  /*0c90*/  S2R R3, SR_TID.X ;  /* 0x0000000000037919 */ /* 0x000e620000002100 */
[----:B------:R-:W1:Y:S01]  /*0ca0*/  S2R R2, SR_CTAID.X ;  /* 0x0000000000027919 */ /* 0x000e620000002500 */
[----:B------:R-:W1:Y:S01]  /*0cb0*/  LDCU UR4, c[0x0][0x360] ;  /* 0x00006c00ff0477ac */ /* 0x000e620008000800 */
[----:B------:R-:W-:Y:S04]  /*0cc0*/  STL.128 [R1+0x100], RZ ;  /* 0x000100ff01007387 */ /* 0x000fe80000100c00 */
[----:B------:R-:W-:Y:S04]  /*0cd0*/  STL.U8 [R1+0xfa], R0 ;  /* 0x0000fa0001007387 */ /* 0x000fe80000100000 */
[----:B------:R-:W-:Y:S01]  /*0ce0*/  STL.U8 [R1+0x120], R5 ;  /* 0x0001200501007387 */ /* 0x000fe20000100000 */
[----:B0-----:R-:W-:-:S03]  /*0cf0*/  IMAD.U32 R54, RZ, RZ, UR10 ;  /* 0x0000000aff367e24 */ /* 0x001fc6000f8e00ff */
[----:B------:R-:W-:Y:S01]  /*0d00*/  STL.U8 [R1+0xfb], R4 ;  /* 0x0000fb0401007387 */ /* 0x000fe20000100000 */
[----:B-1----:R-:W-:Y:S02]  /*0d10*/  IMAD R2, R2, UR4, R3 ;  /* 0x0000000402027c24 */ /* 0x002fe4000f8e0203 */
[----:B------:R-:W-:-:S05]  /*0d20*/  IMAD.U32 R3, RZ, RZ, UR11 ;  /* 0x0000000bff037e24 */ /* 0x000fca000f8e00ff */
[----:B------:R0:W-:Y:S02]  /*0d30*/  STL.U8 [R1+0x105], R3 ;  /* 0x0001050301007387 */ /* 0x0001e40000100000 */
[----:B0-----:R-:W-:-:S04]  /*0d40*/  SHF.R.S32.HI R3, RZ, 0x1f, R2 ;  /* 0x0000001fff037819 */ /* 0x001fc80000011402 */
[CC--:B------:R-:W-:Y:S02]  /*0d50*/  LEA.HI R0, R3.reuse, R2.reuse, RZ, 0x18 ;  /* 0x0000000203007211 */ /* 0x0c0fe400078fc0ff */
[CC--:B------:R-:W-:Y:S02]  /*0d60*/  LEA.HI R5, R3.reuse, R2.reuse, RZ, 0x10 ;  /* 0x0000000203057211 */ /* 0x0c0fe400078f80ff */
[----:B------:R-:W-:Y:S01]  /*0d70*/  LEA.HI R3, R3, R2, RZ, 0x8 ;  /* 0x0000000203037211 */ /* 0x000fe200078f40ff */
[----:B------:R0:W-:Y:S01]  /*0d80*/  STL.U8 [R1+0xf8], R14 ;  /* 0x0000f80e01007387 */ /* 0x0001e20000100000 */
[----:B------:R-:W-:Y:S02]  /*0d90*/  SHF.R.U32.HI R4, RZ, 0x18, R0 ;  /* 0x00000018ff047819 */ /* 0x000fe40000011600 */
[----:B------:R-:W-:Y:S01]  /*0da0*/  SHF.R.U32.HI R5, RZ, 0x10, R5 ;  /* 0x00000010ff057819 */ /* 0x000fe20000011605 */
[----:B------:R1:W-:Y:S01]  /*0db0*/  STL.U8 [R1+0xf9], R16 ;  /* 0x0000f91001007387 */ /* 0x0003e20000100000 */
[----:B------:R-:W-:Y:S01]  /*0dc0*/  SHF.R.U32.HI R3, RZ, 0x8, R3 ;  /* 0x00000008ff037819 */ /* 0x000fe20000011603 */
[----:B0-----:R-:W-:-:S02]  /*0dd0*/  IMAD.U32 R14, RZ, RZ, UR12 ;  /* 0x0000000cff0e7e24 */ /* 0x001fc4000f8e00ff */
[----:B-1----:R-:W-:Y:S01]  /*0de0*/  IMAD.U32 R16, RZ, RZ, UR13 ;  /* 0x0000000dff107e24 */ /* 0x002fe2000f8e00ff */
[----:B------:R-:W-:Y:S04]  /*0df0*/  STL.128 [R1+0x110], RZ ;  /* 0x000110ff01007387 */ /* 0x000fe80000100c00 */
[----:B------:R-:W-:Y:S04]  /*0e00*/  STL.U8 [R1+0xf0], R43 ;  /* 0x0000f02b01007387 */ /* 0x000fe80000100000 */
        /* <DEDUP_REMOVED lines=8> */
[----:B--2---:R-:W-:Y:S04]  /*0e90*/  STL.U8 [R1+0x10d], R22 ;  /* 0x00010d1601007387 */ /* 0x004fe80000100000 */
[----:B------:R-:W-:Y:S04]  /*0ea0*/  STL.U8 [R1+0x112], R33 ;  /* 0x0001122101007387 */ /* 0x000fe80000100000 */
[----:B------:R-:W-:Y:S04]  /*0eb0*/  STL.U8 [R1+0x114], R29 ;  /* 0x0001141d01007387 */ /* 0x000fe80000100000 */
[----:B------:R-:W-:Y:S04]  /*0ec0*/  STL.U8 [R1+0x118], R21 ;  /* 0x0001181501007387 */ /* 0x000fe80000100000 */
[----:B------:R-:W-:Y:S04]  /*0ed0*/  STL.U8 [R1+0x119], R19 ;  /* 0x0001191301007387 */ /* 0x000fe80000100000 */
[----:B------:R-:W-:Y:S04]  /*0ee0*/  STL.U8 [R1+0x11a], R17 ;  /* 0x00011a1101007387 */ /* 0x000fe80000100000 */
[----:B------:R-:W-:Y:S04]  /*0ef0*/  STL.U8 [R1+0x11b], R15 ;  /* 0x00011b0f01007387 */ /* 0x000fe80000100000 */
[----:B-----5:R-:W-:Y:S04]  /*0f00*/  STL.U8 [R1+0x11c], R13 ;  /* 0x00011c0d01007387 */ /* 0x020fe80000100000 */
        /* <DEDUP_REMOVED lines=13> */
[----:B---3--:R-:W-:Y:S04]  /*0fe0*/  STL.U8 [R1+0x12c], R36 ;  /* 0x00012c2401007387 */ /* 0x008fe80000100000 */
[----:B------:R-:W-:Y:S04]  /*0ff0*/  STL.U8 [R1+0x12d], R34 ;  /* 0x00012d2201007387 */ /* 0x000fe80000100000 */
[----:B------:R-:W-:Y:S04]  /*1000*/  STL.128 [R1+0x130], RZ ;  /* 0x000130ff01007387 */ /* 0x000fe80000100c00 */
[----:B------:R-:W-:Y:S04]  /*1010*/  STL.128 [R1+0x140], RZ ;  /* 0x000140ff01007387 */ /* 0x000fe80000100c00 */
[----:B------:R-:W-:Y:S04]  /*1020*/  STL.128 [R1+0x150], RZ ;  /* 0x000150ff01007387 */ /* 0x000fe80000100c00 */
[----:B------:R-:W-:Y:S04]  /*1030*/  STL.128 [R1+0x160], RZ ;  /* 0x000160ff01007387 */ /* 0x000fe80000100c00 */
[----:B------:R-:W-:Y:S04]  /*1040*/  STL.128 [R1+0x170], RZ ;  /* 0x000170ff01007387 */ /* 0x000fe80000100c00 */
[----:B------:R-:W-:Y:S04]  /*1050*/  STL.128 [R1+0x180], RZ ;  /* 0x000180ff01007387 */ /* 0x000fe80000100c00 */
[----:B------:R-:W-:Y:S04]  /*1060*/  STL.U8 [R1+0x108], R32 ;  /* 0x0001082001007387 */ /* 0x000fe80000100000 */
[----:B------:R-:W-:Y:S04]  /*1070*/  STL.128 [R1+0x190], RZ ;  /* 0x000190ff01007387 */ /* 0x000fe80000100c00 */
[----:B------:R-:W-:Y:S04]  /*1080*/  STL.U8 [R1+0x109], R30 ;  /* 0x0001091e01007387 */ /* 0x000fe80000100000 */
[----:B------:R-:W-:Y:S04]  /*1090*/  STL.128 [R1+0x1a0], RZ ;  /* 0x0001a0ff01007387 */ /* 0x000fe80000100c00 */
[----:B------:R-:W-:Y:S04]  /*10a0*/  STL.U8 [R1+0x10a], R28 ;  /* 0x00010a1c01007387 */ /* 0x000fe80000100000 */
[----:B------:R-:W-:Y:S04]  /*10b0*/  STL.128 [R1+0x1b0], RZ ;  /* 0x0001b0ff01007387 */ /* 0x000fe80000100c00 */
[----:B----4-:R-:W-:Y:S04]  /*10c0*/  STL.U8 [R1+0x10b], R26 ;  /* 0x00010b1a01007387 */ /* 0x010fe80000100000 */
[----:B------:R-:W-:Y:S04]  /*10d0*/  STL.U8 [R1+0x10c], R24 ;  /* 0x00010c1801007387 */ /* 0x000fe80000100000 */
        /* <DEDUP_REMOVED lines=9> */
[----:B------:R-:W-:Y:S04]  /*1170*/  STL.128 [R1+0x1d0], RZ ;  /* 0x0001d0ff01007387 */ /* 0x000fe80000100c00 */
[----:B------:R-:W-:Y:S04]  /*1180*/  STL.U8 [R1+0x1e8], RZ ;  /* 0x0001e8ff01007387 */ /* 0x000fe80000100000 */
[----:B------:R-:W-:Y:S04]  /*1190*/  STL.U8 [R1+0x103], R2 ;  /* 0x0001030201007387 */ /* 0x000fe80000100000 */
[----:B------:R-:W-:Y:S04]  /*11a0*/  STL.U8 [R1+0x100], R4 ;  /* 0x0001000401007387 */ /* 0x000fe80000100000 */
[----:B------:R-:W-:Y:S04]  /*11b0*/  STL.U8 [R1+0x101], R5 ;  /* 0x0001010501007387 */ /* 0x000fe80000100000 */
[----:B------:R-:W-:Y:S01]  /*11c0*/  STL.U8 [R1+0x102], R3 ;  /* 0x0001020301007387 */ /* 0x000fe20000100000 */
[----:B------:R-:W-:-:S02]  /*11d0*/  R2UR UR5, R1 ;  /* 0x00000000010572ca */ /* 0x000fc400000e0000 */
[----:B------:R-:W-:Y:S01]  /*11e0*/  PRMT R0, R4, 0x3340, R5 ;  /* 0x0000334004007816 */ /* 0x000fe20000000005 */
[----:B------:R0:W-:Y:S04]  /*11f0*/  STL.U8 [R1+0x11f], R7 ;  /* 0x00011f0701007387 */ /* 0x0001e80000100000 */
[----:B------:R1:W-:Y:S01]  /*1200*/  STL.U8 [R1+0xfc], R6 ;  /* 0x0000fc0601007387 */ /* 0x0003e20000100000 */
[----:B0-----:R-:W-:Y:S01]  /*1210*/  PRMT R7, R3, 0x3340, R2 ;  /* 0x0000334003077816 */ /* 0x001fe20000000002 */
[----:B------:R-:W-:-:S03]  /*1220*/  UMOV UR6, 0xb0 ;  /* 0x000000b000067882 */ /* 0x000fc60000000000 */
[----:B------:R-:W-:Y:S01]  /*1230*/  PRMT R0, R0, 0x5410, R7 ;  /* 0x0000541000007816 */ /* 0x000fe20000000007 */
[----:B-1----:R-:W-:Y:S01]  /*1240*/  VIADD R6, R1, 0x138 ;  /* 0x0000013801067836 */ /* 0x002fe20000000000 */
[----:B------:R-:W-:-:S06]  /*1250*/  UMOV UR4, URZ ;  /* 0x000000ff00047c82 */ /* 0x000fcc0008000000 */
.L_x_0:
[----:B------:R-:W-:Y:S01]  /*1260*/  UIADD3 UR6, UP0, UPT, UR6, -0x10, URZ ;  /* 0xfffffff006067890 */ /* 0x000fe2000ff1e0ff */
[----:B------:R-:W-:Y:S03]  /*1270*/  STL.U8 [R6+-0x8], RZ ;  /* 0xfffff8ff06007387 */ /* 0x000fe60000100000 */
[----:B------:R-:W-:Y:S01]  /*1280*/  UIADD3.X UR4, UPT, UPT, UR4, -0x1, URZ, UP0, !UPT ;  /* 0xffffffff04047890 */ /* 0x000fe200087fe4ff */
[----:B------:R-:W-:Y:S01]  /*1290*/  STL.U8 [R6+-0x7], RZ ;  /* 0xfffff9ff06007387 */ /* 0x000fe20000100000 */
[----:B------:R-:W-:-:S03]  /*12a0*/  UISETP.NE.U32.AND UP0, UPT, UR6, URZ, UPT ;  /* 0x000000ff0600728c */ /* 0x000fc6000bf05070 */
[----:B------:R-:W-:Y:S01]  /*12b0*/  STL.U8 [R6+-0x6], RZ ;  /* 0xfffffaff06007387 */ /* 0x000fe20000100000 */
[----:B------:R-:W-:-:S03]  /*12c0*/  UISETP.NE.AND.EX UP0, UPT, UR4, URZ, UPT, UP0 ;  /* 0x000000ff0400728c */ /* 0x000fc6000bf05300 */
[----:B------:R-:W-:Y:S04]  /*12d0*/  STL.U8 [R6+-0x5], RZ ;  /* 0xfffffbff06007387 */ /* 0x000fe80000100000 */
[----:B------:R-:W-:Y:S04]  /*12e0*/  STL.U8 [R6+-0x4], RZ ;  /* 0xfffffcff06007387 */ /* 0x000fe80000100000 */
[----:B------:R-:W-:Y:S04]  /*12f0*/  STL.U8 [R6+-0x3], RZ ;  /* 0xfffffdff06007387 */ /* 0x000fe80000100000 */
[----:B------:R-:W-:Y:S04]  /*1300*/  STL.U8 [R6+-0x2], RZ ;  /* 0xfffffeff06007387 */ /* 0x000fe80000100000 */
[----:B------:R-:W-:Y:S04]  /*1310*/  STL.U8 [R6+-0x1], RZ ;  /* 0xffffffff06007387 */ /* 0x000fe80000100000 */
[----:B------:R-:W-:Y:S04]  /*1320*/  STL.U8 [R6], RZ ;  /* 0x000000ff06007387 */ /* 0x000fe80000100000 */
[----:B------:R-:W-:Y:S04]  /*1330*/  STL.U8 [R6+0x1], RZ ;  /* 0x000001ff06007387 */ /* 0x000fe80000100000 */
[----:B------:R-:W-:Y:S04]  /*1340*/  STL.U8 [R6+0x2], RZ ;  /* 0x000002ff06007387 */ /* 0x000fe80000100000 */
[----:B------:R-:W-:Y:S04]  /*1350*/  STL.U8 [R6+0x3], RZ ;  /* 0x000003ff06007387 */ /* 0x000fe80000100000 */
[----:B------:R-:W-:Y:S04]  /*1360*/  STL.U8 [R6+0x4], RZ ;  /* 0x000004ff06007387 */ /* 0x000fe80000100000 */
[----:B------:R-:W-:Y:S04]  /*1370*/  STL.U8 [R6+0x5], RZ ;  /* 0x000005ff06007387 */ /* 0x000fe80000100000 */
[----:B------:R-:W-:Y:S04]  /*1380*/  STL.U8 [R6+0x6], RZ ;  /* 0x000006ff06007387 */ /* 0x000fe80000100000 */
[----:B------:R0:W-:Y:S02]  /*1390*/  STL.U8 [R6+0x7], RZ ;  /* 0x000007ff06007387 */ /* 0x0001e40000100000 */
[----:B0-----:R-:W-:Y:S01]  /*13a0*/  VIADD R6, R6, 0x10 ;  /* 0x0000001006067836 */ /* 0x001fe20000000000 */
[----:B------:R-:W-:Y:S06]  /*13b0*/  BRA.U UP0, `(.L_x_0) ;  /* 0xfffffffd00a87547 */ /* 0x000fec000b83ffff */
[----:B------:R-:W2:Y:S01]  /*13c0*/  LDL.128 R4, [R1+0xe0] ;  /* 0x0000e00001047983 */ /* 0x000ea20000100c00 */
[----:B------:R-:W0:Y:S03]  /*13d0*/  LDCU.64 UR6, c[0x3][0x40] ;  /* 0x00c00800ff0677ac */ /* 0x000e260008000a00 */
[----:B------:R-:W3:Y:S01]  /*13e0*/  LDL.128 R8, [R1+0xf0] ;  /* 0x0000f00001087983 */ /* 0x000ee20000100c00 */
[----:B------:R-:W1:Y:S03]  /*13f0*/  LDCU.128 UR16, c[0x3][0x20] ;  /* 0x00c00400ff1077ac */ /* 0x000e660008000c00 */
[----:B------:R-:W4:Y:S01]  /*1400*/  LDL.128 R12, [R1+0x100] ;  /* 0x00010000010c7983 */ /* 0x000f220000100c00 */
[----:B------:R-:W5:Y:S03]  /*1410*/  LDCU.128 UR20, c[0x3][0x10] ;  /* 0x00c00200ff1477ac */ /* 0x000f660008000c00 */
[----:B------:R-:W5:Y:S04]  /*1420*/  LDL.128 R20, [R1+0x110] ;  /* 0x0001100001147983 */ /* 0x000f680000100c00 */
[----:B------:R-:W5:Y:S04]  /*1430*/  LDL.128 R28, [R1+0x120] ;  /* 0x00012000011c7983 */ /* 0x000f680000100c00 */
[----:B------:R-:W5:Y:S04]  /*1440*/  LDL.128 R32, [R1+0x130] ;  /* 0x0001300001207983 */ /* 0x000f680000100c00 */
[----:B------:R-:W5:Y:S04]  /*1450*/  LDL.128 R36, [R1+0x140] ;  /* 0x0001400001247983 */ /* 0x000f680000100c00 */
[----:B------:R-:W5:Y:S01]  /*1460*/  LDL.128 R40, [R1+0x150] ;  /* 0x0001500001287983 */ /* 0x000f620000100c00 */
[----:B0-----:R-:W-:Y:S01]  /*1470*/  ULOP3.LUT UR4, UR6, 0xff, URZ, 0xc0, !UPT ;  /* 0x000000ff06047892 */ /* 0x001fe2000f8ec0ff */
[----:B------:R-:W0:Y:S02]  /*1480*/  LDCU.U8 UR6, c[0x3][0x42] ;  /* 0x00c00840ff0677ac */ /* 0x000e240008000000 */
[----:B------:R-:W5:Y:S01]  /*1490*/  LDL.128 R16, [R1+0x80] ;  /* 0x0000800001107983 */ /* 0x000f620000100c00 */
[----:B------:R-:W-:-:S03]  /*14a0*/  ULEA UR4, UR4, UR5, 0x3 ;  /* 0x0000000504047291 */ /* 0x000fc6000f8e18ff */
[----:B------:R-:W5:Y:S01]  /*14b0*/  LDL.128 R24, [R1+0xa0] ;  /* 0x0000a00001187983 */ /* 0x000f620000100c00 */
[----:B0-----:R-:W-:-:S03]  /*14c0*/  ULEA UR6, UR6, UR5, 0x3 ;  /* 0x0000000506067291 */ /* 0x001fc6000f8e18ff */
[----:B--2---:R-:W-:Y:S04]  /*14d0*/  STL.128 [R1], R4 ;  /* 0x0000000401007387 */ /* 0x004fe80000100c00 */
[----:B---3--:R0:W-:Y:S04]  /*14e0*/  STL.128 [R1+0x10], R8 ;  /* 0x0000100801007387 */ /* 0x0081e80000100c00 */
[----:B----4-:R2:W-:Y:S04]  /*14f0*/  STL.128 [R1+0x20], R12 ;  /* 0x0000200c01007387 */ /* 0x0105e80000100c00 */
[----:B-----5:R3:W-:Y:S04]  /*1500*/  STL.128 [R1+0x30], R20 ;  /* 0x0000301401007387 */ /* 0x0207e80000100c00 */
[----:B------:R-:W-:Y:S04]  /*1510*/  STL.128 [R1+0x40], R28 ;  /* 0x0000401c01007387 */ /* 0x000fe80000100c00 */
[----:B------:R4:W-:Y:S04]  /*1520*/  STL.128 [R1+0x50], R32 ;  /* 0x0000502001007387 */ /* 0x0009e80000100c00 */
[----:B------:R5:W-:Y:S04]  /*1530*/  STL.128 [R1+0x60], R36 ;  /* 0x0000602401007387 */ /* 0x000be80000100c00 */
[----:B------:R1:W-:Y:S04]  /*1540*/  STL.128 [R1+0x70], R40 ;  /* 0x0000702801007387 */ /* 0x0003e80000100c00 */
[----:B------:R-:W5:Y:S01]  /*1550*/  LDL.64 R48, [UR4] ;  /* 0x00000004ff307983 */ /* 0x000f620008100a00 */
[----:B------:R-:W4:Y:S03]  /*1560*/  LDCU.U8 UR4, c[0x3][0x41] ;  /* 0x00c00820ff0477ac */ /* 0x000f260008000000 */
[----:B0-----:R-:W5:Y:S04]  /*1570*/  LDL.128 R8, [R1+0xc0] ;  /* 0x0000c00001087983 */ /* 0x001f680000100c00 */
[----:B------:R-:W5:Y:S04]  /*1580*/  LDL.64 R44, [UR6] ;  /* 0x00000006ff2c7983 */ /* 0x000f680008100a00 */
[----:B--2---:R-:W2:Y:S04]  /*1590*/  LDL.128 R12, [R1+0x90] ;  /* 0x00009000010c7983 */ /* 0x004ea80000100c00 */
[----:B---3--:R-:W2:Y:S01]  /*15a0*/  LDL.128 R20, [R1+0xb0] ;  /* 0x0000b00001147983 */ /* 0x008ea20000100c00 */
[----:B----4-:R-:W-:-:S03]  /*15b0*/  ULEA UR4, UR4, UR5, 0x3 ;  /* 0x0000000504047291 */ /* 0x010fc6000f8e18ff */
[----:B------:R-:W3:Y:S06]  /*15c0*/  LDL.128 R4, [R1+0xd0] ;  /* 0x0000d00001047983 */ /* 0x000eec0000100c00 */
[----:B------:R-:W4:Y:S01]  /*15d0*/  LDL.64 R46, [UR4] ;  /* 0x00000004ff2e7983 */ /* 0x000f220008100a00 */
[----:B------:R-:W-:-:S04]  /*15e0*/  ULOP3.LUT UR4, UR7, 0xff, URZ, 0xc0, !UPT ;  /* 0x000000ff07047892 */ /* 0x000fc8000f8ec0ff */
[----:B------:R-:W-:Y:S01]  /*15f0*/  ULEA UR6, UR4, UR5, 0x3 ;  /* 0x0000000504067291 */ /* 0x000fe2000f8e18ff */
[----:B------:R-:W0:Y:S06]  /*1600*/  LDCU.U8 UR7, c[0x3][0x46] ;  /* 0x00c008c0ff0777ac */ /* 0x000e2c0008000000 */
[----:B------:R-:W1:Y:S02]  /*1610*/  LDCU.U8 UR4, c[0x3][0x43] ;  /* 0x00c00860ff0477ac */ /* 0x000e640008000000 */
[----:B------:R-:W2:Y:S02]  /*1620*/  LDL.64 R50, [UR6] ;  /* 0x00000006ff327983 */ /* 0x000ea40008100a00 */
[----:B------:R-:W1:Y:S01]  /*1630*/  LDCU.U8 UR6, c[0x3][0x45] ;  /* 0x00c008a0ff0677ac */ /* 0x000e620008000000 */
[----:B0-----:R-:W-:-:S02]  /*1640*/  ULEA UR7, UR7, UR5, 0x3 ;  /* 0x0000000507077291 */ /* 0x001fc4000f8e18ff */
[----:B-1----:R-:W-:Y:S02]  /*1650*/  ULEA UR4, UR4, UR5, 0x3 ;  /* 0x0000000504047291 */ /* 0x002fe4000f8e18ff */
[----:B------:R-:W-:-:S05]  /*1660*/  ULEA UR6, UR6, UR5, 0x3 ;  /* 0x0000000506067291 */ /* 0x000fca000f8e18ff */
[----:B------:R-:W3:Y:S04]  /*1670*/  LDL.64 R2, [UR7] ;  /* 0x00000007ff027983 */ /* 0x000ee80008100a00 */
[----:B------:R-:W3:Y:S01]  /*1680*/  LDL.64 R32, [UR4] ;  /* 0x00000004ff207983 */ /* 0x000ee20008100a00 */
[----:B------:R-:W0:Y:S03]  /*1690*/  LDCU.U8 UR4, c[0x3][0x47] ;  /* 0x00c008e0ff0477ac */ /* 0x000e260008000000 */
[----:B------:R-:W3:Y:S01]  /*16a0*/  LDL.64 R28, [UR6] ;  /* 0x00000006ff1c7983 */ /* 0x000ee20008100a00 */
[----:B------:R-:W1:Y:S01]  /*16b0*/  LDCU.64 UR6, c[0x3][0x8] ;  /* 0x00c00100ff0677ac */ /* 0x000e620008000a00 */
[----:B0-----:R-:W-:-:S09]  /*16c0*/  ULEA UR4, UR4, UR5, 0x3 ;  /* 0x0000000504047291 */ /* 0x001fd2000f8e18ff */
[----:B------:R-:W3:Y:S02]  /*16d0*/  LDL.64 R30, [UR4] ;  /* 0x00000004ff1e7983 */ /* 0x000ee40008100a00 */
[----:B------:R-:W0:Y:S02]  /*16e0*/  LDCU UR4, c[0x3][0x4c] ;  /* 0x00c00980ff0477ac */ /* 0x000e240008000800 */
[----:B0-----:R-:W-:-:S04]  /*16f0*/  ULOP3.LUT UR4, UR4, 0xff, URZ, 0xc0, !UPT ;  /* 0x000000ff04047892 */ /* 0x001fc8000f8ec0ff */
[----:B------:R-:W-:-:S09]  /*1700*/  ULEA UR4, UR4, UR5, 0x3 ;  /* 0x0000000504047291 */ /* 0x000fd2000f8e18ff */
[----:B-----5:R-:W5:Y:S02]  /*1710*/  LDL.64 R38, [UR4] ;  /* 0x00000004ff267983 */ /* 0x020f640008100a00 */
[----:B------:R-:W0:Y:S02]  /*1720*/  LDCU.U8 UR4, c[0x3][0x4a] ;  /* 0x00c00940ff0477ac */ /* 0x000e240008000000 */
[----:B0-----:R-:W-:-:S09]  /*1730*/  ULEA UR4, UR4, UR5, 0x3 ;  /* 0x0000000504047291 */ /* 0x001fd2000f8e18ff */
[----:B------:R-:W5:Y:S02]  /*1740*/  LDL.64 R40, [UR4] ;  /* 0x00000004ff287983 */ /* 0x000f640008100a00 */
[----:B------:R-:W0:Y:S02]  /*1750*/  LDCU UR4, c[0x3][0x48] ;  /* 0x00c00900ff0477ac */ /* 0x000e240008000800 */
[----:B0-----:R-:W-:-:S04]  /*1760*/  ULOP3.LUT UR4, UR4, 0xff, URZ, 0xc0, !UPT ;  /* 0x000000ff04047892 */ /* 0x001fc8000f8ec0ff */
[----:B------:R-:W-:Y:S01]  /*1770*/  ULEA UR4, UR4, UR5, 0x3 ;  /* 0x0000000504047291 */ /* 0x000fe2000f8e18ff */
[----:B------:R-:W-:-:S04]  /*1780*/  IADD3 R53, P0, P1, R48, R24, R16 ;  /* 0x0000001830357210 */ /* 0x000fc8000791e010 */
[----:B------:R-:W-:-:S04]  /*1790*/  IADD3.X R49, PT, PT, R49, R25, R17, P0, P1 ;  /* 0x0000001931317210 */ /* 0x000fc800007e2411 */
[----:B------:R-:W-:Y:S02]  /*17a0*/  LOP3.LUT R9, R49, UR17, R9, 0x96, !PT ;  /* 0x0000001131097c12 */ /* 0x000fe4000f8e9609 */
[----:B------:R-:W-:Y:S02]  /*17b0*/  LOP3.LUT R8, R53, UR16, R8, 0x96, !PT ;  /* 0x0000001035087c12 */ /* 0x000fe4000f8e9608 */
[----:B------:R-:W-:-:S04]  /*17c0*/  IADD3 R35, P0, PT, R9, UR14, RZ ;  /* 0x0000000e09237c10 */ /* 0x000fc8000ff1e0ff */
[----:B------:R-:W-:Y:S02]  /*17d0*/  IADD3.X R37, PT, PT, R8, UR15, RZ, P0, !PT ;  /* 0x0000000f08257c10 */ /* 0x000fe400087fe4ff */
[----:B------:R-:W-:Y:S02]  /*17e0*/  IADD3 R43, P0, P1, R44, R26, R18 ;  /* 0x0000001a2c2b7210 */ /* 0x000fe4000791e012 */
[----:B------:R-:W-:Y:S02]  /*17f0*/  LOP3.LUT R24, R24, R35, RZ, 0x3c, !PT ;  /* 0x0000002318187212 */ /* 0x000fe400078e3cff */
[----:B------:R-:W-:Y:S02]  /*1800*/  LOP3.LUT R25, R25, R37, RZ, 0x3c, !PT ;  /* 0x0000002519197212 */ /* 0x000fe400078e3cff */
[----:B------:R-:W-:Y:S02]  /*1810*/  IADD3.X R45, PT, PT, R45, R27, R19, P0, P1 ;  /* 0x0000001b2d2d7210 */ /* 0x000fe400007e2413 */
[----:B------:R-:W-:-:S02]  /*1820*/  SHF.R.W.U32 R36, R24, 0x18, R25 ;  /* 0x0000001818247819 */ /* 0x000fc40000001e19 */
[----:B------:R-:W-:Y:S02]  /*1830*/  LOP3.LUT R11, R45, UR19, R11, 0x96, !PT ;  /* 0x000000132d0b7c12 */ /* 0x000fe4000f8e960b */
[----:B------:R-:W-:Y:S01]  /*1840*/  LOP3.LUT R10, R43, UR18, R10, 0x96, !PT ;  /* 0x000000122b0a7c12 */ /* 0x000fe2000f8e960a */
[----:B------:R-:W3:Y:S01]  /*1850*/  LDCU.128 UR16, c[0x3][0x30] ;  /* 0x00c00600ff1077ac */ /* 0x000ee20008000c00 */
[----:B------:R-:W-:Y:S02]  /*1860*/  SHF.R.W.U32 R24, R25, 0x18, R24 ;  /* 0x0000001819187819 */ /* 0x000fe40000001e18 */
[----:B----4-:R-:W-:-:S04]  /*1870*/  IADD3 R34, P0, P1, R46, R53, R36 ;  /* 0x000000352e227210 */ /* 0x010fc8000791e024 */
[----:B------:R-:W-:Y:S02]  /*1880*/  IADD3.X R25, PT, PT, R47, R49, R24, P0, P1 ;  /* 0x000000312f197210 */ /* 0x000fe400007e2418 */
[----:B-1----:R-:W-:-:S04]  /*1890*/  IADD3 R47, P0, PT, R11, UR6, RZ ;  /* 0x000000060b2f7c10 */ /* 0x002fc8000ff1e0ff */
[----:B------:R-:W-:Y:S02]  /*18a0*/  IADD3.X R49, PT, PT, R10, UR7, RZ, P0, !PT ;  /* 0x000000070a317c10 */ /* 0x000fe400087fe4ff */
[----:B--2---:R-:W-:-:S04]  /*18b0*/  IADD3 R57, P0, P1, R50, R20, R12 ;  /* 0x0000001432397210 */ /* 0x004fc8000791e00c */
[----:B------:R-:W-:Y:S02]  /*18c0*/  IADD3.X R55, PT, PT, R51, R21, R13, P0, P1 ;  /* 0x0000001533377210 */ /* 0x000fe400007e240d */
[----:B------:R-:W-:Y:S02]  /*18d0*/  LOP3.LUT R42, R26, R47, RZ, 0x3c, !PT ;  /* 0x0000002f1a2a7212 */ /* 0x000fe400078e3cff */
[----:B---3--:R-:W-:Y:S02]  /*18e0*/  LOP3.LUT R5, R55, UR17, R5, 0x96, !PT ;  /* 0x0000001137057c12 */ /* 0x008fe4000f8e9605 */
[----:B------:R-:W-:Y:S02]  /*18f0*/  LOP3.LUT R27, R27, R49, RZ, 0x3c, !PT ;  /* 0x000000311b1b7212 */ /* 0x000fe400078e3cff */
[----:B------:R-:W-:Y:S02]  /*1900*/  LOP3.LUT R4, R57, UR16, R4, 0x96, !PT ;  /* 0x0000001039047c12 */ /* 0x000fe4000f8e9604 */
[----:B------:R-:W-:-:S02]  /*1910*/  IADD3 R51, P0, PT, R5, UR20, RZ ;  /* 0x0000001405337c10 */ /* 0x000fc4000ff1e0ff */
[----:B------:R-:W-:Y:S02]  /*1920*/  SHF.R.W.U32 R26, R42, 0x18, R27 ;  /* 0x000000182a1a7819 */ /* 0x000fe40000001e1b */
[----:B------:R-:W-:Y:S02]  /*1930*/  IADD3.X R53, PT, PT, R4, UR21, RZ, P0, !PT ;  /* 0x0000001504357c10 */ /* 0x000fe400087fe4ff */
[----:B------:R-:W-:Y:S02]  /*1940*/  SHF.R.W.U32 R27, R27, 0x18, R42 ;  /* 0x000000181b1b7819 */ /* 0x000fe40000001e2a */
[----:B------:R-:W-:Y:S02]  /*1950*/  IADD3 R43, P0, P1, R32, R43, R26 ;  /* 0x0000002b202b7210 */ /* 0x000fe4000791e01a */
[----:B------:R-:W-:Y:S02]  /*1960*/  LOP3.LUT R20, R20, R51, RZ, 0x3c, !PT ;  /* 0x0000003314147212 */ /* 0x000fe400078e3cff */
[----:B------:R-:W-:-:S02]  /*1970*/  LOP3.LUT R59, R21, R53, RZ, 0x3c, !PT ;  /* 0x00000035153b7212 */ /* 0x000fc400078e3cff */
[----:B------:R-:W-:Y:S02]  /*1980*/  IADD3.X R33, PT, PT, R33, R45, R27, P0, P1 ;  /* 0x0000002d21217210 */ /* 0x000fe400007e241b */
[----:B------:R-:W-:Y:S02]  /*1990*/  IADD3 R45, P0, P1, R2, R22, R14 ;  /* 0x00000016022d7210 */ /* 0x000fe4000791e00e */
[----:B------:R-:W-:Y:S02]  /*19a0*/  SHF.R.W.U32 R21, R20, 0x18, R59 ;  /* 0x0000001814157819 */ /* 0x000fe40000001e3b */
[----:B------:R-:W-:Y:S02]  /*19b0*/  IADD3.X R3, PT, PT, R3, R23, R15, P0, P1 ;  /* 0x0000001703037210 */ /* 0x000fe400007e240f */
[----:B------:R-:W-:Y:S02]  /*19c0*/  SHF.R.W.U32 R20, R59, 0x18, R20 ;  /* 0x000000183b147819 */ /* 0x000fe40000001e14 */
[----:B------:R-:W-:-:S02]  /*19d0*/  IADD3 R57, P0, P1, R28, R57, R21 ;  /* 0x000000391c397210 */ /* 0x000fc4000791e015 */
[----:B------:R-:W-:Y:S02]  /*19e0*/  LOP3.LUT R7, R3, UR19, R7, 0x96, !PT ;  /* 0x0000001303077c12 */ /* 0x000fe4000f8e9607 */
[----:B------:R-:W-:Y:S02]  /*19f0*/  IADD3.X R29, PT, PT, R29, R55, R20, P0, P1 ;  /* 0x000000371d1d7210 */ /* 0x000fe400007e2414 */
[----:B------:R-:W-:Y:S02]  /*1a00*/  LOP3.LUT R28, R45, UR18, R6, 0x96, !PT ;  /* 0x000000122d1c7c12 */ /* 0x000fe4000f8e9606 */
[----:B------:R-:W-:-:S04]  /*1a10*/  IADD3 R59, P0, PT, R7, UR22, RZ ;  /* 0x00000016073b7c10 */ /* 0x000fc8000ff1e0ff */
[----:B------:R-:W-:Y:S02]  /*1a20*/  IADD3.X R55, PT, PT, R28, UR23, RZ, P0, !PT ;  /* 0x000000171c377c10 */ /* 0x000fe400087fe4ff */
[----:B------:R-:W-:Y:S02]  /*1a30*/  LOP3.LUT R6, R22, R59, RZ, 0x3c, !PT ;  /* 0x0000003b16067212 */ /* 0x000fe400078e3cff */
[----:B------:R-:W-:-:S04]  /*1a40*/  LOP3.LUT R23, R23, R55, RZ, 0x3c, !PT ;  /* 0x0000003717177212 */ /* 0x000fc800078e3cff */
[----:B------:R-:W-:Y:S02]  /*1a50*/  SHF.R.W.U32 R32, R6, 0x18, R23 ;  /* 0x0000001806207819 */ /* 0x000fe40000001e17 */
[----:B------:R-:W-:Y:S02]  /*1a60*/  SHF.R.W.U32 R6, R23, 0x18, R6 ;  /* 0x0000001817067819 */ /* 0x000fe40000001e06 */
[----:B------:R-:W-:-:S04]  /*1a70*/  IADD3 R45, P0, P1, R30, R45, R32 ;  /* 0x0000002d1e2d7210 */ /* 0x000fc8000791e020 */
[----:B------:R-:W-:Y:S02]  /*1a80*/  IADD3.X R31, PT, PT, R31, R3, R6, P0, P1 ;  /* 0x000000031f1f7210 */ /* 0x000fe400007e2406 */
[----:B------:R-:W2:Y:S01]  /*1a90*/  LDL.64 R2, [UR4] ;  /* 0x00000004ff027983 */ /* 0x000ea20008100a00 */
[----:B------:R-:W0:Y:S01]  /*1aa0*/  LDCU.U8 UR4, c[0x3][0x4e] ;  /* 0x00c009c0ff0477ac */ /* 0x000e220008000000 */
[----:B------:R-:W-:Y:S02]  /*1ab0*/  LOP3.LUT R7, R45, R7, RZ, 0x3c, !PT ;  /* 0x000000072d077212 */ /* 0x000fe400078e3cff */
[----:B------:R-:W-:-:S04]  /*1ac0*/  LOP3.LUT R28, R31, R28, RZ, 0x3c, !PT ;  /* 0x0000001c1f1c7212 */ /* 0x000fc800078e3cff */
[----:B------:R-:W-:Y:S02]  /*1ad0*/  SHF.R.W.U32 R22, R7, 0x10, R28 ;  /* 0x0000001007167819 */ /* 0x000fe40000001e1c */
[----:B------:R-:W-:Y:S02]  /*1ae0*/  SHF.R.W.U32 R28, R28, 0x10, R7 ;  /* 0x000000101c1c7819 */ /* 0x000fe40000001e07 */
[----:B------:R-:W-:-:S05]  /*1af0*/  IADD3 R59, P0, PT, R22, R59, RZ ;  /* 0x0000003b163b7210 */ /* 0x000fca0007f1e0ff */
[----:B------:R-:W-:Y:S01]  /*1b00*/  IMAD.X R55, R28, 0x1, R55, P0 ;  /* 0x000000011c377824 */ /* 0x000fe200000e0637 */
[----:B0-----:R-:W-:Y:S01]  /*1b10*/  ULEA UR4, UR4, UR5, 0x3 ;  /* 0x0000000504047291 */ /* 0x001fe2000f8e18ff */
[----:B------:R-:W-:-:S03]  /*1b20*/  LOP3.LUT R23, R59, R32, RZ, 0x3c, !PT ;  /* 0x000000203b177212 */ /* 0x000fc600078e3cff */
[----:B------:R-:W-:-:S04]  /*1b30*/  LOP3.LUT R6, R55, R6, RZ, 0x3c, !PT ;  /* 0x0000000637067212 */ /* 0x000fc800078e3cff */
[----:B------:R-:W-:Y:S02]  /*1b40*/  SHF.R.W.U32 R30, R6, 0x1f, R23 ;  /* 0x0000001f061e7819 */ /* 0x000fe40000001e17 */
[----:B------:R-:W-:Y:S02]  /*1b50*/  SHF.R.W.U32 R23, R23, 0x1f, R6 ;  /* 0x0000001f17177819 */ /* 0x000fe40000001e06 */
[----:B------:R-:W3:Y:S01]  /*1b60*/  LDL.64 R6, [UR4] ;  /* 0x00000004ff067983 */ /* 0x000ee20008100a00 */
[----:B------:R-:W0:Y:S01]  /*1b70*/  LDCU.U8 UR6, c[0x3][0x4f] ;  /* 0x00c009e0ff0677ac */ /* 0x000e220008000000 */
[----:B------:R-:W-:Y:S02]  /*1b80*/  LOP3.LUT R5, R57, R5, RZ, 0x3c, !PT ;  /* 0x0000000539057212 */ /* 0x000fe400078e3cff */
[----:B------:R-:W-:Y:S01]  /*1b90*/  LOP3.LUT R4, R29, R4, RZ, 0x3c, !PT ;  /* 0x000000041d047212 */ /* 0x000fe200078e3cff */
[----:B------:R-:W1:Y:S01]  /*1ba0*/  LDCU.U8 UR4, c[0x3][0x49] ;  /* 0x00c00920ff0477ac */ /* 0x000e620008000000 */
[----:B-----5:R-:W-:-:S02]  /*1bb0*/  IADD3 R57, P0, P1, R38, R57, R30 ;  /* 0x0000003926397210 */ /* 0x020fc4000791e01e */
[----:B------:R-:W-:Y:S02]  /*1bc0*/  SHF.R.W.U32 R32, R5, 0x10, R4 ;  /* 0x0000001005207819 */ /* 0x000fe40000001e04 */
[----:B------:R-:W-:Y:S01]  /*1bd0*/  SHF.R.W.U32 R38, R4, 0x10, R5 ;  /* 0x0000001004267819 */ /* 0x000fe20000001e05 */
[----:B0-----:R-:W-:Y:S01]  /*1be0*/  ULEA UR6, UR6, UR5, 0x3 ;  /* 0x0000000506067291 */ /* 0x001fe2000f8e18ff */
[----:B------:R-:W-:Y:S02]  /*1bf0*/  IADD3.X R29, PT, PT, R39, R29, R23, P0, P1 ;  /* 0x0000001d271d7210 */ /* 0x000fe400007e2417 */
[----:B------:R-:W-:-:S06]  /*1c00*/  IADD3 R42, P0, PT, R32, R51, RZ ;  /* 0x00000033202a7210 */ /* 0x000fcc0007f1e0ff */
[----:B------:R-:W4:Y:S01]  /*1c10*/  LDL.64 R4, [UR6] ;  /* 0x00000006ff047983 */ /* 0x000f220008100a00 */
[----:B------:R-:W-:Y:S01]  /*1c20*/  IMAD.X R53, R38, 0x1, R53, P0 ;  /* 0x0000000126357824 */ /* 0x000fe200000e0635 */
[----:B-1----:R-:W-:Y:S01]  /*1c30*/  ULEA UR4, UR4, UR5, 0x3 ;  /* 0x0000000504047291 */ /* 0x002fe2000f8e18ff */
[----:B------:R-:W-:Y:S01]  /*1c40*/  LOP3.LUT R21, R42, R21, RZ, 0x3c, !PT ;  /* 0x000000152a157212 */ /* 0x000fe200078e3cff */
[----:B------:R-:W0:Y:S02]  /*1c50*/  LDCU.64 UR6, c[0x3][0x50] ;  /* 0x00c00a00ff0677ac */ /* 0x000e240008000a00 */
[----:B------:R-:W-:-:S04]  /*1c60*/  LOP3.LUT R20, R53, R20, RZ, 0x3c, !PT ;  /* 0x0000001435147212 */ /* 0x000fc800078e3cff */
[----:B------:R-:W-:Y:S02]  /*1c70*/  SHF.R.W.U32 R44, R20, 0x1f, R21 ;  /* 0x0000001f142c7819 */ /* 0x000fe40000001e15 */
[----:B------:R-:W-:Y:S02]  /*1c80*/  SHF.R.W.U32 R39, R21, 0x1f, R20 ;  /* 0x0000001f15277819 */ /* 0x000fe40000001e14 */
[----:B------:R-:W5:Y:S01]  /*1c90*/  LDL.64 R20, [UR4] ;  /* 0x00000004ff147983 */ /* 0x000f620008100a00 */
[----:B------:R-:W-:Y:S02]  /*1ca0*/  LOP3.LUT R11, R43, R11, RZ, 0x3c, !PT ;  /* 0x0000000b2b0b7212 */ /* 0x000fe400078e3cff */
[----:B------:R-:W-:Y:S02]  /*1cb0*/  LOP3.LUT R46, R33, R10, RZ, 0x3c, !PT ;  /* 0x0000000a212e7212 */ /* 0x000fe400078e3cff */
[----:B------:R-:W-:Y:S02]  /*1cc0*/  IADD3 R43, P0, P1, R40, R43, R44 ;  /* 0x0000002b282b7210 */ /* 0x000fe4000791e02c */
[----:B------:R-:W-:-:S02]  /*1cd0*/  SHF.R.W.U32 R10, R11, 0x10, R46 ;  /* 0x000000100b0a7819 */ /* 0x000fc40000001e2e */
[----:B------:R-:W-:Y:S02]  /*1ce0*/  IADD3.X R40, PT, PT, R41, R33, R39, P0, P1 ;  /* 0x0000002129287210 */ /* 0x000fe400007e2427 */
[----:B------:R-:W-:Y:S02]  /*1cf0*/  SHF.R.W.U32 R46, R46, 0x10, R11 ;  /* 0x000000102e2e7819 */ /* 0x000fe40000001e0b */
[----:B------:R-:W-:-:S05]  /*1d00*/  IADD3 R47, P0, PT, R10, R47, RZ ;  /* 0x0000002f0a2f7210 */ /* 0x000fca0007f1e0ff */
[----:B------:R-:W-:Y:S01]  /*1d10*/  IMAD.X R48, R46, 0x1, R49, P0 ;  /* 0x000000012e307824 */ /* 0x000fe200000e0631 */
[----:B------:R-:W-:-:S04]  /*1d20*/  LOP3.LUT R26, R47, R26, RZ, 0x3c, !PT ;  /* 0x0000001a2f1a7212 */ /* 0x000fc800078e3cff */
[----:B------:R-:W-:Y:S01]  /*1d30*/  LOP3.LUT R11, R48, R27, RZ, 0x3c, !PT ;  /* 0x0000001b300b7212 */ /* 0x000fe200078e3cff */
[----:B0-----:R-:W-:-:S03]  /*1d40*/  ULOP3.LUT UR4, UR6, 0xff, URZ, 0xc0, !UPT ;  /* 0x000000ff06047892 */ /* 0x001fc6000f8ec0ff */
[----:B------:R-:W-:Y:S02]  /*1d50*/  SHF.R.W.U32 R27, R11, 0x1f, R26 ;  /* 0x0000001f0b1b7819 */ /* 0x000fe40000001e1a */
[----:B------:R-:W-:Y:S01]  /*1d60*/  SHF.R.W.U32 R26, R26, 0x1f, R11 ;  /* 0x0000001f1a1a7819 */ /* 0x000fe20000001e0b */
[----:B------:R-:W-:-:S05]  /*1d70*/  ULEA UR6, UR4, UR5, 0x3 ;  /* 0x0000000504067291 */ /* 0x000fca000f8e18ff */
[----:B------:R-:W0:Y:S02]  /*1d80*/  LDCU.U8 UR4, c[0x3][0x4b] ;  /* 0x00c00960ff0477ac */ /* 0x000e240008000000 */
[----:B0-----:R-:W-:Y:S01]  /*1d90*/  ULEA UR4, UR4, UR5, 0x3 ;  /* 0x0000000504047291 */ /* 0x001fe2000f8e18ff */
[----:B--2---:R-:W-:Y:S02]  /*1da0*/  IADD3 R11, P0, P1, R2, R34, R27 ;  /* 0x00000022020b7210 */ /* 0x004fe4000791e01b */
[----:B------:R-:W-:Y:S02]  /*1db0*/  LOP3.LUT R34, R34, R9, RZ, 0x3c, !PT ;  /* 0x0000000922227212 */ /* 0x000fe400078e3cff */
[----:B------:R-:W-:Y:S02]  /*1dc0*/  IADD3.X R9, PT, PT, R3, R25, R26, P0, P1 ;  /* 0x0000001903097210 */ /* 0x000fe400007e241a */
[----:B------:R-:W-:Y:S01]  /*1dd0*/  LOP3.LUT R25, R25, R8, RZ, 0x3c, !PT ;  /* 0x0000000819197212 */ /* 0x000fe200078e3cff */
[----:B------:R-:W2:Y:S03]  /*1de0*/  LDL.64 R2, [UR6] ;  /* 0x00000006ff027983 */ /* 0x000ea60008100a00 */
[----:B------:R-:W-:-:S02]  /*1df0*/  SHF.R.W.U32 R8, R34, 0x10, R25 ;  /* 0x0000001022087819 */ /* 0x000fc40000001e19 */
[----:B------:R-:W-:Y:S02]  /*1e00*/  SHF.R.W.U32 R25, R25, 0x10, R34 ;  /* 0x0000001019197819 */ /* 0x000fe40000001e22 */
[----:B------:R-:W-:-:S05]  /*1e10*/  IADD3 R35, P0, PT, R8, R35, RZ ;  /* 0x0000002308237210 */ /* 0x000fca0007f1e0ff */
[----:B------:R-:W-:Y:S01]  /*1e20*/  IMAD.X R37, R25, 0x1, R37, P0 ;  /* 0x0000000119257824 */ /* 0x000fe200000e0625 */
[----:B------:R-:W-:-:S04]  /*1e30*/  LOP3.LUT R33, R35, R36, RZ, 0x3c, !PT ;  /* 0x0000002423217212 */ /* 0x000fc800078e3cff */
[----:B------:R-:W-:-:S04]  /*1e40*/  LOP3.LUT R34, R37, R24, RZ, 0x3c, !PT ;  /* 0x0000001825227212 */ /* 0x000fc800078e3cff */
[----:B------:R-:W-:Y:S02]  /*1e50*/  SHF.R.W.U32 R24, R34, 0x1f, R33 ;  /* 0x0000001f22187819 */ /* 0x000fe40000001e21 */
[----:B------:R-:W-:Y:S02]  /*1e60*/  SHF.R.W.U32 R33, R33, 0x1f, R34 ;  /* 0x0000001f21217819 */ /* 0x000fe40000001e22 */
[----:B---3--:R-:W-:-:S04]  /*1e70*/  IADD3 R45, P0, P1, R6, R45, R24 ;  /* 0x0000002d062d7210 */ /* 0x008fc8000791e018 */
[----:B------:R-:W-:Y:S02]  /*1e80*/  IADD3.X R31, PT, PT, R7, R31, R33, P0, P1 ;  /* 0x0000001f071f7210 */ /* 0x000fe400007e2421 */
[----:B------:R-:W3:Y:S01]  /*1e90*/  LDL.64 R6, [UR4] ;  /* 0x00000004ff067983 */ /* 0x000ee20008100a00 */
[----:B------:R-:W-:Y:S02]  /*1ea0*/  LOP3.LUT R41, R9, R28, RZ, 0x3c, !PT ;  /* 0x0000001c09297212 */ /* 0x000fe400078e3cff */
[----:B------:R-:W-:Y:S02]  /*1eb0*/  LOP3.LUT R34, R11, R22, RZ, 0x3c, !PT ;  /* 0x000000160b227212 */ /* 0x000fe400078e3cff */
[----:B------:R-:W-:Y:S01]  /*1ec0*/  IADD3 R42, P0, PT, R41, R42, RZ ;  /* 0x0000002a292a7210 */ /* 0x000fe20007f1e0ff */
[----:B------:R-:W0:Y:S04]  /*1ed0*/  LDCU.U8 UR4, c[0x3][0x4d] ;  /* 0x00c009a0ff0477ac */ /* 0x000e280008000000 */
[----:B------:R-:W-:Y:S01]  /*1ee0*/  IMAD.X R53, R34, 0x1, R53, P0 ;  /* 0x0000000122357824 */ /* 0x000fe200000e0635 */
[----:B------:R-:W-:-:S02]  /*1ef0*/  LOP3.LUT R34, R31, R38, RZ, 0x3c, !PT ;  /* 0x000000261f227212 */ /* 0x000fc400078e3cff */
[----:B------:R-:W-:Y:S02]  /*1f00*/  LOP3.LUT R41, R45, R32, RZ, 0x3c, !PT ;  /* 0x000000202d297212 */ /* 0x000fe400078e3cff */
[----:B------:R-:W-:-:S05]  /*1f10*/  IADD3 R47, P0, PT, R34, R47, RZ ;  /* 0x0000002f222f7210 */ /* 0x000fca0007f1e0ff */
[----:B------:R-:W-:Y:S01]  /*1f20*/  IMAD.X R48, R41, 0x1, R48, P0 ;  /* 0x0000000129307824 */ /* 0x000fe200000e0630 */
[----:B------:R-:W-:Y:S02]  /*1f30*/  LOP3.LUT R27, R42, R27, RZ, 0x3c, !PT ;  /* 0x0000001b2a1b7212 */ /* 0x000fe400078e3cff */
[----:B------:R-:W-:Y:S02]  /*1f40*/  LOP3.LUT R36, R53, R26, RZ, 0x3c, !PT ;  /* 0x0000001a35247212 */ /* 0x000fe400078e3cff */
[----:B------:R-:W-:Y:S02]  /*1f50*/  LOP3.LUT R34, R47, R24, RZ, 0x3c, !PT ;  /* 0x000000182f227212 */ /* 0x000fe400078e3cff */
[----:B------:R-:W-:Y:S01]  /*1f60*/  LOP3.LUT R33, R48, R33, RZ, 0x3c, !PT ;  /* 0x0000002130217212 */ /* 0x000fe200078e3cff */
[----:B0-----:R-:W-:Y:S01]  /*1f70*/  ULEA UR4, UR4, UR5, 0x3 ;  /* 0x0000000504047291 */ /* 0x001fe2000f8e18ff */
[----:B------:R-:W-:Y:S02]  /*1f80*/  SHF.R.W.U32 R26, R27, 0x18, R36 ;  /* 0x000000181b1a7819 */ /* 0x000fe40000001e24 */
[----:B------:R-:W-:-:S02]  /*1f90*/  SHF.R.W.U32 R24, R36, 0x18, R27 ;  /* 0x0000001824187819 */ /* 0x000fc40000001e1b */
[----:B------:R-:W-:Y:S02]  /*1fa0*/  SHF.R.W.U32 R36, R34, 0x18, R33 ;  /* 0x0000001822247819 */ /* 0x000fe40000001e21 */
[----:B------:R-:W-:Y:S02]  /*1fb0*/  SHF.R.W.U32 R34, R33, 0x18, R34 ;  /* 0x0000001821227819 */ /* 0x000fe40000001e22 */
[----:B----4-:R-:W-:-:S04]  /*1fc0*/  IADD3 R27, P0, P1, R4, R45, R36 ;  /* 0x0000002d041b7210 */ /* 0x010fc8000791e024 */
[-C--:B------:R-:W-:Y:S02]  /*1fd0*/  IADD3.X R33, PT, PT, R5, R31.reuse, R34, P0, P1 ;  /* 0x0000001f05217210 */ /* 0x080fe400007e2422 */
[----:B------:R-:W4:Y:S01]  /*1fe0*/  LDL.64 R4, [UR4] ;  /* 0x00000004ff047983 */ /* 0x000f220008100a00 */
[----:B------:R-:W-:Y:S02]  /*1ff0*/  LOP3.LUT R38, R27, R31, R38, 0x96, !PT ;  /* 0x0000001f1b267212 */ /* 0x000fe400078e9626 */
[----:B------:R-:W-:Y:S02]  /*2000*/  LOP3.LUT R41, R33, R45, R32, 0x96, !PT ;  /* 0x0000002d21297212 */ /* 0x000fe400078e9620 */
[----:B-----5:R-:W-:Y:S02]  /*2010*/  IADD3 R31, P0, P1, R20, R11, R26 ;  /* 0x0000000b141f7210 */ /* 0x020fe4000791e01a */
[----:B------:R-:W-:Y:S02]  /*2020*/  SHF.R.W.U32 R32, R38, 0x10, R41 ;  /* 0x0000001026207819 */ /* 0x000fe40000001e29 */
[----:B------:R-:W-:-:S02]  /*2030*/  IADD3.X R49, PT, PT, R21, R9, R24, P0, P1 ;  /* 0x0000000915317210 */ /* 0x000fc400007e2418 */
[----:B------:R-:W-:Y:S02]  /*2040*/  SHF.R.W.U32 R41, R41, 0x10, R38 ;  /* 0x0000001029297819 */ /* 0x000fe40000001e26 */
[----:B------:R-:W-:Y:S01]  /*2050*/  IADD3 R47, P0, PT, R32, R47, RZ ;  /* 0x0000002f202f7210 */ /* 0x000fe20007f1e0ff */
[----:B------:R-:W-:-:S04]  /*2060*/  ULOP3.LUT UR4, UR7, 0xff, URZ, 0xc0, !UPT ;  /* 0x000000ff07047892 */ /* 0x000fc8000f8ec0ff */
[----:B------:R-:W-:Y:S01]  /*2070*/  IMAD.X R45, R41, 0x1, R48, P0 ;  /* 0x00000001292d7824 */ /* 0x000fe200000e0630 */
[----:B------:R-:W-:Y:S01]  /*2080*/  ULEA UR4, UR4, UR5, 0x3 ;  /* 0x0000000504047291 */ /* 0x000fe2000f8e18ff */
[----:B------:R-:W-:-:S03]  /*2090*/  LOP3.LUT R36, R47, R36, RZ, 0x3c, !PT ;  /* 0x000000242f247212 */ /* 0x000fc600078e3cff */
[----:B------:R-:W-:Y:S02]  /*20a0*/  LOP3.LUT R21, R45, R34, RZ, 0x3c, !PT ;  /* 0x000000222d157212 */ /* 0x000fe400078e3cff */
[----:B------:R-:W-:Y:S02]  /*20b0*/  LOP3.LUT R9, R31, R9, R28, 0x96, !PT ;  /* 0x000000091f097212 */ /* 0x000fe400078e961c */
[----:B------:R-:W-:Y:S02]  /*20c0*/  SHF.R.W.U32 R34, R21, 0x1f, R36 ;  /* 0x0000001f15227819 */ /* 0x000fe40000001e24 */
[----:B------:R-:W-:Y:S02]  /*20d0*/  SHF.R.W.U32 R28, R36, 0x1f, R21 ;  /* 0x0000001f241c7819 */ /* 0x000fe40000001e15 */
[----:B------:R-:W5:Y:S01]  /*20e0*/  LDL.64 R20, [UR4] ;  /* 0x00000004ff147983 */ /* 0x000f620008100a00 */
[----:B------:R-:W0:Y:S01]  /*20f0*/  LDCU.U8 UR4, c[0x3][0x52] ;  /* 0x00c00a40ff0477ac */ /* 0x000e220008000000 */
[----:B------:R-:W-:Y:S01]  /*2100*/  LOP3.LUT R22, R49, R11, R22, 0x96, !PT ;  /* 0x0000000b31167212 */ /* 0x000fe200078e9616 */
[----:B------:R-:W1:Y:S01]  /*2110*/  LDCU.U8 UR6, c[0x3][0x56] ;  /* 0x00c00ac0ff0677ac */ /* 0x000e620008000000 */
[----:B------:R-:W-:Y:S01]  /*2120*/  LOP3.LUT R36, R43, R8, RZ, 0x3c, !PT ;  /* 0x000000082b247212 */ /* 0x000fe200078e3cff */
[----:B0-----:R-:W-:-:S02]  /*2130*/  ULEA UR4, UR4, UR5, 0x3 ;  /* 0x0000000504047291 */ /* 0x001fc4000f8e18ff */
[----:B-1----:R-:W-:Y:S01]  /*2140*/  ULEA UR6, UR6, UR5, 0x3 ;  /* 0x0000000506067291 */ /* 0x002fe2000f8e18ff */
[----:B--2---:R-:W-:Y:S02]  /*2150*/  IADD3 R31, P0, P1, R2, R31, R34 ;  /* 0x0000001f021f7210 */ /* 0x004fe4000791e022 */
[----:B------:R-:W-:Y:S02]  /*2160*/  LOP3.LUT R2, R40, R25, RZ, 0x3c, !PT ;  /* 0x0000001928027212 */ /* 0x000fe400078e3cff */
[----:B------:R-:W-:Y:S02]  /*2170*/  IADD3.X R49, PT, PT, R3, R49, R28, P0, P1 ;  /* 0x0000003103317210 */ /* 0x000fe400007e241c */
[----:B------:R-:W-:Y:S02]  /*2180*/  IADD3 R59, P0, PT, R2, R59, RZ ;  /* 0x0000003b023b7210 */ /* 0x000fe40007f1e0ff */
[----:B------:R-:W2:Y:S03]  /*2190*/  LDL.64 R2, [UR4] ;  /* 0x00000004ff027983 */ /* 0x000ea60008100a00 */
[----:B------:R-:W-:Y:S01]  /*21a0*/  IMAD.X R36, R36, 0x1, R55, P0 ;  /* 0x0000000124247824 */ /* 0x000fe200000e0637 */
[----:B------:R-:W-:-:S04]  /*21b0*/  LOP3.LUT R44, R59, R44, RZ, 0x3c, !PT ;  /* 0x0000002c3b2c7212 */ /* 0x000fc800078e3cff */
[----:B------:R-:W-:-:S04]  /*21c0*/  LOP3.LUT R39, R36, R39, RZ, 0x3c, !PT ;  /* 0x0000002724277212 */ /* 0x000fc800078e3cff */
[----:B------:R-:W-:Y:S02]  /*21d0*/  SHF.R.W.U32 R38, R44, 0x18, R39 ;  /* 0x000000182c267819 */ /* 0x000fe40000001e27 */
[----:B------:R-:W-:Y:S02]  /*21e0*/  SHF.R.W.U32 R51, R39, 0x18, R44 ;  /* 0x0000001827337819 */ /* 0x000fe40000001e2c */
[----:B---3--:R-:W-:Y:S02]  /*21f0*/  IADD3 R11, P0, P1, R6, R43, R38 ;  /* 0x0000002b060b7210 */ /* 0x008fe4000791e026 */
[----:B------:R-:W-:Y:S02]  /*2200*/  LOP3.LUT R6, R29, R46, RZ, 0x3c, !PT ;  /* 0x0000002e1d067212 */ /* 0x000fe400078e3cff */
[----:B------:R-:W-:Y:S02]  /*2210*/  IADD3.X R39, PT, PT, R7, R40, R51, P0, P1 ;  /* 0x0000002807277210 */ /* 0x000fe400007e2433 */
[----:B------:R-:W-:-:S02]  /*2220*/  IADD3 R35, P1, PT, R6, R35, RZ ;  /* 0x0000002306237210 */ /* 0x000fc40007f3e0ff */
[----:B------:R-:W3:Y:S01]  /*2230*/  LDL.64 R6, [UR6] ;  /* 0x00000006ff067983 */ /* 0x000ee20008100a00 */
[----:B------:R-:W-:Y:S01]  /*2240*/  LOP3.LUT R40, R11, R40, R25, 0x96, !PT ;  /* 0x000000280b287212 */ /* 0x000fe200078e9619 */
[----:B------:R-:W0:Y:S01]  /*2250*/  LDCU.U8 UR4, c[0x3][0x53] ;  /* 0x00c00a60ff0477ac */ /* 0x000e220008000000 */
[----:B------:R-:W-:Y:S02]  /*2260*/  LOP3.LUT R43, R39, R43, R8, 0x96, !PT ;  /* 0x0000002b272b7212 */ /* 0x000fe400078e9608 */
[----:B------:R-:W-:Y:S02]  /*2270*/  LOP3.LUT R44, R57, R10, RZ, 0x3c, !PT ;  /* 0x0000000a392c7212 */ /* 0x000fe400078e3cff */
[----:B------:R-:W-:Y:S02]  /*2280*/  SHF.R.W.U32 R8, R40, 0x10, R43 ;  /* 0x0000001028087819 */ /* 0x000fe40000001e2b */
[----:B------:R-:W-:Y:S02]  /*2290*/  SHF.R.W.U32 R40, R43, 0x10, R40 ;  /* 0x000000102b287819 */ /* 0x000fe40000001e28 */
[----:B------:R-:W-:Y:S01]  /*22a0*/  IADD3 R59, P0, PT, R8, R59, RZ ;  /* 0x0000003b083b7210 */ /* 0x000fe20007f1e0ff */
[----:B------:R-:W-:Y:S01]  /*22b0*/  IMAD.X R44, R44, 0x1, R37, P1 ;  /* 0x000000012c2c7824 */ /* 0x000fe200008e0625 */
[----:B------:R-:W-:-:S03]  /*22c0*/  LOP3.LUT R30, R35, R30, RZ, 0x3c, !PT ;  /* 0x0000001e231e7212 */ /* 0x000fc600078e3cff */
[----:B------:R-:W-:Y:S01]  /*22d0*/  IMAD.X R36, R40, 0x1, R36, P0 ;  /* 0x0000000128247824 */ /* 0x000fe200000e0624 */
[----:B------:R-:W-:Y:S02]  /*22e0*/  LOP3.LUT R25, R44, R23, RZ, 0x3c, !PT ;  /* 0x000000172c197212 */ /* 0x000fe400078e3cff */
[----:B------:R-:W-:Y:S01]  /*22f0*/  LOP3.LUT R38, R59, R38, RZ, 0x3c, !PT ;  /* 0x000000263b267212 */ /* 0x000fe200078e3cff */
[----:B0-----:R-:W-:Y:S01]  /*2300*/  ULEA UR4, UR4, UR5, 0x3 ;  /* 0x0000000504047291 */ /* 0x001fe2000f8e18ff */
[----:B------:R-:W-:Y:S02]  /*2310*/  LOP3.LUT R51, R36, R51, RZ, 0x3c, !PT ;  /* 0x0000003324337212 */ /* 0x000fe400078e3cff */
[----:B------:R-:W-:Y:S02]  /*2320*/  SHF.R.W.U32 R23, R30, 0x18, R25 ;  /* 0x000000181e177819 */ /* 0x000fe40000001e19 */
[----:B------:R-:W-:Y:S02]  /*2330*/  SHF.R.W.U32 R30, R25, 0x18, R30 ;  /* 0x00000018191e7819 */ /* 0x000fe40000001e1e */
[----:B------:R-:W-:-:S02]  /*2340*/  SHF.R.W.U32 R37, R51, 0x1f, R38 ;  /* 0x0000001f33257819 */ /* 0x000fc40000001e26 */
[----:B------:R-:W-:Y:S02]  /*2350*/  SHF.R.W.U32 R25, R38, 0x1f, R51 ;  /* 0x0000001f26197819 */ /* 0x000fe40000001e33 */
[----:B----4-:R-:W-:-:S04]  /*2360*/  IADD3 R38, P0, P1, R4, R57, R23 ;  /* 0x0000003904267210 */ /* 0x010fc8000791e017 */
[-C--:B------:R-:W-:Y:S02]  /*2370*/  IADD3.X R43, PT, PT, R5, R29.reuse, R30, P0, P1 ;  /* 0x0000001d052b7210 */ /* 0x080fe400007e241e */
[----:B------:R-:W4:Y:S01]  /*2380*/  LDL.64 R4, [UR4] ;  /* 0x00000004ff047983 */ /* 0x000f220008100a00 */
[----:B------:R-:W0:Y:S01]  /*2390*/  LDCU.U8 UR4, c[0x3][0x51] ;  /* 0x00c00a20ff0477ac */ /* 0x000e220008000000 */
[----:B------:R-:W-:Y:S02]  /*23a0*/  LOP3.LUT R46, R38, R29, R46, 0x96, !PT ;  /* 0x0000001d262e7212 */ /* 0x000fe400078e962e */
[----:B------:R-:W-:Y:S01]  /*23b0*/  LOP3.LUT R57, R43, R57, R10, 0x96, !PT ;  /* 0x000000392b397212 */ /* 0x000fe200078e960a */
[----:B0-----:R-:W-:Y:S01]  /*23c0*/  ULEA UR4, UR4, UR5, 0x3 ;  /* 0x0000000504047291 */ /* 0x001fe2000f8e18ff */
[----:B-----5:R-:W-:-:S04]  /*23d0*/  IADD3 R29, P0, P1, R20, R38, R37 ;  /* 0x00000026141d7210 */ /* 0x020fc8000791e025 */
[----:B------:R-:W-:-:S04]  /*23e0*/  IADD3.X R10, PT, PT, R21, R43, R25, P0, P1 ;  /* 0x0000002b150a7210 */ /* 0x000fc800007e2419 */
[----:B------:R-:W5:Y:S02]  /*23f0*/  LDL.64 R20, [UR4] ;  /* 0x00000004ff147983 */ /* 0x000f640008100a00 */
[----:B------:R-:W0:Y:S01]  /*2400*/  LDCU UR4, c[0x3][0x58] ;  /* 0x00c00b00ff0477ac */ /* 0x000e220008000800 */
[----:B------:R-:W-:Y:S02]  /*2410*/  SHF.R.W.U32 R43, R9, 0x10, R22 ;  /* 0x00000010092b7819 */ /* 0x000fe40000001e16 */
[----:B------:R-:W-:Y:S02]  /*2420*/  SHF.R.W.U32 R22, R22, 0x10, R9 ;  /* 0x0000001016167819 */ /* 0x000fe40000001e09 */
[----:B------:R-:W-:-:S05]  /*2430*/  IADD3 R9, P0, PT, R43, R42, RZ ;  /* 0x0000002a2b097210 */ /* 0x000fca0007f1e0ff */
[----:B------:R-:W-:Y:S01]  /*2440*/  IMAD.X R53, R22, 0x1, R53, P0 ;  /* 0x0000000116357824 */ /* 0x000fe200000e0635 */
[----:B------:R-:W-:-:S04]  /*2450*/  LOP3.LUT R26, R9, R26, RZ, 0x3c, !PT ;  /* 0x0000001a091a7212 */ /* 0x000fc800078e3cff */
[----:B------:R-:W-:Y:S01]  /*2460*/  LOP3.LUT R51, R53, R24, RZ, 0x3c, !PT ;  /* 0x0000001835337212 */ /* 0x000fe200078e3cff */
[----:B0-----:R-:W-:-:S03]  /*2470*/  ULOP3.LUT UR4, UR4, 0xff, URZ, 0xc0, !UPT ;  /* 0x000000ff04047892 */ /* 0x001fc6000f8ec0ff */
[----:B------:R-:W-:Y:S01]  /*2480*/  SHF.R.W.U32 R24, R51, 0x1f, R26 ;  /* 0x0000001f33187819 */ /* 0x000fe20000001e1a */
[----:B------:R-:W-:Y:S01]  /*2490*/  ULEA UR4, UR4, UR5, 0x3 ;  /* 0x0000000504047291 */ /* 0x000fe2000f8e18ff */
[----:B------:R-:W-:Y:S02]  /*24a0*/  SHF.R.W.U32 R26, R26, 0x1f, R51 ;  /* 0x0000001f1a1a7819 */ /* 0x000fe40000001e33 */
[----:B------:R-:W-:Y:S02]  /*24b0*/  SHF.R.W.U32 R38, R46, 0x10, R57 ;  /* 0x000000102e267819 */ /* 0x000fe40000001e39 */
[----:B------:R-:W-:Y:S02]  /*24c0*/  SHF.R.W.U32 R46, R57, 0x10, R46 ;  /* 0x00000010392e7819 */ /* 0x000fe40000001e2e */
[----:B--2---:R-:W-:-:S04]  /*24d0*/  IADD3 R11, P0, P1, R2, R11, R24 ;  /* 0x0000000b020b7210 */ /* 0x004fc8000791e018 */
[----:B------:R-:W-:Y:S02]  /*24e0*/  IADD3.X R39, PT, PT, R3, R39, R26, P0, P1 ;  /* 0x0000002703277210 */ /* 0x000fe400007e241a */
[----:B------:R-:W2:Y:S01]  /*24f0*/  LDL.64 R2, [UR4] ;  /* 0x00000004ff027983 */ /* 0x000ea20008100a00 */
[----:B------:R-:W-:Y:S01]  /*2500*/  IADD3 R42, P0, PT, R38, R35, RZ ;  /* 0x00000023262a7210 */ /* 0x000fe20007f1e0ff */
[----:B------:R-:W0:Y:S04]  /*2510*/  LDCU.U8 UR4, c[0x3][0x55] ;  /* 0x00c00aa0ff0477ac */ /* 0x000e280008000000 */
[----:B------:R-:W-:Y:S01]  /*2520*/  IMAD.X R35, R46, 0x1, R44, P0 ;  /* 0x000000012e237824 */ /* 0x000fe200000e062c */
[----:B------:R-:W-:-:S04]  /*2530*/  LOP3.LUT R44, R42, R23, RZ, 0x3c, !PT ;  /* 0x000000172a2c7212 */ /* 0x000fc800078e3cff */
[----:B------:R-:W-:-:S04]  /*2540*/  LOP3.LUT R51, R35, R30, RZ, 0x3c, !PT ;  /* 0x0000001e23337212 */ /* 0x000fc800078e3cff */
[----:B------:R-:W-:Y:S02]  /*2550*/  SHF.R.W.U32 R23, R51, 0x1f, R44 ;  /* 0x0000001f33177819 */ /* 0x000fe40000001e2c */
[----:B------:R-:W-:Y:S01]  /*2560*/  SHF.R.W.U32 R30, R44, 0x1f, R51 ;  /* 0x0000001f2c1e7819 */ /* 0x000fe20000001e33 */
[----:B0-----:R-:W-:Y:S01]  /*2570*/  ULEA UR4, UR4, UR5, 0x3 ;  /* 0x0000000504047291 */ /* 0x001fe2000f8e18ff */
[----:B---3--:R-:W-:Y:S02]  /*2580*/  IADD3 R44, P0, P1, R6, R27, R23 ;  /* 0x0000001b062c7210 */ /* 0x008fe4000791e017 */
[----:B------:R-:W-:Y:S02]  /*2590*/  LOP3.LUT R6, R39, R46, RZ, 0x3c, !PT ;  /* 0x0000002e27067212 */ /* 0x000fe400078e3cff */
[----:B------:R-:W-:Y:S02]  /*25a0*/  IADD3.X R33, PT, PT, R7, R33, R30, P0, P1 ;  /* 0x0000002107217210 */ /* 0x000fe400007e241e */
[----:B------:R-:W-:-:S02]  /*25b0*/  IADD3 R47, P0, PT, R6, R47, RZ ;  /* 0x0000002f062f7210 */ /* 0x000fc40007f1e0ff */
[----:B------:R-:W-:-:S05]  /*25c0*/  LOP3.LUT R6, R11, R38, RZ, 0x3c, !PT ;  /* 0x000000260b067212 */ /* 0x000fca00078e3cff */
[----:B------:R-:W-:Y:S02]  /*25d0*/  IMAD.X R45, R6, 0x1, R45, P0 ;  /* 0x00000001062d7824 */ /* 0x000fe400000e062d */
[----:B------:R-:W3:Y:S01]  /*25e0*/  LDL.64 R6, [UR4] ;  /* 0x00000004ff067983 */ /* 0x000ee20008100a00 */
[----:B------:R-:W-:Y:S01]  /*25f0*/  LOP3.LUT R24, R47, R24, RZ, 0x3c, !PT ;  /* 0x000000182f187212 */ /* 0x000fe200078e3cff */
[----:B------:R-:W0:Y:S01]  /*2600*/  LDCU.U8 UR4, c[0x3][0x5a] ;  /* 0x00c00b40ff0477ac */ /* 0x000e220008000000 */
[----:B------:R-:W-:-:S04]  /*2610*/  LOP3.LUT R27, R45, R26, RZ, 0x3c, !PT ;  /* 0x0000001a2d1b7212 */ /* 0x000fc800078e3cff */
[----:B------:R-:W-:Y:S02]  /*2620*/  SHF.R.W.U32 R26, R24, 0x18, R27 ;  /* 0x00000018181a7819 */ /* 0x000fe40000001e1b */
[----:B------:R-:W-:Y:S02]  /*2630*/  SHF.R.W.U32 R24, R27, 0x18, R24 ;  /* 0x000000181b187819 */ /* 0x000fe40000001e18 */
[----:B----4-:R-:W-:-:S04]  /*2640*/  IADD3 R27, P0, P1, R4, R11, R26 ;  /* 0x0000000b041b7210 */ /* 0x010fc8000791e01a */
[----:B------:R-:W-:Y:S01]  /*2650*/  IADD3.X R51, PT, PT, R5, R39, R24, P0, P1 ;  /* 0x0000002705337210 */ /* 0x000fe200007e2418 */
[----:B0-----:R-:W-:-:S03]  /*2660*/  ULEA UR6, UR4, UR5, 0x3 ;  /* 0x0000000504067291 */ /* 0x001fc6000f8e18ff */
[----:B------:R-:W-:Y:S02]  /*2670*/  LOP3.LUT R38, R51, R11, R38, 0x96, !PT ;  /* 0x0000000b33267212 */ /* 0x000fe400078e9626 */
[----:B------:R-:W-:Y:S02]  /*2680*/  LOP3.LUT R11, R49, R40, RZ, 0x3c, !PT ;  /* 0x00000028310b7212 */ /* 0x000fe400078e3cff */
[----:B------:R-:W-:Y:S02]  /*2690*/  LOP3.LUT R4, R31, R8, RZ, 0x3c, !PT ;  /* 0x000000081f047212 */ /* 0x000fe400078e3cff */
[----:B------:R-:W-:Y:S01]  /*26a0*/  IADD3 R11, P0, PT, R11, R42, RZ ;  /* 0x0000002a0b0b7210 */ /* 0x000fe20007f1e0ff */
[----:B------:R-:W0:Y:S04]  /*26b0*/  LDCU.U8 UR4, c[0x3][0x57] ;  /* 0x00c00ae0ff0477ac */ /* 0x000e280008000000 */
[----:B------:R-:W-:-:S02]  /*26c0*/  IMAD.X R35, R4, 0x1, R35, P0 ;  /* 0x0000000104237824 */ /* 0x000fc400000e0623 */
[----:B------:R-:W4:Y:S01]  /*26d0*/  LDL.64 R4, [UR6] ;  /* 0x00000006ff047983 */ /* 0x000f220008100a00 */
[----:B------:R-:W-:Y:S02]  /*26e0*/  LOP3.LUT R39, R27, R39, R46, 0x96, !PT ;  /* 0x000000271b277212 */ /* 0x000fe400078e962e */
[----:B------:R-:W-:Y:S02]  /*26f0*/  LOP3.LUT R34, R11, R34, RZ, 0x3c, !PT ;  /* 0x000000220b227212 */ /* 0x000fe400078e3cff */
[----:B------:R-:W-:Y:S02]  /*2700*/  SHF.R.W.U32 R42, R39, 0x10, R38 ;  /* 0x00000010272a7819 */ /* 0x000fe40000001e26 */
[----:B------:R-:W-:Y:S02]  /*2710*/  LOP3.LUT R55, R35, R28, RZ, 0x3c, !PT ;  /* 0x0000001c23377212 */ /* 0x000fe400078e3cff */
[----:B------:R-:W-:Y:S02]  /*2720*/  SHF.R.W.U32 R38, R38, 0x10, R39 ;  /* 0x0000001026267819 */ /* 0x000fe40000001e27 */
[----:B------:R-:W-:Y:S01]  /*2730*/  IADD3 R47, P0, PT, R42, R47, RZ ;  /* 0x0000002f2a2f7210 */ /* 0x000fe20007f1e0ff */
[----:B0-----:R-:W-:Y:S01]  /*2740*/  ULEA UR4, UR4, UR5, 0x3 ;  /* 0x0000000504047291 */ /* 0x001fe2000f8e18ff */
[----:B------:R-:W-:-:S02]  /*2750*/  SHF.R.W.U32 R28, R34, 0x18, R55 ;  /* 0x00000018221c7819 */ /* 0x000fc40000001e37 */
[----:B------:R-:W-:Y:S01]  /*2760*/  SHF.R.W.U32 R34, R55, 0x18, R34 ;  /* 0x0000001837227819 */ /* 0x000fe20000001e22 */
[----:B------:R-:W-:Y:S01]  /*2770*/  IMAD.X R45, R38, 0x1, R45, P0 ;  /* 0x00000001262d7824 */ /* 0x000fe200000e062d */
[----:B-----5:R-:W-:Y:S02]  /*2780*/  IADD3 R39, P0, P1, R20, R31, R28 ;  /* 0x0000001f14277210 */ /* 0x020fe4000791e01c */
[----:B------:R-:W-:Y:S02]  /*2790*/  LOP3.LUT R46, R47, R26, RZ, 0x3c, !PT ;  /* 0x0000001a2f2e7212 */ /* 0x000fe400078e3cff */
[----:B------:R-:W-:Y:S02]  /*27a0*/  IADD3.X R26, PT, PT, R21, R49, R34, P0, P1 ;  /* 0x00000031151a7210 */ /* 0x000fe400007e2422 */
[----:B------:R-:W5:Y:S01]  /*27b0*/  LDL.64 R20, [UR4] ;  /* 0x00000004ff147983 */ /* 0x000f620008100a00 */
[----:B------:R-:W0:Y:S01]  /*27c0*/  LDCU UR4, c[0x3][0x5c] ;  /* 0x00c00b80ff0477ac */ /* 0x000e220008000800 */
[----:B------:R-:W-:-:S04]  /*27d0*/  LOP3.LUT R55, R45, R24, RZ, 0x3c, !PT ;  /* 0x000000182d377212 */ /* 0x000fc800078e3cff */
[----:B------:R-:W-:Y:S02]  /*27e0*/  SHF.R.W.U32 R24, R55, 0x1f, R46 ;  /* 0x0000001f37187819 */ /* 0x000fe40000001e2e */
[----:B------:R-:W-:Y:S02]  /*27f0*/  LOP3.LUT R40, R39, R49, R40, 0x96, !PT ;  /* 0x0000003127287212 */ /* 0x000fe400078e9628 */
[----:B------:R-:W-:Y:S01]  /*2800*/  SHF.R.W.U32 R49, R46, 0x1f, R55 ;  /* 0x0000001f2e317819 */ /* 0x000fe20000001e37 */
[----:B0-----:R-:W-:-:S04]  /*2810*/  ULOP3.LUT UR4, UR4, 0xff, URZ, 0xc0, !UPT ;  /* 0x000000ff04047892 */ /* 0x001fc8000f8ec0ff */
[----:B------:R-:W-:Y:S01]  /*2820*/  ULEA UR4, UR4, UR5, 0x3 ;  /* 0x0000000504047291 */ /* 0x000fe2000f8e18ff */
[----:B------:R-:W-:Y:S01]  /*2830*/  LOP3.LUT R31, R26, R31, R8, 0x96, !PT ;  /* 0x0000001f1a1f7212 */ /* 0x000fe200078e9608 */
[----:B------:R-:W0:Y:S01]  /*2840*/  LDCU.U8 UR6, c[0x3][0x5e] ;  /* 0x00c00bc0ff0677ac */ /* 0x000e220008000000 */
[----:B------:R-:W-:Y:S02]  /*2850*/  LOP3.LUT R8, R10, R41, RZ, 0x3c, !PT ;  /* 0x000000290a087212 */ /* 0x000fe400078e3cff */
[----:B------:R-:W-:Y:S01]  /*2860*/  LOP3.LUT R46, R29, R32, RZ, 0x3c, !PT ;  /* 0x000000201d2e7212 */ /* 0x000fe200078e3cff */
[----:B0-----:R-:W-:Y:S01]  /*2870*/  ULEA UR6, UR6, UR5, 0x3 ;  /* 0x0000000506067291 */ /* 0x001fe2000f8e18ff */
[----:B--2---:R-:W-:-:S04]  /*2880*/  IADD3 R39, P0, P1, R2, R39, R24 ;  /* 0x0000002702277210 */ /* 0x004fc8000791e018 */
[----:B------:R-:W-:Y:S02]  /*2890*/  IADD3.X R26, PT, PT, R3, R26, R49, P0, P1 ;  /* 0x0000001a031a7210 */ /* 0x000fe400007e2431 */
[----:B------:R-:W2:Y:S01]  /*28a0*/  LDL.64 R2, [UR4] ;  /* 0x00000004ff027983 */ /* 0x000ea20008100a00 */
[----:B------:R-:W-:-:S05]  /*28b0*/  IADD3 R8, P0, PT, R8, R9, RZ ;  /* 0x0000000908087210 */ /* 0x000fca0007f1e0ff */
[----:B------:R-:W-:Y:S01]  /*28c0*/  IMAD.X R46, R46, 0x1, R53, P0 ;  /* 0x000000012e2e7824 */ /* 0x000fe200000e0635 */
[----:B------:R-:W-:-:S04]  /*28d0*/  LOP3.LUT R53, R8, R37, RZ, 0x3c, !PT ;  /* 0x0000002508357212 */ /* 0x000fc800078e3cff */
[----:B------:R-:W-:-:S04]  /*28e0*/  LOP3.LUT R48, R46, R25, RZ, 0x3c, !PT ;  /* 0x000000192e307212 */ /* 0x000fc800078e3cff */
[----:B------:R-:W-:Y:S02]  /*28f0*/  SHF.R.W.U32 R37, R53, 0x18, R48 ;  /* 0x0000001835257819 */ /* 0x000fe40000001e30 */
[----:B------:R-:W-:Y:S02]  /*2900*/  SHF.R.W.U32 R53, R48, 0x18, R53 ;  /* 0x0000001830357819 */ /* 0x000fe40000001e35 */
[----:B---3--:R-:W-:-:S04]  /*2910*/  IADD3 R9, P0, P1, R6, R29, R37 ;  /* 0x0000001d06097210 */ /* 0x008fc8000791e025 */
[-C--:B------:R-:W-:Y:S02]  /*2920*/  IADD3.X R25, PT, PT, R7, R10.reuse, R53, P0, P1 ;  /* 0x0000000a07197210 */ /* 0x080fe400007e2435 */
[----:B------:R-:W3:Y:S01]  /*2930*/  LDL.64 R6, [UR6] ;  /* 0x00000006ff067983 */ /* 0x000ee20008100a00 */
[----:B------:R-:W-:Y:S02]  /*2940*/  LOP3.LUT R41, R9, R10, R41, 0x96, !PT ;  /* 0x0000000a09297212 */ /* 0x000fe400078e9629 */
[----:B------:R-:W-:-:S04]  /*2950*/  LOP3.LUT R32, R25, R29, R32, 0x96, !PT ;  /* 0x0000001d19207212 */ /* 0x000fc800078e9620 */
[----:B------:R-:W-:Y:S02]  /*2960*/  SHF.R.W.U32 R29, R41, 0x10, R32 ;  /* 0x00000010291d7819 */ /* 0x000fe40000001e20 */
[----:B------:R-:W-:Y:S02]  /*2970*/  SHF.R.W.U32 R41, R32, 0x10, R41 ;  /* 0x0000001020297819 */ /* 0x000fe40000001e29 */
[----:B------:R-:W-:-:S05]  /*2980*/  IADD3 R8, P0, PT, R29, R8, RZ ;  /* 0x000000081d087210 */ /* 0x000fca0007f1e0ff */
[----:B------:R-:W-:Y:S01]  /*2990*/  IMAD.X R46, R41, 0x1, R46, P0 ;  /* 0x00000001292e7824 */ /* 0x000fe200000e062e */
[----:B------:R-:W-:-:S04]  /*29a0*/  LOP3.LUT R10, R8, R37, RZ, 0x3c, !PT ;  /* 0x00000025080a7212 */ /* 0x000fc800078e3cff */
[----:B------:R-:W-:Y:S01]  /*29b0*/  LOP3.LUT R53, R46, R53, RZ, 0x3c, !PT ;  /* 0x000000352e357212 */ /* 0x000fe200078e3cff */
[----:B------:R-:W0:Y:S03]  /*29c0*/  LDCU.U8 UR4, c[0x3][0x59] ;  /* 0x00c00b20ff0477ac */ /* 0x000e260008000000 */
[----:B------:R-:W-:Y:S01]  /*29d0*/  SHF.R.W.U32 R32, R53, 0x1f, R10 ;  /* 0x0000001f35207819 */ /* 0x000fe20000001e0a */
[----:B------:R-:W1:Y:S01]  /*29e0*/  LDCU.U8 UR6, c[0x3][0x5b] ;  /* 0x00c00b60ff0677ac */ /* 0x000e620008000000 */
[----:B------:R-:W-:Y:S02]  /*29f0*/  SHF.R.W.U32 R10, R10, 0x1f, R53 ;  /* 0x0000001f0a0a7819 */ /* 0x000fe40000001e35 */
[----:B------:R-:W-:Y:S02]  /*2a00*/  LOP3.LUT R48, R33, R22, RZ, 0x3c, !PT ;  /* 0x0000001621307212 */ /* 0x000fe400078e3cff */
[----:B------:R-:W-:-:S02]  /*2a10*/  LOP3.LUT R37, R44, R43, RZ, 0x3c, !PT ;  /* 0x0000002b2c257212 */ /* 0x000fc400078e3cff */
[----:B----4-:R-:W-:-:S04]  /*2a20*/  IADD3 R27, P0, P1, R4, R27, R32 ;  /* 0x0000001b041b7210 */ /* 0x010fc8000791e020 */
[----:B------:R-:W-:Y:S02]  /*2a30*/  IADD3.X R51, PT, PT, R5, R51, R10, P0, P1 ;  /* 0x0000003305337210 */ /* 0x000fe400007e240a */
[----:B------:R-:W-:Y:S01]  /*2a40*/  IADD3 R48, P0, PT, R48, R59, RZ ;  /* 0x0000003b30307210 */ /* 0x000fe20007f1e0ff */
[----:B0-----:R-:W-:-:S04]  /*2a50*/  ULEA UR4, UR4, UR5, 0x3 ;  /* 0x0000000504047291 */ /* 0x001fc8000f8e18ff */
[----:B------:R-:W-:Y:S01]  /*2a60*/  IMAD.X R37, R37, 0x1, R36, P0 ;  /* 0x0000000125257824 */ /* 0x000fe200000e0624 */
[----:B------:R-:W-:-:S04]  /*2a70*/  LOP3.LUT R23, R48, R23, RZ, 0x3c, !PT ;  /* 0x0000001730177212 */ /* 0x000fc800078e3cff */
[----:B------:R-:W-:Y:S01]  /*2a80*/  LOP3.LUT R30, R37, R30, RZ, 0x3c, !PT ;  /* 0x0000001e251e7212 */ /* 0x000fe200078e3cff */
[----:B-1----:R-:W-:Y:S01]  /*2a90*/  ULEA UR6, UR6, UR5, 0x3 ;  /* 0x0000000506067291 */ /* 0x002fe2000f8e18ff */
[----:B------:R-:W4:Y:S02]  /*2aa0*/  LDL.64 R4, [UR4] ;  /* 0x00000004ff047983 */ /* 0x000f240008100a00 */
[----:B------:R-:W-:Y:S02]  /*2ab0*/  SHF.R.W.U32 R53, R23, 0x18, R30 ;  /* 0x0000001817357819 */ /* 0x000fe40000001e1e */
[----:B------:R-:W-:Y:S02]  /*2ac0*/  SHF.R.W.U32 R30, R30, 0x18, R23 ;  /* 0x000000181e1e7819 */ /* 0x000fe40000001e17 */
[----:B-----5:R-:W-:-:S04]  /*2ad0*/  IADD3 R23, P0, P1, R20, R44, R53 ;  /* 0x0000002c14177210 */ /* 0x020fc8000791e035 */
[-C--:B------:R-:W-:Y:S02]  /*2ae0*/  IADD3.X R55, PT, PT, R21, R33.reuse, R30, P0, P1 ;  /* 0x0000002115377210 */ /* 0x080fe400007e241e */
[----:B------:R-:W5:Y:S01]  /*2af0*/  LDL.64 R20, [UR6] ;  /* 0x00000006ff147983 */ /* 0x000f620008100a00 */
[----:B------:R-:W-:Y:S01]  /*2b00*/  LOP3.LUT R33, R23, R33, R22, 0x96, !PT ;  /* 0x0000002117217212 */ /* 0x000fe200078e9616 */
[----:B------:R-:W0:Y:S01]  /*2b10*/  LDCU.U8 UR4, c[0x3][0x5f] ;  /* 0x00c00be0ff0477ac */ /* 0x000e220008000000 */
[----:B------:R-:W-:Y:S01]  /*2b20*/  LOP3.LUT R44, R55, R44, R43, 0x96, !PT ;  /* 0x0000002c372c7212 */ /* 0x000fe200078e962b */
[----:B------:R-:W1:Y:S03]  /*2b30*/  LDCU.64 UR6, c[0x3][0x60] ;  /* 0x00c00c00ff0677ac */ /* 0x000e660008000a00 */
[----:B------:R-:W-:Y:S02]  /*2b40*/  SHF.R.W.U32 R22, R33, 0x10, R44 ;  /* 0x0000001021167819 */ /* 0x000fe40000001e2c */
[----:B------:R-:W-:-:S02]  /*2b50*/  SHF.R.W.U32 R33, R44, 0x10, R33 ;  /* 0x000000102c217819 */ /* 0x000fc40000001e21 */
[----:B------:R-:W-:-:S05]  /*2b60*/  IADD3 R48, P0, PT, R22, R48, RZ ;  /* 0x0000003016307210 */ /* 0x000fca0007f1e0ff */
[----:B------:R-:W-:Y:S01]  /*2b70*/  IMAD.X R37, R33, 0x1, R37, P0 ;  /* 0x0000000121257824 */ /* 0x000fe200000e0625 */
[----:B------:R-:W-:-:S04]  /*2b80*/  LOP3.LUT R53, R48, R53, RZ, 0x3c, !PT ;  /* 0x0000003530357212 */ /* 0x000fc800078e3cff */
[----:B------:R-:W-:Y:S01]  /*2b90*/  LOP3.LUT R30, R37, R30, RZ, 0x3c, !PT ;  /* 0x0000001e251e7212 */ /* 0x000fe200078e3cff */
[----:B0-----:R-:W-:-:S03]  /*2ba0*/  ULEA UR4, UR4, UR5, 0x3 ;  /* 0x0000000504047291 */ /* 0x001fc6000f8e18ff */
[----:B------:R-:W-:Y:S02]  /*2bb0*/  SHF.R.W.U32 R36, R30, 0x1f, R53 ;  /* 0x0000001f1e247819 */ /* 0x000fe40000001e35 */
[----:B------:R-:W-:Y:S02]  /*2bc0*/  SHF.R.W.U32 R30, R53, 0x1f, R30 ;  /* 0x0000001f351e7819 */ /* 0x000fe40000001e1e */
[----:B------:R-:W-:Y:S02]  /*2bd0*/  SHF.R.W.U32 R44, R40, 0x10, R31 ;  /* 0x00000010282c7819 */ /* 0x000fe40000001e1f */
[----:B------:R-:W-:Y:S02]  /*2be0*/  SHF.R.W.U32 R40, R31, 0x10, R40 ;  /* 0x000000101f287819 */ /* 0x000fe40000001e28 */
        /* <DEDUP_REMOVED lines=8> */
[----:B------:R-:W-:Y:S01]  /*2c70*/  SHF.R.W.U32 R31, R31, 0x1f, R34 ;  /* 0x0000001f1f1f7819 */ /* 0x000fe20000001e22 */
[----:B-1----:R-:W-:Y:S01]  /*2c80*/  ULOP3.LUT UR4, UR6, 0xff, URZ, 0xc0, !UPT ;  /* 0x000000ff06047892 */ /* 0x002fe2000f8ec0ff */
[----:B---3--:R-:W-:Y:S02]  /*2c90*/  IADD3 R34, P0, P1, R6, R23, R28 ;  /* 0x0000001706227210 */ /* 0x008fe4000791e01c */
[----:B------:R-:W-:Y:S02]  /*2ca0*/  LOP3.LUT R23, R26, R33, RZ, 0x3c, !PT ;  /* 0x000000211a177212 */ /* 0x000fe400078e3cff */
[----:B------:R-:W-:Y:S02]  /*2cb0*/  IADD3.X R50, PT, PT, R7, R55, R31, P0, P1 ;  /* 0x0000003707327210 */ /* 0x000fe400007e241f */
[----:B------:R-:W-:-:S02]  /*2cc0*/  IADD3 R23, P0, PT, R23, R8, RZ ;  /* 0x0000000817177210 */ /* 0x000fc40007f1e0ff */
[----:B------:R-:W-:-:S05]  /*2cd0*/  LOP3.LUT R7, R39, R22, RZ, 0x3c, !PT ;  /* 0x0000001627077212 */ /* 0x000fca00078e3cff */
[----:B------:R-:W-:Y:S01]  /*2ce0*/  IMAD.X R46, R7, 0x1, R46, P0 ;  /* 0x00000001072e7824 */ /* 0x000fe200000e062e */
[----:B------:R-:W-:-:S04]  /*2cf0*/  ULEA UR4, UR4, UR5, 0x3 ;  /* 0x0000000504047291 */ /* 0x000fc8000f8e18ff */
[----:B------:R-:W-:Y:S02]  /*2d00*/  LOP3.LUT R43, R46, R49, RZ, 0x3c, !PT ;  /* 0x000000312e2b7212 */ /* 0x000fe400078e3cff */
[----:B------:R-:W-:Y:S02]  /*2d10*/  LOP3.LUT R49, R51, R40, RZ, 0x3c, !PT ;  /* 0x0000002833317212 */ /* 0x000fe400078e3cff */
[----:B------:R-:W-:Y:S02]  /*2d20*/  LOP3.LUT R6, R27, R44, RZ, 0x3c, !PT ;  /* 0x0000002c1b067212 */ /* 0x000fe400078e3cff */
[----:B------:R-:W-:-:S05]  /*2d30*/  IADD3 R49, P0, PT, R49, R48, RZ ;  /* 0x0000003031317210 */ /* 0x000fca0007f1e0ff */
[----:B------:R-:W-:Y:S02]  /*2d40*/  IMAD.X R37, R6, 0x1, R37, P0 ;  /* 0x0000000106257824 */ /* 0x000fe400000e0625 */
[----:B------:R-:W3:Y:S01]  /*2d50*/  LDL.64 R6, [UR4] ;  /* 0x00000004ff067983 */ /* 0x000ee20008100a00 */
[----:B------:R-:W-:Y:S01]  /*2d60*/  LOP3.LUT R24, R23, R24, RZ, 0x3c, !PT ;  /* 0x0000001817187212 */ /* 0x000fe200078e3cff */
[----:B------:R-:W0:Y:S03]  /*2d70*/  LDCU.U8 UR4, c[0x3][0x5d] ;  /* 0x00c00ba0ff0477ac */ /* 0x000e260008000000 */
[----:B------:R-:W-:Y:S02]  /*2d80*/  SHF.R.W.U32 R8, R24, 0x18, R43 ;  /* 0x0000001818087819 */ /* 0x000fe40000001e2b */
[----:B------:R-:W-:Y:S02]  /*2d90*/  SHF.R.W.U32 R43, R43, 0x18, R24 ;  /* 0x000000182b2b7819 */ /* 0x000fe40000001e18 */
[----:B------:R-:W-:-:S04]  /*2da0*/  LOP3.LUT R24, R50, R41, RZ, 0x3c, !PT ;  /* 0x0000002932187212 */ /* 0x000fc800078e3cff */
[----:B------:R-:W-:Y:S02]  /*2db0*/  IADD3 R47, P0, PT, R24, R47, RZ ;  /* 0x0000002f182f7210 */ /* 0x000fe40007f1e0ff */
[----:B------:R-:W-:Y:S02]  /*2dc0*/  LOP3.LUT R24, R34, R29, RZ, 0x3c, !PT ;  /* 0x0000001d22187212 */ /* 0x000fe400078e3cff */
[----:B------:R-:W-:-:S03]  /*2dd0*/  LOP3.LUT R48, R37, R10, RZ, 0x3c, !PT ;  /* 0x0000000a25307212 */ /* 0x000fc600078e3cff */
[----:B------:R-:W-:Y:S01]  /*2de0*/  IMAD.X R24, R24, 0x1, R45, P0 ;  /* 0x0000000118187824 */ /* 0x000fe200000e062d */
[----:B------:R-:W-:Y:S02]  /*2df0*/  LOP3.LUT R45, R49, R32, RZ, 0x3c, !PT ;  /* 0x00000020312d7212 */ /* 0x000fe400078e3cff */
[----:B------:R-:W-:Y:S02]  /*2e00*/  LOP3.LUT R53, R47, R28, RZ, 0x3c, !PT ;  /* 0x0000001c2f357212 */ /* 0x000fe400078e3cff */
[----:B------:R-:W-:Y:S01]  /*2e10*/  LOP3.LUT R32, R24, R31, RZ, 0x3c, !PT ;  /* 0x0000001f18207212 */ /* 0x000fe200078e3cff */
[----:B0-----:R-:W-:Y:S01]  /*2e20*/  ULEA UR4, UR4, UR5, 0x3 ;  /* 0x0000000504047291 */ /* 0x001fe2000f8e18ff */
[----:B------:R-:W-:Y:S02]  /*2e30*/  SHF.R.W.U32 R10, R45, 0x18, R48 ;  /* 0x000000182d0a7819 */ /* 0x000fe40000001e30 */
[----:B----4-:R-:W-:Y:S02]  /*2e40*/  IADD3 R31, P0, P1, R4, R39, R8 ;  /* 0x00000027041f7210 */ /* 0x010fe4000791e008 */
[----:B------:R-:W-:-:S02]  /*2e50*/  SHF.R.W.U32 R28, R48, 0x18, R45 ;  /* 0x00000018301c7819 */ /* 0x000fc40000001e2d */
[----:B------:R-:W-:Y:S02]  /*2e60*/  SHF.R.W.U32 R45, R53, 0x18, R32 ;  /* 0x00000018352d7819 */ /* 0x000fe40000001e20 */
[----:B------:R-:W-:Y:S02]  /*2e70*/  SHF.R.W.U32 R53, R32, 0x18, R53 ;  /* 0x0000001820357819 */ /* 0x000fe40000001e35 */
[-C--:B------:R-:W-:Y:S02]  /*2e80*/  IADD3.X R55, PT, PT, R5, R26.reuse, R43, P0, P1 ;  /* 0x0000001a05377210 */ /* 0x080fe400007e242b */
[----:B-----5:R-:W-:Y:S02]  /*2e90*/  IADD3 R32, P0, P1, R20, R27, R10 ;  /* 0x0000001b14207210 */ /* 0x020fe4000791e00a */
[----:B------:R-:W-:Y:S02]  /*2ea0*/  LOP3.LUT R26, R31, R26, R33, 0x96, !PT ;  /* 0x0000001a1f1a7212 */ /* 0x000fe400078e9621 */
[----:B------:R-:W-:-:S02]  /*2eb0*/  IADD3.X R33, PT, PT, R21, R51, R28, P0, P1 ;  /* 0x0000003315217210 */ /* 0x000fc400007e241c */
[----:B------:R-:W4:Y:S01]  /*2ec0*/  LDL.64 R20, [UR4] ;  /* 0x00000004ff147983 */ /* 0x000f220008100a00 */
[----:B------:R-:W-:-:S04]  /*2ed0*/  ULOP3.LUT UR4, UR7, 0xff, URZ, 0xc0, !UPT ;  /* 0x000000ff07047892 */ /* 0x000fc8000f8ec0ff */
[----:B------:R-:W-:-:S09]  /*2ee0*/  ULEA UR4, UR4, UR5, 0x3 ;  /* 0x0000000504047291 */ /* 0x000fd2000f8e18ff */
[----:B------:R-:W5:Y:S02]  /*2ef0*/  LDL.64 R4, [UR4] ;  /* 0x00000004ff047983 */ /* 0x000f640008100a00 */
[----:B------:R-:W0:Y:S01]  /*2f00*/  LDCU.U8 UR4, c[0x3][0x62] ;  /* 0x00c00c40ff0477ac */ /* 0x000e220008000000 */
[----:B------:R-:W-:Y:S01]  /*2f10*/  LOP3.LUT R51, R32, R51, R40, 0x96, !PT ;  /* 0x0000003320337212 */ /* 0x000fe200078e9628 */
[----:B------:R-:W1:Y:S01]  /*2f20*/  LDCU.U8 UR6, c[0x3][0x66] ;  /* 0x00c00cc0ff0677ac */ /* 0x000e620008000000 */
[----:B0-----:R-:W-:Y:S02]  /*2f30*/  ULEA UR4, UR4, UR5, 0x3 ;  /* 0x0000000504047291 */ /* 0x001fe4000f8e18ff */
[----:B-1----:R-:W-:Y:S01]  /*2f40*/  ULEA UR6, UR6, UR5, 0x3 ;  /* 0x0000000506067291 */ /* 0x002fe2000f8e18ff */
[----:B------:R-:W-:Y:S02]  /*2f50*/  LOP3.LUT R39, R55, R39, R22, 0x96, !PT ;  /* 0x0000002737277212 */ /* 0x000fe400078e9616 */
[----:B--2---:R-:W-:-:S04]  /*2f60*/  IADD3 R2, P0, P1, R2, R34, R45 ;  /* 0x0000002202027210 */ /* 0x004fc8000791e02d */
[-C--:B------:R-:W-:Y:S02]  /*2f70*/  IADD3.X R3, PT, PT, R3, R50.reuse, R53, P0, P1 ;  /* 0x0000003203037210 */ /* 0x080fe400007e2435 */
[----:B------:R-:W-:Y:S02]  /*2f80*/  LOP3.LUT R41, R2, R50, R41, 0x96, !PT ;  /* 0x0000003202297212 */ /* 0x000fe400078e9629 */
[----:B------:R-:W-:-:S04]  /*2f90*/  LOP3.LUT R48, R3, R34, R29, 0x96, !PT ;  /* 0x0000002203307212 */ /* 0x000fc800078e961d */
[----:B------:R-:W-:Y:S02]  /*2fa0*/  SHF.R.W.U32 R34, R41, 0x10, R48 ;  /* 0x0000001029227819 */ /* 0x000fe40000001e30 */
[----:B------:R-:W-:Y:S02]  /*2fb0*/  SHF.R.W.U32 R29, R48, 0x10, R41 ;  /* 0x00000010301d7819 */ /* 0x000fe40000001e29 */
[----:B------:R-:W-:-:S05]  /*2fc0*/  IADD3 R48, P0, PT, R34, R47, RZ ;  /* 0x0000002f22307210 */ /* 0x000fca0007f1e0ff */
[----:B------:R-:W-:Y:S01]  /*2fd0*/  IMAD.X R24, R29, 0x1, R24, P0 ;  /* 0x000000011d187824 */ /* 0x000fe200000e0618 */
[----:B------:R-:W-:-:S04]  /*2fe0*/  LOP3.LUT R45, R48, R45, RZ, 0x3c, !PT ;  /* 0x0000002d302d7212 */ /* 0x000fc800078e3cff */
[----:B------:R-:W-:Y:S02]  /*2ff0*/  LOP3.LUT R40, R24, R53, RZ, 0x3c, !PT ;  /* 0x0000003518287212 */ /* 0x000fe400078e3cff */
[----:B------:R-:W-:Y:S02]  /*3000*/  LOP3.LUT R50, R33, R27, R44, 0x96, !PT ;  /* 0x0000001b21327212 */ /* 0x000fe400078e962c */
[----:B------:R-:W-:Y:S02]  /*3010*/  SHF.R.W.U32 R44, R40, 0x1f, R45 ;  /* 0x0000001f282c7819 */ /* 0x000fe40000001e2d */
[----:B------:R-:W-:Y:S02]  /*3020*/  SHF.R.W.U32 R27, R45, 0x1f, R40 ;  /* 0x0000001f2d1b7819 */ /* 0x000fe40000001e28 */
[----:B------:R-:W2:Y:S01]  /*3030*/  LDL.64 R40, [UR4] ;  /* 0x00000004ff287983 */ /* 0x000ea20008100a00 */
[----:B---3--:R-:W-:Y:S02]  /*3040*/  IADD3 R31, P0, P1, R6, R31, R44 ;  /* 0x0000001f061f7210 */ /* 0x008fe4000791e02c */
[----:B------:R-:W-:-:S02]  /*3050*/  LOP3.LUT R6, R25, R38, RZ, 0x3c, !PT ;  /* 0x0000002619067212 */ /* 0x000fc400078e3cff */
[----:B------:R-:W-:Y:S02]  /*3060*/  IADD3.X R55, PT, PT, R7, R55, R27, P0, P1 ;  /* 0x0000003707377210 */ /* 0x000fe400007e241b */
[----:B------:R-:W-:Y:S02]  /*3070*/  IADD3 R45, P1, PT, R6, R11, RZ ;  /* 0x0000000b062d7210 */ /* 0x000fe40007f3e0ff */
[----:B------:R-:W3:Y:S01]  /*3080*/  LDL.64 R6, [UR6] ;  /* 0x00000006ff067983 */ /* 0x000ee20008100a00 */
[----:B------:R-:W0:Y:S01]  /*3090*/  LDCU.U8 UR4, c[0x3][0x63] ;  /* 0x00c00c60ff0477ac */ /* 0x000e220008000000 */
[----:B------:R-:W-:Y:S02]  /*30a0*/  SHF.R.W.U32 R22, R51, 0x10, R50 ;  /* 0x0000001033167819 */ /* 0x000fe40000001e32 */
[----:B------:R-:W-:Y:S02]  /*30b0*/  SHF.R.W.U32 R50, R50, 0x10, R51 ;  /* 0x0000001032327819 */ /* 0x000fe40000001e33 */
[----:B------:R-:W-:-:S02]  /*30c0*/  LOP3.LUT R52, R9, R42, RZ, 0x3c, !PT ;  /* 0x0000002a09347212 */ /* 0x000fc400078e3cff */
[----:B------:R-:W-:-:S03]  /*30d0*/  IADD3 R49, P0, PT, R22, R49, RZ ;  /* 0x0000003116317210 */ /* 0x000fc60007f1e0ff */
[----:B------:R-:W-:Y:S02]  /*30e0*/  IMAD.X R35, R52, 0x1, R35, P1 ;  /* 0x0000000134237824 */ /* 0x000fe400008e0623 */
[----:B------:R-:W-:Y:S01]  /*30f0*/  IMAD.X R37, R50, 0x1, R37, P0 ;  /* 0x0000000132257824 */ /* 0x000fe200000e0625 */
[----:B------:R-:W-:Y:S02]  /*3100*/  LOP3.LUT R10, R49, R10, RZ, 0x3c, !PT ;  /* 0x0000000a310a7212 */ /* 0x000fe400078e3cff */
[----:B------:R-:W-:Y:S01]  /*3110*/  LOP3.LUT R11, R35, R30, RZ, 0x3c, !PT ;  /* 0x0000001e230b7212 */ /* 0x000fe200078e3cff */
[----:B0-----:R-:W-:Y:S01]  /*3120*/  ULEA UR4, UR4, UR5, 0x3 ;  /* 0x0000000504047291 */ /* 0x001fe2000f8e18ff */
[----:B------:R-:W-:Y:S02]  /*3130*/  LOP3.LUT R51, R37, R28, RZ, 0x3c, !PT ;  /* 0x0000001c25337212 */ /* 0x000fe400078e3cff */
[----:B------:R-:W-:Y:S02]  /*3140*/  LOP3.LUT R36, R45, R36, RZ, 0x3c, !PT ;  /* 0x000000242d247212 */ /* 0x000fe400078e3cff */
[----:B------:R-:W-:-:S02]  /*3150*/  SHF.R.W.U32 R47, R51, 0x1f, R10 ;  /* 0x0000001f332f7819 */ /* 0x000fc40000001e0a */
[----:B------:R-:W-:Y:S02]  /*3160*/  SHF.R.W.U32 R28, R36, 0x18, R11 ;  /* 0x00000018241c7819 */ /* 0x000fe40000001e0b */
[----:B------:R-:W-:Y:S02]  /*3170*/  SHF.R.W.U32 R30, R11, 0x18, R36 ;  /* 0x000000180b1e7819 */ /* 0x000fe40000001e24 */
[----:B------:R-:W-:Y:S02]  /*3180*/  SHF.R.W.U32 R51, R10, 0x1f, R51 ;  /* 0x0000001f0a337819 */ /* 0x000fe40000001e33 */
[----:B------:R-:W3:Y:S01]  /*3190*/  LDL.64 R10, [UR4] ;  /* 0x00000004ff0a7983 */ /* 0x000ee20008100a00 */
[----:B------:R-:W0:Y:S01]  /*31a0*/  LDCU.U8 UR4, c[0x3][0x61] ;  /* 0x00c00c20ff0477ac */ /* 0x000e220008000000 */
[----:B----4-:R-:W-:-:S04]  /*31b0*/  IADD3 R20, P0, P1, R20, R9, R28 ;  /* 0x0000000914147210 */ /* 0x010fc8000791e01c */
[-C--:B------:R-:W-:Y:S02]  /*31c0*/  IADD3.X R21, PT, PT, R21, R25.reuse, R30, P0, P1 ;  /* 0x0000001915157210 */ /* 0x080fe400007e241e */
[----:B------:R-:W-:Y:S01]  /*31d0*/  LOP3.LUT R25, R20, R25, R38, 0x96, !PT ;  /* 0x0000001914197212 */ /* 0x000fe200078e9626 */
[----:B0-----:R-:W-:Y:S01]  /*31e0*/  ULEA UR4, UR4, UR5, 0x3 ;  /* 0x0000000504047291 */ /* 0x001fe2000f8e18ff */
[----:B-----5:R-:W-:-:S04]  /*31f0*/  IADD3 R53, P0, P1, R4, R20, R47 ;  /* 0x0000001404357210 */ /* 0x020fc8000791e02f */
[----:B------:R-:W-:-:S04]  /*3200*/  IADD3.X R20, PT, PT, R5, R21, R51, P0, P1 ;  /* 0x0000001505147210 */ /* 0x000fc800007e2433 */
[----:B------:R-:W4:Y:S01]  /*3210*/  LDL.64 R4, [UR4] ;  /* 0x00000004ff047983 */ /* 0x000f220008100a00 */
[----:B------:R-:W-:Y:S02]  /*3220*/  SHF.R.W.U32 R36, R26, 0x10, R39 ;  /* 0x000000101a247819 */ /* 0x000fe40000001e27 */
[----:B------:R-:W-:Y:S02]  /*3230*/  SHF.R.W.U32 R39, R39, 0x10, R26 ;  /* 0x0000001027277819 */ /* 0x000fe40000001e1a */
[----:B------:R-:W-:-:S05]  /*3240*/  IADD3 R23, P0, PT, R36, R23, RZ ;  /* 0x0000001724177210 */ /* 0x000fca0007f1e0ff */
[----:B------:R-:W-:Y:S01]  /*3250*/  IMAD.X R46, R39, 0x1, R46, P0 ;  /* 0x00000001272e7824 */ /* 0x000fe200000e062e */
[----:B------:R-:W-:Y:S01]  /*3260*/  LOP3.LUT R42, R21, R9, R42, 0x96, !PT ;  /* 0x00000009152a7212 */ /* 0x000fe200078e962a */
[----:B------:R-:W0:Y:S01]  /*3270*/  LDCU.U8 UR4, c[0x3][0x65] ;  /* 0x00c00ca0ff0477ac */ /* 0x000e220008000000 */
[----:B------:R-:W-:Y:S02]  /*3280*/  LOP3.LUT R8, R23, R8, RZ, 0x3c, !PT ;  /* 0x0000000817087212 */ /* 0x000fe400078e3cff */
[----:B------:R-:W-:-:S04]  /*3290*/  LOP3.LUT R21, R46, R43, RZ, 0x3c, !PT ;  /* 0x0000002b2e157212 */ /* 0x000fc800078e3cff */
[----:B------:R-:W-:Y:S02]  /*32a0*/  SHF.R.W.U32 R43, R21, 0x1f, R8 ;  /* 0x0000001f152b7819 */ /* 0x000fe40000001e08 */
[----:B------:R-:W-:Y:S02]  /*32b0*/  SHF.R.W.U32 R21, R8, 0x1f, R21 ;  /* 0x0000001f08157819 */ /* 0x000fe40000001e15 */
[----:B------:R-:W-:Y:S02]  /*32c0*/  SHF.R.W.U32 R26, R25, 0x10, R42 ;  /* 0x00000010191a7819 */ /* 0x000fe40000001e2a */
[----:B------:R-:W-:Y:S01]  /*32d0*/  SHF.R.W.U32 R42, R42, 0x10, R25 ;  /* 0x000000102a2a7819 */ /* 0x000fe20000001e19 */
[----:B0-----:R-:W-:Y:S01]  /*32e0*/  ULEA UR4, UR4, UR5, 0x3 ;  /* 0x0000000504047291 */ /* 0x001fe2000f8e18ff */
[----:B------:R-:W0:Y:S01]  /*32f0*/  LDCU.U8 UR6, c[0x3][0x6a] ;  /* 0x00c00d40ff0677ac */ /* 0x000e220008000000 */
[----:B------:R-:W-:Y:S01]  /*3300*/  LOP3.LUT R38, R20, R29, RZ, 0x3c, !PT ;  /* 0x0000001d14267212 */ /* 0x000fe200078e3cff */
[----:B0-----:R-:W-:Y:S01]  /*3310*/  ULEA UR6, UR6, UR5, 0x3 ;  /* 0x0000000506067291 */ /* 0x001fe2000f8e18ff */
[----:B--2---:R-:W-:-:S04]  /*3320*/  IADD3 R57, P0, P1, R40, R32, R43 ;  /* 0x0000002028397210 */ /* 0x004fc8000791e02b */
[----:B------:R-:W-:Y:S02]  /*3330*/  IADD3.X R33, PT, PT, R41, R33, R21, P0, P1 ;  /* 0x0000002129217210 */ /* 0x000fe400007e2415 */
[----:B------:R-:W-:-:S05]  /*3340*/  IADD3 R45, P0, PT, R26, R45, RZ ;  /* 0x0000002d1a2d7210 */ /* 0x000fca0007f1e0ff */
[----:B------:R-:W-:Y:S01]  /*3350*/  IMAD.X R35, R42, 0x1, R35, P0 ;  /* 0x000000012a237824 */ /* 0x000fe200000e0623 */
[----:B------:R-:W-:-:S04]  /*3360*/  LOP3.LUT R28, R45, R28, RZ, 0x3c, !PT ;  /* 0x0000001c2d1c7212 */ /* 0x000fc800078e3cff */
[----:B------:R-:W-:-:S04]  /*3370*/  LOP3.LUT R9, R35, R30, RZ, 0x3c, !PT ;  /* 0x0000001e23097212 */ /* 0x000fc800078e3cff */
[----:B------:R-:W-:Y:S02]  /*3380*/  SHF.R.W.U32 R25, R9, 0x1f, R28 ;  /* 0x0000001f09197819 */ /* 0x000fe40000001e1c */
[----:B------:R-:W-:Y:S02]  /*3390*/  SHF.R.W.U32 R28, R28, 0x1f, R9 ;  /* 0x0000001f1c1c7819 */ /* 0x000fe40000001e09 */
[----:B------:R-:W2:Y:S01]  /*33a0*/  LDL.64 R8, [UR4] ;  /* 0x00000004ff087983 */ /* 0x000ea20008100a00 */
[----:B------:R-:W0:Y:S01]  /*33b0*/  LDCU UR4, c[0x3][0x68] ;  /* 0x00c00d00ff0477ac */ /* 0x000e220008000800 */
[----:B---3--:R-:W-:-:S04]  /*33c0*/  IADD3 R41, P0, P1, R6, R2, R25 ;  /* 0x0000000206297210 */ /* 0x008fc8000791e019 */
[----:B------:R-:W-:Y:S02]  /*33d0*/  IADD3.X R30, PT, PT, R7, R3, R28, P0, P1 ;  /* 0x00000003071e7210 */ /* 0x000fe400007e241c */
[----:B------:R-:W-:-:S04]  /*33e0*/  LOP3.LUT R3, R33, R42, RZ, 0x3c, !PT ;  /* 0x0000002a21037212 */ /* 0x000fc800078e3cff */
[----:B------:R-:W-:Y:S02]  /*33f0*/  IADD3 R48, P0, PT, R3, R48, RZ ;  /* 0x0000003003307210 */ /* 0x000fe40007f1e0ff */
[----:B------:R-:W-:Y:S01]  /*3400*/  LOP3.LUT R3, R57, R26, RZ, 0x3c, !PT ;  /* 0x0000001a39037212 */ /* 0x000fe200078e3cff */
[----:B0-----:R-:W-:-:S04]  /*3410*/  ULOP3.LUT UR4, UR4, 0xff, URZ, 0xc0, !UPT ;  /* 0x000000ff04047892 */ /* 0x001fc8000f8ec0ff */
[----:B------:R-:W-:Y:S01]  /*3420*/  IMAD.X R24, R3, 0x1, R24, P0 ;  /* 0x0000000103187824 */ /* 0x000fe200000e0618 */
[----:B------:R-:W-:Y:S01]  /*3430*/  ULEA UR4, UR4, UR5, 0x3 ;  /* 0x0000000504047291 */ /* 0x000fe2000f8e18ff */
[----:B------:R-:W-:-:S03]  /*3440*/  LOP3.LUT R32, R48, R43, RZ, 0x3c, !PT ;  /* 0x0000002b30207212 */ /* 0x000fc600078e3cff */
[----:B------:R-:W-:-:S04]  /*3450*/  LOP3.LUT R3, R24, R21, RZ, 0x3c, !PT ;  /* 0x0000001518037212 */ /* 0x000fc800078e3cff */
[----:B------:R-:W-:Y:S02]  /*3460*/  SHF.R.W.U32 R21, R32, 0x18, R3 ;  /* 0x0000001820157819 */ /* 0x000fe40000001e03 */
[----:B------:R-:W-:Y:S02]  /*3470*/  SHF.R.W.U32 R32, R3, 0x18, R32 ;  /* 0x0000001803207819 */ /* 0x000fe40000001e20 */
[----:B------:R-:W3:Y:S01]  /*3480*/  LDL.64 R2, [UR4] ;  /* 0x00000004ff027983 */ /* 0x000ee20008100a00 */
[----:B------:R-:W-:Y:S02]  /*3490*/  LOP3.LUT R6, R55, R50, RZ, 0x3c, !PT ;  /* 0x0000003237067212 */ /* 0x000fe400078e3cff */
[----:B------:R-:W-:Y:S02]  /*34a0*/  IADD3 R43, P0, P1, R10, R57, R21 ;  /* 0x000000390a2b7210 */ /* 0x000fe4000791e015 */
[----:B------:R-:W-:Y:S02]  /*34b0*/  LOP3.LUT R10, R31, R22, RZ, 0x3c, !PT ;  /* 0x000000161f0a7212 */ /* 0x000fe400078e3cff */
[----:B------:R-:W-:-:S02]  /*34c0*/  IADD3.X R11, PT, PT, R11, R33, R32, P0, P1 ;  /* 0x000000210b0b7210 */ /* 0x000fc400007e2420 */
[----:B------:R-:W-:Y:S02]  /*34d0*/  IADD3 R45, P0, PT, R6, R45, RZ ;  /* 0x0000002d062d7210 */ /* 0x000fe40007f1e0ff */
[----:B------:R-:W-:-:S03]  /*34e0*/  LOP3.LUT R7, R53, R34, RZ, 0x3c, !PT ;  /* 0x0000002235077212 */ /* 0x000fc600078e3cff */
[----:B------:R-:W-:Y:S01]  /*34f0*/  IMAD.X R10, R10, 0x1, R35, P0 ;  /* 0x000000010a0a7824 */ /* 0x000fe200000e0623 */
[----:B------:R-:W-:Y:S01]  /*3500*/  IADD3 R38, P0, PT, R38, R23, RZ ;  /* 0x0000001726267210 */ /* 0x000fe20007f1e0ff */
[----:B------:R-:W0:Y:S04]  /*3510*/  LDCU.U8 UR4, c[0x3][0x67] ;  /* 0x00c00ce0ff0477ac */ /* 0x000e280008000000 */
[----:B------:R-:W-:Y:S02]  /*3520*/  IMAD.X R46, R7, 0x1, R46, P0 ;  /* 0x00000001072e7824 */ /* 0x000fe400000e062e */
[----:B------:R-:W5:Y:S01]  /*3530*/  LDL.64 R6, [UR6] ;  /* 0x00000006ff067983 */ /* 0x000f620008100a00 */
[----:B------:R-:W-:Y:S02]  /*3540*/  LOP3.LUT R33, R43, R33, R42, 0x96, !PT ;  /* 0x000000212b217212 */ /* 0x000fe400078e962a */
[----:B------:R-:W-:-:S02]  /*3550*/  LOP3.LUT R26, R11, R57, R26, 0x96, !PT ;  /* 0x000000390b1a7212 */ /* 0x000fc400078e961a */
[----:B------:R-:W-:Y:S02]  /*3560*/  LOP3.LUT R23, R45, R44, RZ, 0x3c, !PT ;  /* 0x0000002c2d177212 */ /* 0x000fe400078e3cff */
[----:B------:R-:W-:Y:S02]  /*3570*/  LOP3.LUT R44, R10, R27, RZ, 0x3c, !PT ;  /* 0x0000001b0a2c7212 */ /* 0x000fe400078e3cff */
[----:B------:R-:W-:Y:S02]  /*3580*/  LOP3.LUT R27, R38, R47, RZ, 0x3c, !PT ;  /* 0x0000002f261b7212 */ /* 0x000fe400078e3cff */
[----:B------:R-:W-:Y:S02]  /*3590*/  SHF.R.W.U32 R47, R33, 0x10, R26 ;  /* 0x00000010212f7819 */ /* 0x000fe40000001e1a */
[----:B------:R-:W-:Y:S02]  /*35a0*/  SHF.R.W.U32 R33, R26, 0x10, R33 ;  /* 0x000000101a217819 */ /* 0x000fe40000001e21 */
[----:B------:R-:W-:Y:S01]  /*35b0*/  IADD3 R48, P0, PT, R47, R48, RZ ;  /* 0x000000302f307210 */ /* 0x000fe20007f1e0ff */
[----:B0-----:R-:W-:Y:S01]  /*35c0*/  ULEA UR4, UR4, UR5, 0x3 ;  /* 0x0000000504047291 */ /* 0x001fe2000f8e18ff */
[----:B------:R-:W-:-:S02]  /*35d0*/  SHF.R.W.U32 R40, R23, 0x18, R44 ;  /* 0x0000001817287819 */ /* 0x000fc40000001e2c */
[----:B------:R-:W-:Y:S01]  /*35e0*/  LOP3.LUT R42, R46, R51, RZ, 0x3c, !PT ;  /* 0x000000332e2a7212 */ /* 0x000fe200078e3cff */
[----:B------:R-:W-:Y:S01]  /*35f0*/  IMAD.X R51, R33, 0x1, R24, P0 ;  /* 0x0000000121337824 */ /* 0x000fe200000e0618 */
[----:B------:R-:W-:Y:S02]  /*3600*/  LOP3.LUT R26, R48, R21, RZ, 0x3c, !PT ;  /* 0x00000015301a7212 */ /* 0x000fe400078e3cff */
[----:B------:R-:W-:Y:S02]  /*3610*/  SHF.R.W.U32 R23, R44, 0x18, R23 ;  /* 0x000000182c177819 */ /* 0x000fe40000001e17 */
[----:B----4-:R-:W-:-:S04]  /*3620*/  IADD3 R21, P0, P1, R4, R31, R40 ;  /* 0x0000001f04157210 */ /* 0x010fc8000791e028 */
[-C--:B------:R-:W-:Y:S02]  /*3630*/  IADD3.X R57, PT, PT, R5, R55.reuse, R23, P0, P1 ;  /* 0x0000003705397210 */ /* 0x080fe400007e2417 */
[----:B------:R-:W4:Y:S01]  /*3640*/  LDL.64 R4, [UR4] ;  /* 0x00000004ff047983 */ /* 0x000f220008100a00 */
[----:B------:R-:W0:Y:S01]  /*3650*/  LDCU UR4, c[0x3][0x6c] ;  /* 0x00c00d80ff0477ac */ /* 0x000e220008000800 */
[----:B------:R-:W-:Y:S02]  /*3660*/  SHF.R.W.U32 R35, R27, 0x18, R42 ;  /* 0x000000181b237819 */ /* 0x000fe40000001e2a */
[----:B------:R-:W-:Y:S02]  /*3670*/  LOP3.LUT R59, R51, R32, RZ, 0x3c, !PT ;  /* 0x00000020333b7212 */ /* 0x000fe400078e3cff */
[----:B------:R-:W-:Y:S02]  /*3680*/  LOP3.LUT R50, R21, R55, R50, 0x96, !PT ;  /* 0x0000003715327212 */ /* 0x000fe400078e9632 */
[----:B------:R-:W-:Y:S01]  /*3690*/  SHF.R.W.U32 R27, R42, 0x18, R27 ;  /* 0x000000182a1b7819 */ /* 0x000fe20000001e1b */
[----:B0-----:R-:W-:-:S04]  /*36a0*/  ULOP3.LUT UR4, UR4, 0xff, URZ, 0xc0, !UPT ;  /* 0x000000ff04047892 */ /* 0x001fc8000f8ec0ff */
[----:B------:R-:W-:Y:S01]  /*36b0*/  ULEA UR4, UR4, UR5, 0x3 ;  /* 0x0000000504047291 */ /* 0x000fe2000f8e18ff */
[----:B------:R-:W-:Y:S01]  /*36c0*/  SHF.R.W.U32 R24, R59, 0x1f, R26 ;  /* 0x0000001f3b187819 */ /* 0x000fe20000001e1a */
[----:B------:R-:W0:Y:S01]  /*36d0*/  LDCU.U8 UR6, c[0x3][0x6e] ;  /* 0x00c00dc0ff0677ac */ /* 0x000e220008000000 */
[----:B------:R-:W-:Y:S02]  /*36e0*/  SHF.R.W.U32 R26, R26, 0x1f, R59 ;  /* 0x0000001f1a1a7819 */ /* 0x000fe40000001e3b */
[----:B------:R-:W-:Y:S01]  /*36f0*/  LOP3.LUT R31, R57, R31, R22, 0x96, !PT ;  /* 0x0000001f391f7212 */ /* 0x000fe200078e9616 */
[----:B0-----:R-:W-:Y:S01]  /*3700*/  ULEA UR6, UR6, UR5, 0x3 ;  /* 0x0000000506067291 */ /* 0x001fe2000f8e18ff */
[----:B------:R-:W-:Y:S02]  /*3710*/  LOP3.LUT R32, R30, R39, RZ, 0x3c, !PT ;  /* 0x000000271e207212 */ /* 0x000fe400078e3cff */
[----:B--2---:R-:W-:-:S04]  /*3720*/  IADD3 R55, P0, P1, R8, R53, R35 ;  /* 0x0000003508377210 */ /* 0x004fc8000791e023 */
[----:B------:R-:W-:Y:S02]  /*3730*/  IADD3.X R59, PT, PT, R9, R20, R27, P0, P1 ;  /* 0x00000014093b7210 */ /* 0x000fe400007e241b */
[----:B------:R-:W2:Y:S01]  /*3740*/  LDL.64 R8, [UR4] ;  /* 0x00000004ff087983 */ /* 0x000ea20008100a00 */
[----:B---3--:R-:W-:-:S04]  /*3750*/  IADD3 R21, P0, P1, R2, R21, R24 ;  /* 0x0000001502157210 */ /* 0x008fc8000791e018 */
[----:B------:R-:W-:Y:S02]  /*3760*/  IADD3.X R57, PT, PT, R3, R57, R26, P0, P1 ;  /* 0x0000003903397210 */ /* 0x000fe400007e241a */
        /* <DEDUP_REMOVED lines=8> */
[----:B------:R-:W-:-:S04]  /*37f0*/  LOP3.LUT R27, R46, R27, RZ, 0x3c, !PT ;  /* 0x0000001b2e1b7212 */ /* 0x000fc800078e3cff */
[----:B------:R-:W-:Y:S01]  /*3800*/  SHF.R.W.U32 R20, R27, 0x1f, R22 ;  /* 0x0000001f1b147819 */ /* 0x000fe20000001e16 */
[----:B------:R-:W0:Y:S01]  /*3810*/  LDCU.U8 UR6, c[0x3][0x6f] ;  /* 0x00c00de0ff0677ac */ /* 0x000e220008000000 */
[----:B------:R-:W-:Y:S02]  /*3820*/  SHF.R.W.U32 R22, R22, 0x1f, R27 ;  /* 0x0000001f16167819 */ /* 0x000fe40000001e1b */
[----:B-----5:R-:W-:Y:S02]  /*3830*/  IADD3 R43, P0, P1, R6, R43, R20 ;  /* 0x0000002b062b7210 */ /* 0x020fe4000791e014 */
[----:B------:R-:W-:Y:S02]  /*3840*/  LOP3.LUT R6, R41, R36, RZ, 0x3c, !PT ;  /* 0x0000002429067212 */ /* 0x000fe400078e3cff */
[----:B------:R-:W-:Y:S02]  /*3850*/  IADD3.X R11, PT, PT, R7, R11, R22, P0, P1 ;  /* 0x0000000b070b7210 */ /* 0x000fe400007e2416 */
[----:B------:R-:W-:-:S05]  /*3860*/  IADD3 R32, P0, PT, R32, R49, RZ ;  /* 0x0000003120207210 */ /* 0x000fca0007f1e0ff */
[----:B------:R-:W-:Y:S01]  /*3870*/  IMAD.X R37, R6, 0x1, R37, P0 ;  /* 0x0000000106257824 */ /* 0x000fe200000e0625 */
[----:B------:R-:W-:-:S04]  /*3880*/  LOP3.LUT R25, R32, R25, RZ, 0x3c, !PT ;  /* 0x0000001920197212 */ /* 0x000fc800078e3cff */
[----:B------:R-:W-:Y:S01]  /*3890*/  LOP3.LUT R6, R37, R28, RZ, 0x3c, !PT ;  /* 0x0000001c25067212 */ /* 0x000fe200078e3cff */
[----:B0-----:R-:W-:-:S03]  /*38a0*/  ULEA UR6, UR6, UR5, 0x3 ;  /* 0x0000000506067291 */ /* 0x001fc6000f8e18ff */
[----:B------:R-:W-:Y:S02]  /*38b0*/  SHF.R.W.U32 R28, R25, 0x18, R6 ;  /* 0x00000018191c7819 */ /* 0x000fe40000001e06 */
[----:B------:R-:W-:Y:S02]  /*38c0*/  SHF.R.W.U32 R27, R6, 0x18, R25 ;  /* 0x00000018061b7819 */ /* 0x000fe40000001e19 */
[----:B----4-:R-:W-:-:S04]  /*38d0*/  IADD3 R25, P0, P1, R4, R41, R28 ;  /* 0x0000002904197210 */ /* 0x010fc8000791e01c */
[-C--:B------:R-:W-:Y:S02]  /*38e0*/  IADD3.X R35, PT, PT, R5, R30.reuse, R27, P0, P1 ;  /* 0x0000001e05237210 */ /* 0x080fe400007e241b */
[----:B------:R-:W4:Y:S01]  /*38f0*/  LDL.64 R4, [UR6] ;  /* 0x00000006ff047983 */ /* 0x000f220008100a00 */
[----:B------:R-:W0:Y:S01]  /*3900*/  LDCU.U8 UR4, c[0x3][0x69] ;  /* 0x00c00d20ff0477ac */ /* 0x000e220008000000 */
[----:B------:R-:W-:Y:S02]  /*3910*/  LOP3.LUT R34, R25, R30, R39, 0x96, !PT ;  /* 0x0000001e19227212 */ /* 0x000fe400078e9627 */
[----:B------:R-:W-:Y:S01]  /*3920*/  LOP3.LUT R41, R35, R41, R36, 0x96, !PT ;  /* 0x0000002923297212 */ /* 0x000fe200078e9624 */
[----:B------:R-:W1:Y:S01]  /*3930*/  LDCU.64 UR6, c[0x3][0x70] ;  /* 0x00c00e00ff0677ac */ /* 0x000e620008000a00 */
[----:B0-----:R-:W-:-:S09]  /*3940*/  ULEA UR4, UR4, UR5, 0x3 ;  /* 0x0000000504047291 */ /* 0x001fd2000f8e18ff */
[----:B------:R-:W5:Y:S01]  /*3950*/  LDL.64 R6, [UR4] ;  /* 0x00000004ff067983 */ /* 0x000f620008100a00 */
[----:B------:R-:W-:Y:S02]  /*3960*/  SHF.R.W.U32 R30, R34, 0x10, R41 ;  /* 0x00000010221e7819 */ /* 0x000fe40000001e29 */
[----:B------:R-:W-:Y:S02]  /*3970*/  SHF.R.W.U32 R34, R41, 0x10, R34 ;  /* 0x0000001029227819 */ /* 0x000fe40000001e22 */
[----:B------:R-:W-:-:S05]  /*3980*/  IADD3 R39, P0, PT, R30, R32, RZ ;  /* 0x000000201e277210 */ /* 0x000fca0007f1e0ff */
[----:B------:R-:W-:Y:S01]  /*3990*/  IMAD.X R32, R34, 0x1, R37, P0 ;  /* 0x0000000122207824 */ /* 0x000fe200000e0625 */
[----:B------:R-:W-:Y:S01]  /*39a0*/  LOP3.LUT R28, R39, R28, RZ, 0x3c, !PT ;  /* 0x0000001c271c7212 */ /* 0x000fe200078e3cff */
[----:B-1----:R-:W-:-:S03]  /*39b0*/  ULOP3.LUT UR4, UR6, 0xff, URZ, 0xc0, !UPT ;  /* 0x000000ff06047892 */ /* 0x002fc6000f8ec0ff */
[----:B------:R-:W-:Y:S01]  /*39c0*/  LOP3.LUT R37, R32, R27, RZ, 0x3c, !PT ;  /* 0x0000001b20257212 */ /* 0x000fe200078e3cff */
[----:B------:R-:W-:-:S03]  /*39d0*/  ULEA UR6, UR4, UR5, 0x3 ;  /* 0x0000000504067291 */ /* 0x000fc6000f8e18ff */
[----:B------:R-:W-:Y:S02]  /*39e0*/  SHF.R.W.U32 R27, R37, 0x1f, R28 ;  /* 0x0000001f251b7819 */ /* 0x000fe40000001e1c */
[----:B------:R-:W-:Y:S02]  /*39f0*/  SHF.R.W.U32 R28, R28, 0x1f, R37 ;  /* 0x0000001f1c1c7819 */ /* 0x000fe40000001e25 */
[----:B------:R-:W0:Y:S01]  /*3a00*/  LDCU.U8 UR4, c[0x3][0x6b] ;  /* 0x00c00d60ff0477ac */ /* 0x000e220008000000 */
[----:B------:R-:W-:Y:S02]  /*3a10*/  SHF.R.W.U32 R44, R50, 0x10, R31 ;  /* 0x00000010322c7819 */ /* 0x000fe40000001e1f */
[----:B------:R-:W-:Y:S01]  /*3a20*/  SHF.R.W.U32 R50, R31, 0x10, R50 ;  /* 0x000000101f327819 */ /* 0x000fe20000001e32 */
        /* <DEDUP_REMOVED lines=16> */
[----:B------:R-:W0:Y:S01]  /*3b30*/  LDCU.U8 UR4, c[0x3][0x6d] ;  /* 0x00c00da0ff0477ac */ /* 0x000e220008000000 */
[----:B------:R-:W-:Y:S02]  /*3b40*/  LOP3.LUT R37, R52, R53, RZ, 0x3c, !PT ;  /* 0x0000003534257212 */ /* 0x000fe400078e3cff */
[----:B------:R-:W-:Y:S01]  /*3b50*/  LOP3.LUT R38, R40, R29, RZ, 0x3c, !PT ;  /* 0x0000001d28267212 */ /* 0x000fe200078e3cff */
[----:B------:R-:W-:Y:S01]  /*3b60*/  IMAD.X R35, R35, 0x1, R46, P0 ;  /* 0x0000000123237824 */ /* 0x000fe200000e062e */
        /* <DEDUP_REMOVED lines=12> */
[----:B------:R-:W-:Y:S02]  /*3c30*/  IADD3.X R31, PT, PT, R5, R52, R41, P0, P1 ;  /* 0x00000034051f7210 */ /* 0x000fe400007e2429 */
[----:B------:R-:W4:Y:S01]  /*3c40*/  LDL.64 R4, [UR4] ;  /* 0x00000004ff047983 */ /* 0x000f220008100a00 */
[----:B------:R-:W-:-:S04]  /*3c50*/  ULOP3.LUT UR4, UR7, 0xff, URZ, 0xc0, !UPT ;  /* 0x000000ff07047892 */ /* 0x000fc8000f8ec0ff */
[----:B------:R-:W-:Y:S01]  /*3c60*/  ULEA UR4, UR4, UR5, 0x3 ;  /* 0x0000000504047291 */ /* 0x000fe2000f8e18ff */
[----:B-----5:R-:W-:-:S04]  /*3c70*/  IADD3 R49, P0, P1, R6, R21, R24 ;  /* 0x0000001506317210 */ /* 0x020fc8000791e018 */
[----:B------:R-:W-:-:S04]  /*3c80*/  IADD3.X R51, PT, PT, R7, R57, R23, P0, P1 ;  /* 0x0000003907337210 */ /* 0x000fc800007e2417 */
[----:B------:R-:W5:Y:S01]  /*3c90*/  LDL.64 R6, [UR4] ;  /* 0x00000004ff067983 */ /* 0x000f620008100a00 */
[----:B------:R-:W-:Y:S02]  /*3ca0*/  LOP3.LUT R52, R26, R52, R53, 0x96, !PT ;  /* 0x000000341a347212 */ /* 0x000fe400078e9635 */
[----:B------:R-:W-:Y:S01]  /*3cb0*/  LOP3.LUT R29, R31, R40, R29, 0x96, !PT ;  /* 0x000000281f1d7212 */ /* 0x000fe200078e961d */
[----:B------:R-:W0:Y:S03]  /*3cc0*/  LDCU.U8 UR4, c[0x3][0x72] ;  /* 0x00c00e40ff0477ac */ /* 0x000e260008000000 */
[----:B------:R-:W-:Y:S02]  /*3cd0*/  SHF.R.W.U32 R53, R52, 0x10, R29 ;  /* 0x0000001034357819 */ /* 0x000fe40000001e1d */
[----:B------:R-:W-:Y:S02]  /*3ce0*/  SHF.R.W.U32 R29, R29, 0x10, R52 ;  /* 0x000000101d1d7819 */ /* 0x000fe40000001e34 */
[----:B------:R-:W-:-:S05]  /*3cf0*/  IADD3 R48, P0, PT, R53, R48, RZ ;  /* 0x0000003035307210 */ /* 0x000fca0007f1e0ff */
[----:B------:R-:W-:Y:S01]  /*3d00*/  IMAD.X R38, R29, 0x1, R38, P0 ;  /* 0x000000011d267824 */ /* 0x000fe200000e0626 */
[----:B------:R-:W-:-:S04]  /*3d10*/  LOP3.LUT R40, R48, R37, RZ, 0x3c, !PT ;  /* 0x0000002530287212 */ /* 0x000fc800078e3cff */
[----:B------:R-:W-:Y:S01]  /*3d20*/  LOP3.LUT R41, R38, R41, RZ, 0x3c, !PT ;  /* 0x0000002926297212 */ /* 0x000fe200078e3cff */
[----:B0-----:R-:W-:-:S03]  /*3d30*/  ULEA UR4, UR4, UR5, 0x3 ;  /* 0x0000000504047291 */ /* 0x001fc6000f8e18ff */
[----:B------:R-:W-:Y:S02]  /*3d40*/  SHF.R.W.U32 R37, R41, 0x1f, R40 ;  /* 0x0000001f29257819 */ /* 0x000fe40000001e28 */
[----:B------:R-:W-:Y:S02]  /*3d50*/  LOP3.LUT R34, R49, R57, R34, 0x96, !PT ;  /* 0x0000003931227212 */ /* 0x000fe400078e9622 */
[----:B------:R-:W-:Y:S01]  /*3d60*/  SHF.R.W.U32 R40, R40, 0x1f, R41 ;  /* 0x0000001f28287819 */ /* 0x000fe20000001e29 */
[----:B------:R-:W0:Y:S01]  /*3d70*/  LDCU.U8 UR6, c[0x3][0x76] ;  /* 0x00c00ec0ff0677ac */ /* 0x000e220008000000 */
[----:B------:R-:W-:Y:S02]  /*3d80*/  LOP3.LUT R21, R51, R21, R30, 0x96, !PT ;  /* 0x0000001533157212 */ /* 0x000fe400078e961e */
[----:B------:R-:W-:Y:S01]  /*3d90*/  LOP3.LUT R55, R43, R44, RZ, 0x3c, !PT ;  /* 0x0000002c2b377212 */ /* 0x000fe200078e3cff */
[----:B0-----:R-:W-:Y:S01]  /*3da0*/  ULEA UR6, UR6, UR5, 0x3 ;  /* 0x0000000506067291 */ /* 0x001fe2000f8e18ff */
[----:B--2---:R-:W-:-:S02]  /*3db0*/  IADD3 R49, P0, P1, R8, R49, R37 ;  /* 0x0000003108317210 */ /* 0x004fc4000791e025 */
        /* <DEDUP_REMOVED lines=13> */
[----:B------:R-:W-:Y:S01]  /*3e90*/  LOP3.LUT R30, R57, R43, R44, 0x96, !PT ;  /* 0x0000002b391e7212 */ /* 0x000fe200078e962c */
[----:B------:R-:W0:Y:S01]  /*3ea0*/  LDCU.U8 UR4, c[0x3][0x73] ;  /* 0x00c00e60ff0477ac */ /* 0x000e220008000000 */
[----:B------:R-:W-:Y:S02]  /*3eb0*/  LOP3.LUT R44, R42, R33, RZ, 0x3c, !PT ;  /* 0x000000212a2c7212 */ /* 0x000fe400078e3cff */
[----:B------:R-:W-:Y:S02]  /*3ec0*/  SHF.R.W.U32 R32, R11, 0x10, R30 ;  /* 0x000000100b207819 */ /* 0x000fe40000001e1e */
[----:B------:R-:W-:-:S02]  /*3ed0*/  SHF.R.W.U32 R30, R30, 0x10, R11 ;  /* 0x000000101e1e7819 */ /* 0x000fc40000001e0b */
[----:B------:R-:W-:Y:S02]  /*3ee0*/  IADD3 R44, P1, PT, R44, R45, RZ ;  /* 0x0000002d2c2c7210 */ /* 0x000fe40007f3e0ff */
[----:B------:R-:W-:-:S05]  /*3ef0*/  LOP3.LUT R11, R36, R47, RZ, 0x3c, !PT ;  /* 0x0000002f240b7212 */ /* 0x000fca00078e3cff */
[----:B------:R-:W-:Y:S01]  /*3f00*/  IMAD.X R11, R11, 0x1, R10, P1 ;  /* 0x000000010b0b7824 */ /* 0x000fe200008e060a */
[----:B------:R-:W-:Y:S02]  /*3f10*/  LOP3.LUT R27, R44, R27, RZ, 0x3c, !PT ;  /* 0x0000001b2c1b7212 */ /* 0x000fe400078e3cff */
[----:B------:R-:W-:Y:S02]  /*3f20*/  IADD3 R39, P0, PT, R32, R39, RZ ;  /* 0x0000002720277210 */ /* 0x000fe40007f1e0ff */
[----:B------:R-:W-:Y:S01]  /*3f30*/  LOP3.LUT R28, R11, R28, RZ, 0x3c, !PT ;  /* 0x0000001c0b1c7212 */ /* 0x000fe200078e3cff */
[----:B0-----:R-:W-:-:S03]  /*3f40*/  ULEA UR4, UR4, UR5, 0x3 ;  /* 0x0000000504047291 */ /* 0x001fc6000f8e18ff */
[----:B------:R-:W-:Y:S01]  /*3f50*/  SHF.R.W.U32 R43, R27, 0x18, R28 ;  /* 0x000000181b2b7819 */ /* 0x000fe20000001e1c */
[----:B------:R-:W-:Y:S01]  /*3f60*/  IMAD.X R55, R30, 0x1, R55, P0 ;  /* 0x000000011e377824 */ /* 0x000fe200000e0637 */
[----:B------:R-:W-:-:S04]  /*3f70*/  SHF.R.W.U32 R45, R28, 0x18, R27 ;  /* 0x000000181c2d7819 */ /* 0x000fc80000001e1b */
[----:B------:R-:W-:Y:S02]  /*3f80*/  LOP3.LUT R61, R55, R20, RZ, 0x3c, !PT ;  /* 0x00000014373d7212 */ /* 0x000fe400078e3cff */
[----:B----4-:R-:W-:-:S04]  /*3f90*/  IADD3 R10, P0, P1, R4, R36, R43 ;  /* 0x00000024040a7210 */ /* 0x010fc8000791e02b */
[----:B------:R-:W-:Y:S02]  /*3fa0*/  IADD3.X R20, PT, PT, R5, R42, R45, P0, P1 ;  /* 0x0000002a05147210 */ /* 0x000fe400007e242d */
[----:B------:R-:W4:Y:S01]  /*3fb0*/  LDL.64 R4, [UR4] ;  /* 0x00000004ff047983 */ /* 0x000f220008100a00 */
[----:B------:R-:W0:Y:S01]  /*3fc0*/  LDCU.U8 UR4, c[0x3][0x71] ;  /* 0x00c00e20ff0477ac */ /* 0x000e220008000000 */
[----:B------:R-:W-:-:S04]  /*3fd0*/  LOP3.LUT R22, R39, R22, RZ, 0x3c, !PT ;  /* 0x0000001627167212 */ /* 0x000fc800078e3cff */
[----:B------:R-:W-:Y:S02]  /*3fe0*/  SHF.R.W.U32 R59, R61, 0x1f, R22 ;  /* 0x0000001f3d3b7819 */ /* 0x000fe40000001e16 */
[----:B------:R-:W-:Y:S02]  /*3ff0*/  LOP3.LUT R33, R10, R42, R33, 0x96, !PT ;  /* 0x0000002a0a217212 */ /* 0x000fe400078e9621 */
[----:B------:R-:W-:Y:S01]  /*4000*/  SHF.R.W.U32 R27, R22, 0x1f, R61 ;  /* 0x0000001f161b7819 */ /* 0x000fe20000001e3d */
[----:B0-----:R-:W-:Y:S01]  /*4010*/  ULEA UR4, UR4, UR5, 0x3 ;  /* 0x0000000504047291 */ /* 0x001fe2000f8e18ff */
[----:B-----5:R-:W-:-:S04]  /*4020*/  IADD3 R10, P0, P1, R6, R10, R59 ;  /* 0x0000000a060a7210 */ /* 0x020fc8000791e03b */
[----:B------:R-:W-:-:S04]  /*4030*/  IADD3.X R22, PT, PT, R7, R20, R27, P0, P1 ;  /* 0x0000001407167210 */ /* 0x000fc800007e241b */
[----:B------:R-:W5:Y:S01]  /*4040*/  LDL.64 R6, [UR4] ;  /* 0x00000004ff067983 */ /* 0x000f620008100a00 */
[----:B------:R-:W-:Y:S01]  /*4050*/  LOP3.LUT R36, R20, R36, R47, 0x96, !PT ;  /* 0x0000002414247212 */ /* 0x000fe200078e962f */
        /* <DEDUP_REMOVED lines=10> */
[----:B------:R-:W-:Y:S01]  /*4100*/  ULEA UR4, UR4, UR5, 0x3 ;  /* 0x0000000504047291 */ /* 0x000fe2000f8e18ff */
[----:B------:R-:W-:Y:S02]  /*4110*/  SHF.R.W.U32 R24, R33, 0x10, R36 ;  /* 0x0000001021187819 */ /* 0x000fe40000001e24 */
[----:B------:R-:W-:Y:S02]  /*4120*/  SHF.R.W.U32 R36, R36, 0x10, R33 ;  /* 0x0000001024247819 */ /* 0x000fe40000001e21 */
[----:B--2---:R-:W-:-:S04]  /*4130*/  IADD3 R41, P0, P1, R8, R41, R21 ;  /* 0x0000002908297210 */ /* 0x004fc8000791e015 */
[----:B------:R-:W-:Y:S02]  /*4140*/  IADD3.X R57, PT, PT, R9, R57, R23, P0, P1 ;  /* 0x0000003909397210 */ /* 0x000fe400007e2417 */
[----:B------:R-:W-:Y:S01]  /*4150*/  IADD3 R44, P0, PT, R24, R44, RZ ;  /* 0x0000002c182c7210 */ /* 0x000fe20007f1e0ff */
[----:B------:R-:W2:Y:S01]  /*4160*/  LDL.64 R8, [UR4] ;  /* 0x00000004ff087983 */ /* 0x000ea20008100a00 */
[----:B------:R-:W0:Y:S03]  /*4170*/  LDCU.U8 UR4, c[0x3][0x75] ;  /* 0x00c00ea0ff0477ac */ /* 0x000e260008000000 */
[----:B------:R-:W-:Y:S01]  /*4180*/  IMAD.X R42, R36, 0x1, R11, P0 ;  /* 0x00000001242a7824 */ /* 0x000fe200000e060b */
[----:B------:R-:W-:-:S04]  /*4190*/  LOP3.LUT R33, R44, R43, RZ, 0x3c, !PT ;  /* 0x0000002b2c217212 */ /* 0x000fc800078e3cff */
[----:B------:R-:W-:-:S04]  /*41a0*/  LOP3.LUT R46, R42, R45, RZ, 0x3c, !PT ;  /* 0x0000002d2a2e7212 */ /* 0x000fc800078e3cff */
[----:B------:R-:W-:Y:S02]  /*41b0*/  SHF.R.W.U32 R11, R46, 0x1f, R33 ;  /* 0x0000001f2e0b7819 */ /* 0x000fe40000001e21 */
[----:B------:R-:W-:Y:S01]  /*41c0*/  SHF.R.W.U32 R33, R33, 0x1f, R46 ;  /* 0x0000001f21217819 */ /* 0x000fe20000001e2e */
[----:B0-----:R-:W-:Y:S01]  /*41d0*/  ULEA UR4, UR4, UR5, 0x3 ;  /* 0x0000000504047291 */ /* 0x001fe2000f8e18ff */
[----:B---3--:R-:W-:-:S04]  /*41e0*/  IADD3 R35, P0, P1, R2, R26, R11 ;  /* 0x0000001a02237210 */ /* 0x008fc8000791e00b */
[----:B------:R-:W-:Y:S02]  /*41f0*/  IADD3.X R31, PT, PT, R3, R31, R33, P0, P1 ;  /* 0x0000001f031f7210 */ /* 0x000fe400007e2421 */
[----:B------:R-:W-:-:S04]  /*4200*/  LOP3.LUT R3, R57, R36, RZ, 0x3c, !PT ;  /* 0x0000002439037212 */ /* 0x000fc800078e3cff */
[----:B------:R-:W-:Y:S02]  /*4210*/  IADD3 R48, P0, PT, R3, R48, RZ ;  /* 0x0000003003307210 */ /* 0x000fe40007f1e0ff */
[----:B------:R-:W-:-:S05]  /*4220*/  LOP3.LUT R3, R41, R24, RZ, 0x3c, !PT ;  /* 0x0000001829037212 */ /* 0x000fca00078e3cff */
[----:B------:R-:W-:Y:S02]  /*4230*/  IMAD.X R38, R3, 0x1, R38, P0 ;  /* 0x0000000103267824 */ /* 0x000fe400000e0626 */
[----:B------:R-:W3:Y:S01]  /*4240*/  LDL.64 R2, [UR4] ;  /* 0x00000004ff027983 */ /* 0x000ee20008100a00 */
[----:B------:R-:W0:Y:S01]  /*4250*/  LDCU.U8 UR4, c[0x3][0x7a] ;  /* 0x00c00f40ff0477ac */ /* 0x000e220008000000 */
[----:B------:R-:W-:Y:S02]  /*4260*/  LOP3.LUT R21, R48, R21, RZ, 0x3c, !PT ;  /* 0x0000001530157212 */ /* 0x000fe400078e3cff */
[----:B------:R-:W-:-:S04]  /*4270*/  LOP3.LUT R26, R38, R23, RZ, 0x3c, !PT ;  /* 0x00000017261a7212 */ /* 0x000fc800078e3cff */
[----:B------:R-:W-:Y:S02]  /*4280*/  SHF.R.W.U32 R23, R21, 0x18, R26 ;  /* 0x0000001815177819 */ /* 0x000fe40000001e1a */
[----:B------:R-:W-:Y:S01]  /*4290*/  SHF.R.W.U32 R26, R26, 0x18, R21 ;  /* 0x000000181a1a7819 */ /* 0x000fe20000001e15 */
[----:B0-----:R-:W-:Y:S01]  /*42a0*/  ULEA UR6, UR4, UR5, 0x3 ;  /* 0x0000000504067291 */ /* 0x001fe2000f8e18ff */
[----:B------:R-:W0:Y:S01]  /*42b0*/  LDCU.U8 UR4, c[0x3][0x77] ;  /* 0x00c00ee0ff0477ac */ /* 0x000e220008000000 */
[----:B----4-:R-:W-:-:S04]  /*42c0*/  IADD3 R21, P0, P1, R4, R41, R23 ;  /* 0x0000002904157210 */ /* 0x010fc8000791e017 */
[----:B------:R-:W-:Y:S02]  /*42d0*/  IADD3.X R43, PT, PT, R5, R57, R26, P0, P1 ;  /* 0x00000039052b7210 */ /* 0x000fe400007e241a */
[----:B------:R-:W-:Y:S02]  /*42e0*/  LOP3.LUT R5, R51, R30, RZ, 0x3c, !PT ;  /* 0x0000001e33057212 */ /* 0x000fe400078e3cff */
[----:B------:R-:W-:Y:S02]  /*42f0*/  LOP3.LUT R45, R43, R41, R24, 0x96, !PT ;  /* 0x000000292b2d7212 */ /* 0x000fe400078e9618 */
[----:B------:R-:W-:Y:S02]  /*4300*/  IADD3 R44, P0, PT, R5, R44, RZ ;  /* 0x0000002c052c7210 */ /* 0x000fe40007f1e0ff */
[----:B------:R-:W-:Y:S01]  /*4310*/  LOP3.LUT R41, R49, R32, RZ, 0x3c, !PT ;  /* 0x0000002031297212 */ /* 0x000fe200078e3cff */
[----:B------:R-:W4:Y:S04]  /*4320*/  LDL.64 R4, [UR6] ;  /* 0x00000006ff047983 */ /* 0x000f280008100a00 */
[----:B------:R-:W-:Y:S01]  /*4330*/  IMAD.X R41, R41, 0x1, R42, P0 ;  /* 0x0000000129297824 */ /* 0x000fe200000e062a */
[----:B------:R-:W-:-:S02]  /*4340*/  LOP3.LUT R24, R44, R37, RZ, 0x3c, !PT ;  /* 0x000000252c187212 */ /* 0x000fc400078e3cff */
[----:B------:R-:W-:Y:S02]  /*4350*/  LOP3.LUT R36, R21, R57, R36, 0x96, !PT ;  /* 0x0000003915247212 */ /* 0x000fe400078e9624 */
[----:B------:R-:W-:-:S04]  /*4360*/  LOP3.LUT R37, R41, R40, RZ, 0x3c, !PT ;  /* 0x0000002829257212 */ /* 0x000fc800078e3cff */
[----:B------:R-:W-:Y:S02]  /*4370*/  SHF.R.W.U32 R40, R24, 0x18, R37 ;  /* 0x0000001818287819 */ /* 0x000fe40000001e25 */
[----:B------:R-:W-:Y:S02]  /*4380*/  SHF.R.W.U32 R24, R37, 0x18, R24 ;  /* 0x0000001825187819 */ /* 0x000fe40000001e18 */
[----:B------:R-:W-:Y:S02]  /*4390*/  SHF.R.W.U32 R37, R36, 0x10, R45 ;  /* 0x0000001024257819 */ /* 0x000fe40000001e2d */
[----:B------:R-:W-:Y:S02]  /*43a0*/  SHF.R.W.U32 R45, R45, 0x10, R36 ;  /* 0x000000102d2d7819 */ /* 0x000fe40000001e24 */
[----:B------:R-:W-:Y:S01]  /*43b0*/  IADD3 R48, P0, PT, R37, R48, RZ ;  /* 0x0000003025307210 */ /* 0x000fe20007f1e0ff */
[----:B0-----:R-:W-:-:S04]  /*43c0*/  ULEA UR4, UR4, UR5, 0x3 ;  /* 0x0000000504047291 */ /* 0x001fc8000f8e18ff */
[----:B------:R-:W-:Y:S01]  /*43d0*/  IMAD.X R47, R45, 0x1, R38, P0 ;  /* 0x000000012d2f7824 */ /* 0x000fe200000e0626 */
[----:B------:R-:W-:Y:S02]  /*43e0*/  LOP3.LUT R38, R48, R23, RZ, 0x3c, !PT ;  /* 0x0000001730267212 */ /* 0x000fe400078e3cff */
[----:B-----5:R-:W-:-:S04]  /*43f0*/  IADD3 R23, P0, P1, R6, R49, R40 ;  /* 0x0000003106177210 */ /* 0x020fc8000791e028 */
        /* <DEDUP_REMOVED lines=11> */
[----:B------:R-:W-:Y:S01]  /*44b0*/  LOP3.LUT R32, R22, R29, RZ, 0x3c, !PT ;  /* 0x0000001d16207212 */ /* 0x000fe200078e3cff */
[----:B0-----:R-:W-:Y:S01]  /*44c0*/  ULEA UR6, UR6, UR5, 0x3 ;  /* 0x0000000506067291 */ /* 0x001fe2000f8e18ff */
[----:B--2---:R-:W-:-:S04]  /*44d0*/  IADD3 R23, P0, P1, R8, R23, R26 ;  /* 0x0000001708177210 */ /* 0x004fc8000791e01a */
[----:B------:R-:W-:Y:S02]  /*44e0*/  IADD3.X R36, PT, PT, R9, R36, R51, P0, P1 ;  /* 0x0000002409247210 */ /* 0x000fe400007e2433 */
[----:B------:R-:W2:Y:S01]  /*44f0*/  LDL.64 R8, [UR4] ;  /* 0x00000004ff087983 */ /* 0x000ea20008100a00 */
[----:B------:R-:W-:Y:S02]  /*4500*/  IADD3 R32, P0, PT, R32, R25, RZ ;  /* 0x0000001920207210 */ /* 0x000fe40007f1e0ff */
[----:B------:R-:W-:-:S05]  /*4510*/  LOP3.LUT R25, R10, R53, RZ, 0x3c, !PT ;  /* 0x000000350a197212 */ /* 0x000fca00078e3cff */
        /* <DEDUP_REMOVED lines=29> */
[----:B-1----:R-:W-:-:S03]  /*46f0*/  ULEA UR6, UR6, UR5, 0x3 ;  /* 0x0000000506067291 */ /* 0x002fc6000f8e18ff */
[----:B------:R-:W-:Y:S02]  /*4700*/  SHF.R.W.U32 R46, R11, 0x18, R4 ;  /* 0x000000180b2e7819 */ /* 0x000fe40000001e04 */
[----:B------:R-:W-:Y:S02]  /*4710*/  SHF.R.W.U32 R33, R4, 0x18, R11 ;  /* 0x0000001804217819 */ /* 0x000fe40000001e0b */
[----:B------:R-:W4:Y:S01]  /*4720*/  LDL.64 R4, [UR4] ;  /* 0x00000004ff047983 */ /* 0x000f220008100a00 */
        /* <DEDUP_REMOVED lines=27> */
[----:B-1----:R-:W-:-:S04]  /*48e0*/  ULOP3.LUT UR4, UR6, 0xff, URZ, 0xc0, !UPT ;  /* 0x000000ff06047892 */ /* 0x002fc8000f8ec0ff */
[----:B------:R-:W-:Y:S01]  /*48f0*/  ULEA UR4, UR4, UR5, 0x3 ;  /* 0x0000000504047291 */ /* 0x000fe2000f8e18ff */
[----:B---3--:R-:W-:Y:S02]  /*4900*/  IADD3 R40, P0, P1, R2, R11, R24 ;  /* 0x0000000b02287210 */ /* 0x008fe4000791e018 */
[----:B------:R-:W-:Y:S02]  /*4910*/  LOP3.LUT R11, R36, R31, RZ, 0x3c, !PT ;  /* 0x0000001f240b7212 */ /* 0x000fe400078e3cff */
[----:B------:R-:W-:Y:S02]  /*4920*/  IADD3.X R44, PT, PT, R3, R39, R27, P0, P1 ;  /* 0x00000027032c7210 */ /* 0x000fe400007e241b */
[----:B------:R-:W-:Y:S02]  /*4930*/  IADD3 R11, P0, PT, R11, R32, RZ ;  /* 0x000000200b0b7210 */ /* 0x000fe40007f1e0ff */
[----:B------:R-:W-:-:S05]  /*4940*/  LOP3.LUT R3, R23, R20, RZ, 0x3c, !PT ;  /* 0x0000001417037212 */ /* 0x000fca00078e3cff */
[----:B------:R-:W-:Y:S01]  /*4950*/  IMAD.X R28, R3, 0x1, R28, P0 ;  /* 0x00000001031c7824 */ /* 0x000fe200000e061c */
[----:B------:R-:W-:-:S04]  /*4960*/  LOP3.LUT R39, R11, R26, RZ, 0x3c, !PT ;  /* 0x0000001a0b277212 */ /* 0x000fc800078e3cff */
[----:B------:R-:W-:-:S04]  /*4970*/  LOP3.LUT R2, R28, R51, RZ, 0x3c, !PT ;  /* 0x000000331c027212 */ /* 0x000fc800078e3cff */
[----:B------:R-:W-:Y:S02]  /*4980*/  SHF.R.W.U32 R26, R39, 0x18, R2 ;  /* 0x00000018271a7819 */ /* 0x000fe40000001e02 */
[----:B------:R-:W-:Y:S02]  /*4990*/  SHF.R.W.U32 R39, R2, 0x18, R39 ;  /* 0x0000001802277819 */ /* 0x000fe40000001e27 */
[----:B------:R-:W-:-:S04]  /*49a0*/  LOP3.LUT R2, R43, R30, RZ, 0x3c, !PT ;  /* 0x0000001e2b027212 */ /* 0x000fc800078e3cff */
[----:B------:R-:W-:Y:S02]  /*49b0*/  IADD3 R35, P0, PT, R2, R35, RZ ;  /* 0x0000002302237210 */ /* 0x000fe40007f1e0ff */
[----:B------:R-:W3:Y:S01]  /*49c0*/  LDL.64 R2, [UR4] ;  /* 0x00000004ff027983 */ /* 0x000ee20008100a00 */
[----:B------:R-:W-:Y:S02]  /*49d0*/  LOP3.LUT R49, R21, R46, RZ, 0x3c, !PT ;  /* 0x0000002e15317212 */ /* 0x000fe400078e3cff */
[----:B------:R-:W-:Y:S01]  /*49e0*/  LOP3.LUT R51, R44, R29, RZ, 0x3c, !PT ;  /* 0x0000001d2c337212 */ /* 0x000fe200078e3cff */
[----:B------:R-:W0:Y:S01]  /*49f0*/  LDCU.U8 UR4, c[0x3][0x7d] ;  /* 0x00c00fa0ff0477ac */ /* 0x000e220008000000 */
[----:B------:R-:W-:Y:S01]  /*4a00*/  LOP3.LUT R32, R40, R53, RZ, 0x3c, !PT ;  /* 0x0000003528207212 */ /* 0x000fe200078e3cff */
[----:B------:R-:W-:Y:S01]  /*4a10*/  IMAD.X R49, R49, 0x1, R42, P0 ;  /* 0x0000000131317824 */ /* 0x000fe200000e062a */
[----:B------:R-:W-:Y:S02]  /*4a20*/  IADD3 R51, P0, PT, R51, R48, RZ ;  /* 0x0000003033337210 */ /* 0x000fe40007f1e0ff */
[----:B------:R-:W-:-:S03]  /*4a30*/  LOP3.LUT R22, R35, R22, RZ, 0x3c, !PT ;  /* 0x0000001623167212 */ /* 0x000fc600078e3cff */
[----:B------:R-:W-:Y:S01]  /*4a40*/  IMAD.X R32, R32, 0x1, R47, P0 ;  /* 0x0000000120207824 */ /* 0x000fe200000e062f */
[----:B------:R-:W-:Y:S02]  /*4a50*/  LOP3.LUT R47, R49, R10, RZ, 0x3c, !PT ;  /* 0x0000000a312f7212 */ /* 0x000fe400078e3cff */
[----:B------:R-:W-:Y:S02]  /*4a60*/  LOP3.LUT R24, R51, R24, RZ, 0x3c, !PT ;  /* 0x0000001833187212 */ /* 0x000fe400078e3cff */
[----:B------:R-:W-:Y:S02]  /*4a70*/  LOP3.LUT R27, R32, R27, RZ, 0x3c, !PT ;  /* 0x0000001b201b7212 */ /* 0x000fe400078e3cff */
[----:B------:R-:W-:Y:S02]  /*4a80*/  SHF.R.W.U32 R10, R22, 0x18, R47 ;  /* 0x00000018160a7819 */ /* 0x000fe40000001e2f */
[----:B------:R-:W-:Y:S02]  /*4a90*/  SHF.R.W.U32 R22, R47, 0x18, R22 ;  /* 0x000000182f167819 */ /* 0x000fe40000001e16 */
[----:B------:R-:W-:-:S02]  /*4aa0*/  SHF.R.W.U32 R47, R24, 0x18, R27 ;  /* 0x00000018182f7819 */ /* 0x000fc40000001e1b */
[----:B------:R-:W-:Y:S01]  /*4ab0*/  SHF.R.W.U32 R55, R27, 0x18, R24 ;  /* 0x000000181b377819 */ /* 0x000fe20000001e18 */
[----:B0-----:R-:W-:Y:S01]  /*4ac0*/  ULEA UR4, UR4, UR5, 0x3 ;  /* 0x0000000504047291 */ /* 0x001fe2000f8e18ff */
[----:B----4-:R-:W-:-:S04]  /*4ad0*/  IADD3 R27, P0, P1, R4, R23, R26 ;  /* 0x00000017041b7210 */ /* 0x010fc8000791e01a */
[-C--:B------:R-:W-:Y:S02]  /*4ae0*/  IADD3.X R57, PT, PT, R5, R36.reuse, R39, P0, P1 ;  /* 0x0000002405397210 */ /* 0x080fe400007e2427 */
[----:B------:R-:W-:Y:S02]  /*4af0*/  LOP3.LUT R31, R27, R36, R31, 0x96, !PT ;  /* 0x000000241b1f7212 */ /* 0x000fe400078e961f */
[----:B-----5:R-:W-:-:S04]  /*4b00*/  IADD3 R24, P0, P1, R6, R21, R10 ;  /* 0x0000001506187210 */ /* 0x020fc8000791e00a */
[----:B------:R-:W-:Y:S02]  /*4b10*/  IADD3.X R36, PT, PT, R7, R43, R22, P0, P1 ;  /* 0x0000002b07247210 */ /* 0x000fe400007e2416 */
        /* <DEDUP_REMOVED lines=31> */
[----:B------:R-:W-:Y:S02]  /*4d10*/  LOP3.LUT R52, R38, R37, RZ, 0x3c, !PT ;  /* 0x0000002526347212 */ /* 0x000fe400078e3cff */
[----:B------:R-:W-:-:S02]  /*4d20*/  SHF.R.W.U32 R30, R47, 0x10, R30 ;  /* 0x000000102f1e7819 */ /* 0x000fc40000001e1e */
[----:B------:R-:W-:Y:S01]  /*4d30*/  IADD3 R35, P0, PT, R48, R35, RZ ;  /* 0x0000002330237210 */ /* 0x000fe20007f1e0ff */
[----:B------:R-:W-:Y:S01]  /*4d40*/  IMAD.X R52, R52, 0x1, R41, P1 ;  /* 0x0000000134347824 */ /* 0x000fe200008e0629 */
[----:B------:R-:W-:-:S03]  /*4d50*/  LOP3.LUT R34, R25, R34, RZ, 0x3c, !PT ;  /* 0x0000002219227212 */ /* 0x000fc600078e3cff */
[----:B------:R-:W-:Y:S01]  /*4d60*/  IMAD.X R49, R30, 0x1, R49, P0 ;  /* 0x000000011e317824 */ /* 0x000fe200000e0631 */
[----:B------:R-:W-:Y:S02]  /*4d70*/  LOP3.LUT R33, R52, R33, RZ, 0x3c, !PT ;  /* 0x0000002134217212 */ /* 0x000fe400078e3cff */
[----:B------:R-:W-:Y:S02]  /*4d80*/  LOP3.LUT R10, R35, R10, RZ, 0x3c, !PT ;  /* 0x0000000a230a7212 */ /* 0x000fe400078e3cff */
[----:B------:R-:W-:Y:S01]  /*4d90*/  LOP3.LUT R47, R49, R22, RZ, 0x3c, !PT ;  /* 0x00000016312f7212 */ /* 0x000fe200078e3cff */
[----:B0-----:R-:W-:Y:S01]  /*4da0*/  ULEA UR4, UR4, UR5, 0x3 ;  /* 0x0000000504047291 */ /* 0x001fe2000f8e18ff */
[----:B------:R-:W-:Y:S02]  /*4db0*/  SHF.R.W.U32 R23, R34, 0x18, R33 ;  /* 0x0000001822177819 */ /* 0x000fe40000001e21 */
[----:B------:R-:W-:Y:S02]  /*4dc0*/  SHF.R.W.U32 R41, R33, 0x18, R34 ;  /* 0x0000001821297819 */ /* 0x000fe40000001e22 */
[----:B------:R-:W-:-:S02]  /*4dd0*/  SHF.R.W.U32 R33, R47, 0x1f, R10 ;  /* 0x0000001f2f217819 */ /* 0x000fc40000001e0a */
[----:B------:R-:W-:Y:S02]  /*4de0*/  SHF.R.W.U32 R47, R10, 0x1f, R47 ;  /* 0x0000001f0a2f7819 */ /* 0x000fe40000001e2f */
[----:B----4-:R-:W-:-:S04]  /*4df0*/  IADD3 R10, P0, P1, R6, R38, R23 ;  /* 0x00000026060a7210 */ /* 0x010fc8000791e017 */
[----:B------:R-:W-:Y:S02]  /*4e00*/  IADD3.X R22, PT, PT, R7, R50, R41, P0, P1 ;  /* 0x0000003207167210 */ /* 0x000fe400007e2429 */
[----:B------:R-:W4:Y:S01]  /*4e10*/  LDL.64 R6, [UR4] ;  /* 0x00000004ff067983 */ /* 0x000f220008100a00 */
[----:B------:R-:W0:Y:S01]  /*4e20*/  LDCU.U8 UR4, c[0x3][0x81] ;  /* 0x00c01020ff0477ac */ /* 0x000e220008000000 */
[----:B------:R-:W-:Y:S02]  /*4e30*/  LOP3.LUT R38, R22, R38, R37, 0x96, !PT ;  /* 0x0000002616267212 */ /* 0x000fe400078e9625 */
[----:B-----5:R-:W-:Y:S01]  /*4e40*/  IADD3 R51, P0, P1, R4, R10, R33 ;  /* 0x0000000a04337210 */ /* 0x020fe2000791e021 */
[----:B0-----:R-:W-:-:S03]  /*4e50*/  ULEA UR4, UR4, UR5, 0x3 ;  /* 0x0000000504047291 */ /* 0x001fc6000f8e18ff */
[----:B------:R-:W-:-:S06]  /*4e60*/  IADD3.X R22, PT, PT, R5, R22, R47, P0, P1 ;  /* 0x0000001605167210 */ /* 0x000fcc00007e242f */
[----:B------:R-:W5:Y:S01]  /*4e70*/  LDL.64 R4, [UR4] ;  /* 0x00000004ff047983 */ /* 0x000f620008100a00 */
[----:B------:R-:W-:Y:S02]  /*4e80*/  SHF.R.W.U32 R34, R31, 0x10, R20 ;  /* 0x000000101f227819 */ /* 0x000fe40000001e14 */
[----:B------:R-:W-:Y:S02]  /*4e90*/  SHF.R.W.U32 R31, R20, 0x10, R31 ;  /* 0x00000010141f7819 */ /* 0x000fe40000001e1f */
[----:B------:R-:W-:-:S05]  /*4ea0*/  IADD3 R37, P0, PT, R34, R11, RZ ;  /* 0x0000000b22257210 */ /* 0x000fca0007f1e0ff */
[----:B------:R-:W-:Y:S01]  /*4eb0*/  IMAD.X R28, R31, 0x1, R28, P0 ;  /* 0x000000011f1c7824 */ /* 0x000fe200000e061c */
[----:B------:R-:W-:Y:S01]  /*4ec0*/  LOP3.LUT R26, R37, R26, RZ, 0x3c, !PT ;  /* 0x0000001a251a7212 */ /* 0x000fe200078e3cff */
[----:B------:R-:W0:Y:S03]  /*4ed0*/  LDCU.U8 UR4, c[0x3][0x85] ;  /* 0x00c010a0ff0477ac */ /* 0x000e260008000000 */
[----:B------:R-:W-:Y:S02]  /*4ee0*/  LOP3.LUT R39, R28, R39, RZ, 0x3c, !PT ;  /* 0x000000271c277212 */ /* 0x000fe400078e3cff */
[----:B------:R-:W-:Y:S02]  /*4ef0*/  LOP3.LUT R45, R10, R50, R45, 0x96, !PT ;  /* 0x000000320a2d7212 */ /* 0x000fe400078e962d */
[----:B------:R-:W-:Y:S02]  /*4f00*/  SHF.R.W.U32 R53, R39, 0x1f, R26 ;  /* 0x0000001f27357819 */ /* 0x000fe40000001e1a */
[----:B------:R-:W-:-:S02]  /*4f10*/  SHF.R.W.U32 R39, R26, 0x1f, R39 ;  /* 0x0000001f1a277819 */ /* 0x000fc40000001e27 */
[----:B------:R-:W-:Y:S02]  /*4f20*/  SHF.R.W.U32 R20, R45, 0x10, R38 ;  /* 0x000000102d147819 */ /* 0x000fe40000001e26 */
[----:B------:R-:W-:Y:S01]  /*4f30*/  SHF.R.W.U32 R38, R38, 0x10, R45 ;  /* 0x0000001026267819 */ /* 0x000fe20000001e2d */
        /* <DEDUP_REMOVED lines=24> */
[----:B------:R-:W0:Y:S01]  /*50c0*/  LDCU.U8 UR6, c[0x3][0x8a] ;  /* 0x00c01140ff0677ac */ /* 0x000e220008000000 */
[----:B------:R-:W1:Y:S01]  /*50d0*/  LDCU.U8 UR4, c[0x3][0x87] ;  /* 0x00c010e0ff0477ac */ /* 0x000e620008000000 */
[----:B----4-:R-:W-:-:S04]  /*50e0*/  IADD3 R39, P0, P1, R6, R55, R26 ;  /* 0x0000003706277210 */ /* 0x010fc8000791e01a */
[-C--:B------:R-:W-:Y:S02]  /*50f0*/  IADD3.X R45, PT, PT, R7, R43.reuse, R9, P0, P1 ;  /* 0x0000002b072d7210 */ /* 0x080fe400007e2409 */
[----:B------:R-:W-:Y:S02]  /*5100*/  LOP3.LUT R7, R57, R30, RZ, 0x3c, !PT ;  /* 0x0000001e39077212 */ /* 0x000fe400078e3cff */
[----:B------:R-:W-:Y:S02]  /*5110*/  LOP3.LUT R38, R39, R43, R38, 0x96, !PT ;  /* 0x0000002b27267212 */ /* 0x000fe400078e9626 */
[----:B------:R-:W-:Y:S02]  /*5120*/  IADD3 R24, P0, PT, R7, R24, RZ ;  /* 0x0000001807187210 */ /* 0x000fe40007f1e0ff */
[----:B------:R-:W-:Y:S02]  /*5130*/  LOP3.LUT R43, R27, R48, RZ, 0x3c, !PT ;  /* 0x000000301b2b7212 */ /* 0x000fe400078e3cff */
[----:B------:R-:W-:-:S02]  /*5140*/  LOP3.LUT R55, R45, R55, R20, 0x96, !PT ;  /* 0x000000372d377212 */ /* 0x000fc400078e9614 */
[----:B------:R-:W-:Y:S01]  /*5150*/  LOP3.LUT R20, R22, R29, RZ, 0x3c, !PT ;  /* 0x0000001d16147212 */ /* 0x000fe200078e3cff */
[----:B------:R-:W-:Y:S01]  /*5160*/  IMAD.X R43, R43, 0x1, R52, P0 ;  /* 0x000000012b2b7824 */ /* 0x000fe200000e0634 */
[----:B0-----:R-:W-:Y:S01]  /*5170*/  ULEA UR6, UR6, UR5, 0x3 ;  /* 0x0000000506067291 */ /* 0x001fe2000f8e18ff */
[----:B------:R-:W-:Y:S02]  /*5180*/  LOP3.LUT R7, R51, R40, RZ, 0x3c, !PT ;  /* 0x0000002833077212 */ /* 0x000fe400078e3cff */
[----:B------:R-:W-:Y:S02]  /*5190*/  IADD3 R20, P0, PT, R20, R37, RZ ;  /* 0x0000002514147210 */ /* 0x000fe40007f1e0ff */
[----:B------:R-:W-:-:S03]  /*51a0*/  LOP3.LUT R21, R24, R21, RZ, 0x3c, !PT ;  /* 0x0000001518157212 */ /* 0x000fc600078e3cff */
[----:B------:R-:W-:Y:S01]  /*51b0*/  IMAD.X R28, R7, 0x1, R28, P0 ;  /* 0x00000001071c7824 */ /* 0x000fe200000e061c */
[----:B------:R-:W-:Y:S01]  /*51c0*/  LOP3.LUT R36, R43, R46, RZ, 0x3c, !PT ;  /* 0x0000002e2b247212 */ /* 0x000fe200078e3cff */
[----:B------:R-:W4:Y:S01]  /*51d0*/  LDL.64 R6, [UR6] ;  /* 0x00000006ff067983 */ /* 0x000f220008100a00 */
[----:B------:R-:W-:Y:S02]  /*51e0*/  LOP3.LUT R33, R20, R33, RZ, 0x3c, !PT ;  /* 0x0000002114217212 */ /* 0x000fe400078e3cff */
[----:B------:R-:W-:Y:S02]  /*51f0*/  LOP3.LUT R46, R28, R47, RZ, 0x3c, !PT ;  /* 0x0000002f1c2e7212 */ /* 0x000fe400078e3cff */
[----:B------:R-:W-:Y:S02]  /*5200*/  SHF.R.W.U32 R42, R21, 0x18, R36 ;  /* 0x00000018152a7819 */ /* 0x000fe40000001e24 */
[----:B------:R-:W-:Y:S02]  /*5210*/  SHF.R.W.U32 R21, R36, 0x18, R21 ;  /* 0x0000001824157819 */ /* 0x000fe40000001e15 */
[----:B------:R-:W-:-:S02]  /*5220*/  SHF.R.W.U32 R36, R33, 0x18, R46 ;  /* 0x0000001821247819 */ /* 0x000fc40000001e2e */
[----:B------:R-:W-:Y:S02]  /*5230*/  SHF.R.W.U32 R37, R46, 0x18, R33 ;  /* 0x000000182e257819 */ /* 0x000fe40000001e21 */
[----:B------:R-:W-:Y:S02]  /*5240*/  SHF.R.W.U32 R33, R38, 0x10, R55 ;  /* 0x0000001026217819 */ /* 0x000fe40000001e37 */
[----:B------:R-:W-:Y:S02]  /*5250*/  SHF.R.W.U32 R55, R55, 0x10, R38 ;  /* 0x0000001037377819 */ /* 0x000fe40000001e26 */
[----:B------:R-:W-:Y:S01]  /*5260*/  IADD3 R47, P0, PT, R33, R44, RZ ;  /* 0x0000002c212f7210 */ /* 0x000fe20007f1e0ff */
[----:B-1----:R-:W-:-:S04]  /*5270*/  ULEA UR4, UR4, UR5, 0x3 ;  /* 0x0000000504047291 */ /* 0x002fc8000f8e18ff */
[----:B------:R-:W-:Y:S01]  /*5280*/  IMAD.X R32, R55, 0x1, R32, P0 ;  /* 0x0000000137207824 */ /* 0x000fe200000e0620 */
[----:B-----5:R-:W-:-:S04]  /*5290*/  IADD3 R53, P0, P1, R4, R27, R42 ;  /* 0x0000001b04357210 */ /* 0x020fc8000791e02a */
[----:B------:R-:W-:Y:S02]  /*52a0*/  LOP3.LUT R59, R32, R9, RZ, 0x3c, !PT ;  /* 0x00000009203b7212 */ /* 0x000fe400078e3cff */
[-C--:B------:R-:W-:Y:S02]  /*52b0*/  IADD3.X R9, PT, PT, R5, R57.reuse, R21, P0, P1 ;  /* 0x0000003905097210 */ /* 0x080fe400007e2415 */
[----:B------:R-:W5:Y:S01]  /*52c0*/  LDL.64 R4, [UR4] ;  /* 0x00000004ff047983 */ /* 0x000f620008100a00 */
[----:B------:R-:W0:Y:S01]  /*52d0*/  LDCU UR4, c[0x3][0x8c] ;  /* 0x00c01180ff0477ac */ /* 0x000e220008000800 */
[----:B------:R-:W-:Y:S02]  /*52e0*/  LOP3.LUT R38, R47, R26, RZ, 0x3c, !PT ;  /* 0x0000001a2f267212 */ /* 0x000fe400078e3cff */
[----:B------:R-:W-:Y:S02]  /*52f0*/  LOP3.LUT R30, R53, R57, R30, 0x96, !PT ;  /* 0x00000039351e7212 */ /* 0x000fe400078e961e */
[----:B------:R-:W-:-:S02]  /*5300*/  SHF.R.W.U32 R26, R59, 0x1f, R38 ;  /* 0x0000001f3b1a7819 */ /* 0x000fc40000001e26 */
[----:B------:R-:W-:Y:S01]  /*5310*/  SHF.R.W.U32 R38, R38, 0x1f, R59 ;  /* 0x0000001f26267819 */ /* 0x000fe20000001e3b */
[----:B0-----:R-:W-:-:S04]  /*5320*/  ULOP3.LUT UR4, UR4, 0xff, URZ, 0xc0, !UPT ;  /* 0x000000ff04047892 */ /* 0x001fc8000f8ec0ff */
[----:B------:R-:W-:Y:S01]  /*5330*/  ULEA UR4, UR4, UR5, 0x3 ;  /* 0x0000000504047291 */ /* 0x000fe2000f8e18ff */
[----:B------:R-:W0:Y:S01]  /*5340*/  LDCU.U8 UR6, c[0x3][0x8e] ;  /* 0x00c011c0ff0677ac */ /* 0x000e220008000000 */
[----:B------:R-:W-:Y:S01]  /*5350*/  LOP3.LUT R27, R9, R27, R48, 0x96, !PT ;  /* 0x0000001b091b7212 */ /* 0x000fe200078e9630 */
[----:B0-----:R-:W-:Y:S01]  /*5360*/  ULEA UR6, UR6, UR5, 0x3 ;  /* 0x0000000506067291 */ /* 0x001fe2000f8e18ff */
        /* <DEDUP_REMOVED lines=17> */
[----:B------:R-:W-:Y:S02]  /*5480*/  LOP3.LUT R36, R8, R31, RZ, 0x3c, !PT ;  /* 0x0000001f08247212 */ /* 0x000fe400078e3cff */
[----:B------:R-:W-:Y:S02]  /*5490*/  LOP3.LUT R40, R41, R34, RZ, 0x3c, !PT ;  /* 0x0000002229287212 */ /* 0x000fe400078e3cff */
[----:B----4-:R-:W-:-:S04]  /*54a0*/  IADD3 R39, P0, P1, R6, R39, R22 ;  /* 0x0000002706277210 */ /* 0x010fc8000791e016 */
[----:B------:R-:W-:Y:S02]  /*54b0*/  IADD3.X R45, PT, PT, R7, R45, R20, P0, P1 ;  /* 0x0000002d072d7210 */ /* 0x000fe400007e2414 */
[----:B------:R-:W-:-:S05]  /*54c0*/  IADD3 R36, P0, PT, R36, R35, RZ ;  /* 0x0000002324247210 */ /* 0x000fca0007f1e0ff */
[----:B------:R-:W-:Y:S01]  /*54d0*/  IMAD.X R40, R40, 0x1, R49, P0 ;  /* 0x0000000128287824 */ /* 0x000fe200000e0631 */
[----:B------:R-:W-:-:S04]  /*54e0*/  LOP3.LUT R23, R36, R23, RZ, 0x3c, !PT ;  /* 0x0000001724177212 */ /* 0x000fc800078e3cff */
[----:B------:R-:W-:Y:S01]  /*54f0*/  LOP3.LUT R6, R40, R25, RZ, 0x3c, !PT ;  /* 0x0000001928067212 */ /* 0x000fe200078e3cff */
[----:B0-----:R-:W-:-:S03]  /*5500*/  ULEA UR6, UR6, UR5, 0x3 ;  /* 0x0000000506067291 */ /* 0x001fc6000f8e18ff */
[----:B------:R-:W-:Y:S01]  /*5510*/  SHF.R.W.U32 R37, R23, 0x18, R6 ;  /* 0x0000001817257819 */ /* 0x000fe20000001e06 */
[----:B------:R-:W0:Y:S01]  /*5520*/  LDCU.U8 UR4, c[0x3][0x89] ;  /* 0x00c01120ff0477ac */ /* 0x000e220008000000 */
[----:B------:R-:W-:Y:S02]  /*5530*/  SHF.R.W.U32 R35, R6, 0x18, R23 ;  /* 0x0000001806237819 */ /* 0x000fe40000001e17 */
[----:B-----5:R-:W-:-:S04]  /*5540*/  IADD3 R23, P0, P1, R4, R41, R37 ;  /* 0x0000002904177210 */ /* 0x020fc8000791e025 */
[-C--:B------:R-:W-:Y:S02]  /*5550*/  IADD3.X R25, PT, PT, R5, R8.reuse, R35, P0, P1 ;  /* 0x0000000805197210 */ /* 0x080fe400007e2423 */
[----:B------:R-:W4:Y:S01]  /*5560*/  LDL.64 R4, [UR6] ;  /* 0x00000006ff047983 */ /* 0x000f220008100a00 */
[----:B0-----:R-:W-:Y:S01]  /*5570*/  ULEA UR4, UR4, UR5, 0x3 ;  /* 0x0000000504047291 */ /* 0x001fe2000f8e18ff */
[----:B------:R-:W-:Y:S01]  /*5580*/  LOP3.LUT R31, R23, R8, R31, 0x96, !PT ;  /* 0x00000008171f7212 */ /* 0x000fe200078e961f */
[----:B------:R-:W0:Y:S07]  /*5590*/  LDCU.64 UR6, c[0x3][0x90] ;  /* 0x00c01200ff0677ac */ /* 0x000e2e0008000a00 */
[----:B------:R-:W5:Y:S01]  /*55a0*/  LDL.64 R6, [UR4] ;  /* 0x00000004ff067983 */ /* 0x000f620008100a00 */
[----:B------:R-:W-:-:S04]  /*55b0*/  LOP3.LUT R34, R25, R41, R34, 0x96, !PT ;  /* 0x0000002919227212 */ /* 0x000fc800078e9622 */
[----:B------:R-:W-:Y:S02]  /*55c0*/  SHF.R.W.U32 R8, R31, 0x10, R34 ;  /* 0x000000101f087819 */ /* 0x000fe40000001e22 */
[----:B------:R-:W-:Y:S02]  /*55d0*/  SHF.R.W.U32 R34, R34, 0x10, R31 ;  /* 0x0000001022227819 */ /* 0x000fe40000001e1f */
[----:B------:R-:W-:-:S05]  /*55e0*/  IADD3 R36, P0, PT, R8, R36, RZ ;  /* 0x0000002408247210 */ /* 0x000fca0007f1e0ff */
[----:B------:R-:W-:Y:S01]  /*55f0*/  IMAD.X R40, R34, 0x1, R40, P0 ;  /* 0x0000000122287824 */ /* 0x000fe200000e0628 */
[----:B------:R-:W-:Y:S01]  /*5600*/  LOP3.LUT R37, R36, R37, RZ, 0x3c, !PT ;  /* 0x0000002524257212 */ /* 0x000fe200078e3cff */
[----:B0-----:R-:W-:-:S03]  /*5610*/  ULOP3.LUT UR4, UR6, 0xff, URZ, 0xc0, !UPT ;  /* 0x000000ff06047892 */ /* 0x001fc6000f8ec0ff */
        /* <DEDUP_REMOVED lines=31> */
[----:B------:R-:W-:Y:S01]  /*5810*/  LOP3.LUT R38, R32, R37, RZ, 0x3c, !PT ;  /* 0x0000002520267212 */ /* 0x000fe200078e3cff */
[----:B0-----:R-:W-:Y:S01]  /*5820*/  ULEA UR4, UR4, UR5, 0x3 ;  /* 0x0000000504047291 */ /* 0x001fe2000f8e18ff */
[----:B------:R-:W-:Y:S02]  /*5830*/  LOP3.LUT R25, R61, R26, RZ, 0x3c, !PT ;  /* 0x0000001a3d197212 */ /* 0x000fe400078e3cff */
        /* <DEDUP_REMOVED lines=18> */
[----:B------:R-:W-:-:S04]  /*5960*/  LOP3.LUT R6, R32, R41, RZ, 0x3c, !PT ;  /* 0x0000002920067212 */ /* 0x000fc800078e3cff */
[----:B------:R-:W-:Y:S02]  /*5970*/  SHF.R.W.U32 R38, R6, 0x1f, R43 ;  /* 0x0000001f06267819 */ /* 0x000fe40000001e2b */
[----:B------:R-:W-:Y:S02]  /*5980*/  SHF.R.W.U32 R41, R43, 0x1f, R6 ;  /* 0x0000001f2b297819 */ /* 0x000fe40000001e06 */
[----:B------:R-:W5:Y:S01]  /*5990*/  LDL.64 R6, [UR4] ;  /* 0x00000004ff067983 */ /* 0x000f620008100a00 */
[----:B------:R-:W0:Y:S01]  /*59a0*/  LDCU.U8 UR4, c[0x3][0x92] ;  /* 0x00c01240ff0477ac */ /* 0x000e220008000000 */
[----:B------:R-:W-:Y:S02]  /*59b0*/  LOP3.LUT R34, R47, R9, R34, 0x96, !PT ;  /* 0x000000092f227212 */ /* 0x000fe400078e9622 */
[----:B------:R-:W-:Y:S01]  /*59c0*/  LOP3.LUT R53, R49, R53, R8, 0x96, !PT ;  /* 0x0000003531357212 */ /* 0x000fe200078e9608 */
[----:B------:R-:W1:Y:S01]  /*59d0*/  LDCU.U8 UR6, c[0x3][0x96] ;  /* 0x00c012c0ff0677ac */ /* 0x000e620008000000 */
[----:B0-----:R-:W-:-:S09]  /*59e0*/  ULEA UR4, UR4, UR5, 0x3 ;  /* 0x0000000504047291 */ /* 0x001fd2000f8e18ff */
[----:B------:R-:W5:Y:S01]  /*59f0*/  LDL.64 R8, [UR4] ;  /* 0x00000004ff087983 */ /* 0x000f620008100a00 */
[----:B-1----:R-:W-:Y:S01]  /*5a00*/  ULEA UR6, UR6, UR5, 0x3 ;  /* 0x0000000506067291 */ /* 0x002fe2000f8e18ff */
[----:B--2---:R-:W-:-:S04]  /*5a10*/  IADD3 R47, P0, P1, R10, R47, R38 ;  /* 0x0000002f0a2f7210 */ /* 0x004fc8000791e026 */
[----:B------:R-:W-:Y:S02]  /*5a20*/  IADD3.X R10, PT, PT, R11, R49, R41, P0, P1 ;  /* 0x000000310b0a7210 */ /* 0x000fe400007e2429 */
[----:B------:R-:W-:Y:S02]  /*5a30*/  LOP3.LUT R11, R45, R30, RZ, 0x3c, !PT ;  /* 0x0000001e2d0b7212 */ /* 0x000fe400078e3cff */
[----:B------:R-:W-:Y:S02]  /*5a40*/  LOP3.LUT R49, R39, R46, RZ, 0x3c, !PT ;  /* 0x0000002e27317212 */ /* 0x000fe400078e3cff */
        /* <DEDUP_REMOVED lines=8> */
[----:B------:R-:W2:Y:S01]  /*5ad0*/  LDL.64 R2, [UR6] ;  /* 0x00000006ff027983 */ /* 0x000ea20008100a00 */
[----:B------:R-:W-:Y:S02]  /*5ae0*/  LOP3.LUT R45, R43, R45, R30, 0x96, !PT ;  /* 0x0000002d2b2d7212 */ /* 0x000fe400078e961e */
[----:B------:R-:W-:Y:S01]  /*5af0*/  LOP3.LUT R46, R57, R39, R46, 0x96, !PT ;  /* 0x00000027392e7212 */ /* 0x000fe200078e962e */
[----:B------:R-:W0:Y:S01]  /*5b00*/  LDCU.U8 UR4, c[0x3][0x93] ;  /* 0x00c01260ff0477ac */ /* 0x000e220008000000 */
[----:B------:R-:W-:Y:S02]  /*5b10*/  LOP3.LUT R36, R48, R55, RZ, 0x3c, !PT ;  /* 0x0000003730247212 */ /* 0x000fe400078e3cff */
[----:B------:R-:W-:Y:S02]  /*5b20*/  SHF.R.W.U32 R30, R45, 0x10, R46 ;  /* 0x000000102d1e7819 */ /* 0x000fe40000001e2e */
[----:B------:R-:W-:-:S02]  /*5b30*/  IADD3 R36, P1, PT, R36, R27, RZ ;  /* 0x0000001b24247210 */ /* 0x000fc40007f3e0ff */
[----:B------:R-:W-:Y:S02]  /*5b40*/  LOP3.LUT R27, R44, R33, RZ, 0x3c, !PT ;  /* 0x000000212c1b7212 */ /* 0x000fe400078e3cff */
[----:B------:R-:W-:Y:S02]  /*5b50*/  SHF.R.W.U32 R39, R46, 0x10, R45 ;  /* 0x000000102e277819 */ /* 0x000fe40000001e2d */
        /* <DEDUP_REMOVED lines=13> */
[-C--:B------:R-:W-:Y:S02]  /*5c30*/  IADD3.X R22, PT, PT, R5, R48.reuse, R31, P0, P1 ;  /* 0x0000003005167210 */ /* 0x080fe400007e241f */
[----:B------:R-:W3:Y:S01]  /*5c40*/  LDL.64 R4, [UR4] ;  /* 0x00000004ff047983 */ /* 0x000ee20008100a00 */
[----:B------:R-:W0:Y:S01]  /*5c50*/  LDCU.U8 UR4, c[0x3][0x91] ;  /* 0x00c01220ff0477ac */ /* 0x000e220008000000 */
[----:B------:R-:W-:Y:S01]  /*5c60*/  LOP3.LUT R48, R20, R48, R55, 0x96, !PT ;  /* 0x0000003014307212 */ /* 0x000fe200078e9637 */
[----:B0-----:R-:W-:Y:S01]  /*5c70*/  ULEA UR4, UR4, UR5, 0x3 ;  /* 0x0000000504047291 */ /* 0x001fe2000f8e18ff */
[----:B-----5:R-:W-:-:S04]  /*5c80*/  IADD3 R20, P0, P1, R6, R20, R27 ;  /* 0x0000001406147210 */ /* 0x020fc8000791e01b */
[----:B------:R-:W-:-:S04]  /*5c90*/  IADD3.X R40, PT, PT, R7, R22, R45, P0, P1 ;  /* 0x0000001607287210 */ /* 0x000fc800007e242d */
[----:B------:R-:W4:Y:S02]  /*5ca0*/  LDL.64 R6, [UR4] ;  /* 0x00000004ff067983 */ /* 0x000f240008100a00 */
[----:B------:R-:W0:Y:S01]  /*5cb0*/  LDCU UR4, c[0x3][0x98] ;  /* 0x00c01300ff0477ac */ /* 0x000e220008000800 */
[----:B------:R-:W-:Y:S02]  /*5cc0*/  LOP3.LUT R33, R22, R44, R33, 0x96, !PT ;  /* 0x0000002c16217212 */ /* 0x000fe400078e9621 */
        /* <DEDUP_REMOVED lines=10> */
[----:B------:R-:W-:-:S04]  /*5d70*/  IADD3 R43, P0, P1, R8, R43, R21 ;  /* 0x0000002b082b7210 */ /* 0x000fc8000791e015 */
[----:B------:R-:W-:Y:S02]  /*5d80*/  IADD3.X R57, PT, PT, R9, R57, R23, P0, P1 ;  /* 0x0000003909397210 */ /* 0x000fe400007e2417 */
[----:B------:R-:W5:Y:S01]  /*5d90*/  LDL.64 R8, [UR4] ;  /* 0x00000004ff087983 */ /* 0x000f620008100a00 */
[----:B------:R-:W-:Y:S02]  /*5da0*/  SHF.R.W.U32 R26, R48, 0x10, R33 ;  /* 0x00000010301a7819 */ /* 0x000fe40000001e21 */
[----:B------:R-:W-:Y:S02]  /*5db0*/  SHF.R.W.U32 R48, R33, 0x10, R48 ;  /* 0x0000001021307819 */ /* 0x000fe40000001e30 */
        /* <DEDUP_REMOVED lines=8> */
[----:B--2---:R-:W-:-:S04]  /*5e40*/  IADD3 R25, P0, P1, R2, R25, R31 ;  /* 0x0000001902197210 */ /* 0x004fc8000791e01f */
[----:B------:R-:W-:Y:S02]  /*5e50*/  IADD3.X R37, PT, PT, R3, R37, R24, P0, P1 ;  /* 0x0000002503257210 */ /* 0x000fe400007e2418 */
[----:B------:R-:W-:-:S04]  /*5e60*/  LOP3.LUT R3, R57, R48, RZ, 0x3c, !PT ;  /* 0x0000003039037212 */ /* 0x000fc800078e3cff */
[----:B------:R-:W-:Y:S02]  /*5e70*/  IADD3 R28, P0, PT, R3, R28, RZ ;  /* 0x0000001c031c7210 */ /* 0x000fe40007f1e0ff */
[----:B------:R-:W-:-:S05]  /*5e80*/  LOP3.LUT R3, R43, R26, RZ, 0x3c, !PT ;  /* 0x0000001a2b037212 */ /* 0x000fca00078e3cff */
[----:B------:R-:W-:Y:S02]  /*5e90*/  IMAD.X R32, R3, 0x1, R32, P0 ;  /* 0x0000000103207824 */ /* 0x000fe400000e0620 */
[----:B------:R-:W2:Y:S01]  /*5ea0*/  LDL.64 R2, [UR4] ;  /* 0x00000004ff027983 */ /* 0x000ea20008100a00 */
[----:B------:R-:W-:Y:S01]  /*5eb0*/  LOP3.LUT R21, R28, R21, RZ, 0x3c, !PT ;  /* 0x000000151c157212 */ /* 0x000fe200078e3cff */
[----:B------:R-:W0:Y:S01]  /*5ec0*/  LDCU.U8 UR4, c[0x3][0x9a] ;  /* 0x00c01340ff0477ac */ /* 0x000e220008000000 */
[----:B------:R-:W-:-:S04]  /*5ed0*/  LOP3.LUT R46, R32, R23, RZ, 0x3c, !PT ;  /* 0x00000017202e7212 */ /* 0x000fc800078e3cff */
[----:B------:R-:W-:Y:S02]  /*5ee0*/  SHF.R.W.U32 R23, R21, 0x18, R46 ;  /* 0x0000001815177819 */ /* 0x000fe40000001e2e */
[----:B------:R-:W-:Y:S01]  /*5ef0*/  SHF.R.W.U32 R33, R46, 0x18, R21 ;  /* 0x000000182e217819 */ /* 0x000fe20000001e15 */
[----:B0-----:R-:W-:Y:S01]  /*5f00*/  ULEA UR6, UR4, UR5, 0x3 ;  /* 0x0000000504067291 */ /* 0x001fe2000f8e18ff */
[----:B------:R-:W0:Y:S01]  /*5f10*/  LDCU.U8 UR4, c[0x3][0x97] ;  /* 0x00c012e0ff0477ac */ /* 0x000e220008000000 */
[----:B---3--:R-:W-:-:S04]  /*5f20*/  IADD3 R21, P0, P1, R4, R43, R23 ;  /* 0x0000002b04157210 */ /* 0x008fc8000791e017 */
[----:B------:R-:W-:-:S04]  /*5f30*/  IADD3.X R35, PT, PT, R5, R57, R33, P0, P1 ;  /* 0x0000003905237210 */ /* 0x000fc800007e2421 */
[----:B------:R-:W-:Y:S02]  /*5f40*/  LOP3.LUT R53, R35, R43, R26, 0x96, !PT ;  /* 0x0000002b23357212 */ /* 0x000fe400078e961a */
[----:B------:R-:W-:Y:S02]  /*5f50*/  LOP3.LUT R43, R10, R39, RZ, 0x3c, !PT ;  /* 0x000000270a2b7212 */ /* 0x000fe400078e3cff */
[----:B------:R-:W-:Y:S02]  /*5f60*/  LOP3.LUT R5, R47, R30, RZ, 0x3c, !PT ;  /* 0x0000001e2f057212 */ /* 0x000fe400078e3cff */
[----:B------:R-:W-:-:S05]  /*5f70*/  IADD3 R43, P0, PT, R43, R36, RZ ;  /* 0x000000242b2b7210 */ /* 0x000fca0007f1e0ff */
[----:B------:R-:W-:Y:S02]  /*5f80*/  IMAD.X R44, R5, 0x1, R44, P0 ;  /* 0x00000001052c7824 */ /* 0x000fe400000e062c */
[----:B------:R-:W3:Y:S01]  /*5f90*/  LDL.64 R4, [UR6] ;  /* 0x00000006ff047983 */ /* 0x000ee20008100a00 */
[----:B------:R-:W-:Y:S02]  /*5fa0*/  LOP3.LUT R38, R43, R38, RZ, 0x3c, !PT ;  /* 0x000000262b267212 */ /* 0x000fe400078e3cff */
[----:B------:R-:W-:Y:S02]  /*5fb0*/  LOP3.LUT R41, R44, R41, RZ, 0x3c, !PT ;  /* 0x000000292c297212 */ /* 0x000fe400078e3cff */
[----:B------:R-:W-:Y:S02]  /*5fc0*/  LOP3.LUT R48, R21, R57, R48, 0x96, !PT ;  /* 0x0000003915307212 */ /* 0x000fe400078e9630 */
[----:B------:R-:W-:Y:S02]  /*5fd0*/  SHF.R.W.U32 R26, R38, 0x18, R41 ;  /* 0x00000018261a7819 */ /* 0x000fe40000001e29 */
[----:B------:R-:W-:-:S02]  /*5fe0*/  SHF.R.W.U32 R55, R41, 0x18, R38 ;  /* 0x0000001829377819 */ /* 0x000fc40000001e26 */
[----:B------:R-:W-:Y:S02]  /*5ff0*/  SHF.R.W.U32 R41, R48, 0x10, R53 ;  /* 0x0000001030297819 */ /* 0x000fe40000001e35 */
[----:B------:R-:W-:Y:S02]  /*6000*/  SHF.R.W.U32 R53, R53, 0x10, R48 ;  /* 0x0000001035357819 */ /* 0x000fe40000001e30 */
[----:B------:R-:W-:Y:S01]  /*6010*/  IADD3 R28, P0, PT, R41, R28, RZ ;  /* 0x0000001c291c7210 */ /* 0x000fe20007f1e0ff */
[----:B0-----:R-:W-:-:S03]  /*6020*/  ULEA UR4, UR4, UR5, 0x3 ;  /* 0x0000000504047291 */ /* 0x001fc6000f8e18ff */
[----:B------:R-:W-:Y:S01]  /*6030*/  LOP3.LUT R46, R28, R23, RZ, 0x3c, !PT ;  /* 0x000000171c2e7212 */ /* 0x000fe200078e3cff */
[----:B------:R-:W-:Y:S01]  /*6040*/  IMAD.X R32, R53, 0x1, R32, P0 ;  /* 0x0000000135207824 */ /* 0x000fe200000e0620 */
[----:B----4-:R-:W-:-:S04]  /*6050*/  IADD3 R23, P0, P1, R6, R47, R26 ;  /* 0x0000002f06177210 */ /* 0x010fc8000791e01a */
[----:B------:R-:W-:Y:S02]  /*6060*/  IADD3.X R38, PT, PT, R7, R10, R55, P0, P1 ;  /* 0x0000000a07267210 */ /* 0x000fe400007e2437 */
[----:B------:R-:W4:Y:S01]  /*6070*/  LDL.64 R6, [UR4] ;  /* 0x00000004ff067983 */ /* 0x000f220008100a00 */
[----:B------:R-:W0:Y:S01]  /*6080*/  LDCU UR4, c[0x3][0x9c] ;  /* 0x00c01380ff0477ac */ /* 0x000e220008000800 */
[----:B------:R-:W-:-:S04]  /*6090*/  LOP3.LUT R33, R32, R33, RZ, 0x3c, !PT ;  /* 0x0000002120217212 */ /* 0x000fc800078e3cff */
[----:B------:R-:W-:Y:S02]  /*60a0*/  SHF.R.W.U32 R36, R33, 0x1f, R46 ;  /* 0x0000001f21247819 */ /* 0x000fe40000001e2e */
[----:B------:R-:W-:Y:S02]  /*60b0*/  LOP3.LUT R10, R23, R10, R39, 0x96, !PT ;  /* 0x0000000a170a7212 */ /* 0x000fe400078e9627 */
[----:B------:R-:W-:Y:S01]  /*60c0*/  SHF.R.W.U32 R33, R46, 0x1f, R33 ;  /* 0x0000001f2e217819 */ /* 0x000fe20000001e21 */
[----:B0-----:R-:W-:-:S04]  /*60d0*/  ULOP3.LUT UR4, UR4, 0xff, URZ, 0xc0, !UPT ;  /* 0x000000ff04047892 */ /* 0x001fc8000f8ec0ff */
[----:B------:R-:W-:Y:S01]  /*60e0*/  ULEA UR4, UR4, UR5, 0x3 ;  /* 0x0000000504047291 */ /* 0x000fe2000f8e18ff */
[----:B-----5:R-:W-:Y:S02]  /*60f0*/  IADD3 R23, P0, P1, R8, R23, R36 ;  /* 0x0000001708177210 */ /* 0x020fe4000791e024 */
[----:B------:R-:W-:Y:S02]  /*6100*/  LOP3.LUT R47, R38, R47, R30, 0x96, !PT ;  /* 0x0000002f262f7212 */ /* 0x000fe400078e961e */
[----:B------:R-:W-:-:S04]  /*6110*/  IADD3.X R38, PT, PT, R9, R38, R33, P0, P1 ;  /* 0x0000002609267210 */ /* 0x000fc800007e2421 */
[----:B------:R-:W5:Y:S01]  /*6120*/  LDL.64 R8, [UR4] ;  /* 0x00000004ff087983 */ /* 0x000f620008100a00 */
[----:B------:R-:W-:Y:S01]  /*6130*/  LOP3.LUT R30, R40, R29, RZ, 0x3c, !PT ;  /* 0x0000001d281e7212 */ /* 0x000fe200078e3cff */
[----:B------:R-:W0:Y:S01]  /*6140*/  LDCU.U8 UR6, c[0x3][0x9e] ;  /* 0x00c013c0ff0677ac */ /* 0x000e220008000000 */
[----:B------:R-:W-:Y:S02]  /*6150*/  LOP3.LUT R39, R20, R51, RZ, 0x3c, !PT ;  /* 0x0000003314277212 */ /* 0x000fe400078e3cff */
[----:B------:R-:W-:-:S05]  /*6160*/  IADD3 R30, P0, PT, R30, R61, RZ ;  /* 0x0000003d1e1e7210 */ /* 0x000fca0007f1e0ff */
[----:B------:R-:W-:Y:S01]  /*6170*/  IMAD.X R42, R39, 0x1, R42, P0 ;  /* 0x00000001272a7824 */ /* 0x000fe200000e062a */
[----:B------:R-:W-:-:S04]  /*6180*/  LOP3.LUT R27, R30, R27, RZ, 0x3c, !PT ;  /* 0x0000001b1e1b7212 */ /* 0x000fc800078e3cff */
[----:B------:R-:W-:-:S04]  /*6190*/  LOP3.LUT R46, R42, R45, RZ, 0x3c, !PT ;  /* 0x0000002d2a2e7212 */ /* 0x000fc800078e3cff */
[----:B------:R-:W-:Y:S01]  /*61a0*/  SHF.R.W.U32 R57, R27, 0x18, R46 ;  /* 0x000000181b397819 */ /* 0x000fe20000001e2e */
[----:B0-----:R-:W-:Y:S01]  /*61b0*/  ULEA UR6, UR6, UR5, 0x3 ;  /* 0x0000000506067291 */ /* 0x001fe2000f8e18ff */
[----:B------:R-:W-:Y:S02]  /*61c0*/  SHF.R.W.U32 R45, R46, 0x18, R27 ;  /* 0x000000182e2d7819 */ /* 0x000fe40000001e1b */
[----:B--2---:R-:W-:-:S04]  /*61d0*/  IADD3 R27, P0, P1, R2, R20, R57 ;  /* 0x00000014021b7210 */ /* 0x004fc8000791e039 */
[-C--:B------:R-:W-:Y:S02]  /*61e0*/  IADD3.X R39, PT, PT, R3, R40.reuse, R45, P0, P1 ;  /* 0x0000002803277210 */ /* 0x080fe400007e242d */
[----:B------:R-:W2:Y:S01]  /*61f0*/  LDL.64 R2, [UR6] ;  /* 0x00000006ff027983 */ /* 0x000ea20008100a00 */
[----:B------:R-:W-:Y:S02]  /*6200*/  LOP3.LUT R29, R27, R40, R29, 0x96, !PT ;  /* 0x000000281b1d7212 */ /* 0x000fe400078e961d */
[----:B------:R-:W-:-:S04]  /*6210*/  LOP3.LUT R20, R39, R20, R51, 0x96, !PT ;  /* 0x0000001427147212 */ /* 0x000fc800078e9633 */
[----:B------:R-:W-:Y:S02]  /*6220*/  SHF.R.W.U32 R51, R29, 0x10, R20 ;  /* 0x000000101d337819 */ /* 0x000fe40000001e14 */
[----:B------:R-:W-:Y:S02]  /*6230*/  SHF.R.W.U32 R29, R20, 0x10, R29 ;  /* 0x00000010141d7819 */ /* 0x000fe40000001e1d */
[----:B------:R-:W-:-:S05]  /*6240*/  IADD3 R30, P0, PT, R51, R30, RZ ;  /* 0x0000001e331e7210 */ /* 0x000fca0007f1e0ff */
[----:B------:R-:W-:Y:S01]  /*6250*/  IMAD.X R42, R29, 0x1, R42, P0 ;  /* 0x000000011d2a7824 */ /* 0x000fe200000e062a */
[----:B------:R-:W-:Y:S01]  /*6260*/  LOP3.LUT R40, R30, R57, RZ, 0x3c, !PT ;  /* 0x000000391e287212 */ /* 0x000fe200078e3cff */
[----:B------:R-:W0:Y:S03]  /*6270*/  LDCU.U8 UR4, c[0x3][0x99] ;  /* 0x00c01320ff0477ac */ /* 0x000e260008000000 */
[----:B------:R-:W-:-:S04]  /*6280*/  LOP3.LUT R45, R42, R45, RZ, 0x3c, !PT ;  /* 0x0000002d2a2d7212 */ /* 0x000fc800078e3cff */
[----:B------:R-:W-:Y:S01]  /*6290*/  SHF.R.W.U32 R20, R45, 0x1f, R40 ;  /* 0x0000001f2d147819 */ /* 0x000fe20000001e28 */
[----:B------:R-:W1:Y:S01]  /*62a0*/  LDCU.U8 UR6, c[0x3][0x9b] ;  /* 0x00c01360ff0677ac */ /* 0x000e620008000000 */
[----:B------:R-:W-:Y:S02]  /*62b0*/  SHF.R.W.U32 R40, R40, 0x1f, R45 ;  /* 0x0000001f28287819 */ /* 0x000fe40000001e2d */
[----:B------:R-:W-:Y:S01]  /*62c0*/  LOP3.LUT R46, R37, R34, RZ, 0x3c, !PT ;  /* 0x00000022252e7212 */ /* 0x000fe200078e3cff */
[----:B0-----:R-:W-:Y:S02]  /*62d0*/  ULEA UR4, UR4, UR5, 0x3 ;  /* 0x0000000504047291 */ /* 0x001fe4000f8e18ff */
[----:B-1----:R-:W-:Y:S01]  /*62e0*/  ULEA UR6, UR6, UR5, 0x3 ;  /* 0x0000000506067291 */ /* 0x002fe2000f8e18ff */
[----:B---3--:R-:W-:Y:S02]  /*62f0*/  IADD3 R21, P0, P1, R4, R21, R20 ;  /* 0x0000001504157210 */ /* 0x008fe4000791e014 */
[----:B------:R-:W-:-:S02]  /*6300*/  LOP3.LUT R4, R25, R22, RZ, 0x3c, !PT ;  /* 0x0000001619047212 */ /* 0x000fc400078e3cff */
[----:B------:R-:W-:Y:S02]  /*6310*/  IADD3.X R35, PT, PT, R5, R35, R40, P0, P1 ;  /* 0x0000002305237210 */ /* 0x000fe400007e2428 */
[----:B------:R-:W-:-:S05]  /*6320*/  IADD3 R46, P0, PT, R46, R11, RZ ;  /* 0x0000000b2e2e7210 */ /* 0x000fca0007f1e0ff */
[----:B------:R-:W-:Y:S01]  /*6330*/  IMAD.X R49, R4, 0x1, R49, P0 ;  /* 0x0000000104317824 */ /* 0x000fe200000e0631 */
[----:B------:R-:W-:-:S04]  /*6340*/  LOP3.LUT R4, R46, R31, RZ, 0x3c, !PT ;  /* 0x0000001f2e047212 */ /* 0x000fc800078e3cff */
[----:B------:R-:W-:-:S04]  /*6350*/  LOP3.LUT R5, R49, R24, RZ, 0x3c, !PT ;  /* 0x0000001831057212 */ /* 0x000fc800078e3cff */
[----:B------:R-:W-:Y:S02]  /*6360*/  SHF.R.W.U32 R31, R4, 0x18, R5 ;  /* 0x00000018041f7819 */ /* 0x000fe40000001e05 */
[----:B------:R-:W-:Y:S02]  /*6370*/  SHF.R.W.U32 R24, R5, 0x18, R4 ;  /* 0x0000001805187819 */ /* 0x000fe40000001e04 */
[----:B------:R-:W3:Y:S01]  /*6380*/  LDL.64 R4, [UR4] ;  /* 0x00000004ff047983 */ /* 0x000ee20008100a00 */
[----:B----4-:R-:W-:-:S04]  /*6390*/  IADD3 R11, P0, P1, R6, R25, R31 ;  /* 0x00000019060b7210 */ /* 0x010fc8000791e01f */
[-C--:B------:R-:W-:Y:S02]  /*63a0*/  IADD3.X R45, PT, PT, R7, R37.reuse, R24, P0, P1 ;  /* 0x00000025072d7210 */ /* 0x080fe400007e2418 */
[----:B------:R-:W4:Y:S01]  /*63b0*/  LDL.64 R6, [UR6] ;  /* 0x00000006ff067983 */ /* 0x000f220008100a00 */
[----:B------:R-:W-:Y:S01]  /*63c0*/  LOP3.LUT R34, R11, R37, R34, 0x96, !PT ;  /* 0x000000250b227212 */ /* 0x000fe200078e9622 */
[----:B------:R-:W0:Y:S01]  /*63d0*/  LDCU.U8 UR4, c[0x3][0x9f] ;  /* 0x00c013e0ff0477ac */ /* 0x000e220008000000 */
[----:B------:R-:W-:Y:S02]  /*63e0*/  LOP3.LUT R25, R45, R25, R22, 0x96, !PT ;  /* 0x000000192d197212 */ /* 0x000fe400078e9616 */
[----:B------:R-:W-:Y:S01]  /*63f0*/  SHF.R.W.U32 R48, R10, 0x10, R47 ;  /* 0x000000100a307819 */ /* 0x000fe20000001e2f */
[----:B------:R-:W1:Y:S01]  /*6400*/  LDCU.64 UR6, c[0x3][0xa0] ;  /* 0x00c01400ff0677ac */ /* 0x000e620008000a00 */
        /* <DEDUP_REMOVED lines=9> */
[----:B-----5:R-:W-:-:S04]  /*64a0*/  IADD3 R34, P0, P1, R8, R27, R31 ;  /* 0x0000001b08227210 */ /* 0x020fc8000791e01f */
[----:B------:R-:W-:Y:S02]  /*64b0*/  IADD3.X R50, PT, PT, R9, R39, R24, P0, P1 ;  /* 0x0000002709327210 */ /* 0x000fe400007e2418 */
[----:B------:R-:W5:Y:S01]  /*64c0*/  LDL.64 R8, [UR4] ;  /* 0x00000004ff087983 */ /* 0x000f620008100a00 */
[----:B------:R-:W-:Y:S02]  /*64d0*/  SHF.R.W.U32 R10, R47, 0x10, R10 ;  /* 0x000000102f0a7819 */ /* 0x000fe40000001e0a */
[----:B------:R-:W-:-:S05]  /*64e0*/  IADD3 R43, P0, PT, R48, R43, RZ ;  /* 0x0000002b302b7210 */ /* 0x000fca0007f1e0ff */
[----:B------:R-:W-:Y:S01]  /*64f0*/  IMAD.X R44, R10, 0x1, R44, P0 ;  /* 0x000000010a2c7824 */ /* 0x000fe200000e062c */
[----:B------:R-:W-:-:S04]  /*6500*/  LOP3.LUT R26, R43, R26, RZ, 0x3c, !PT ;  /* 0x0000001a2b1a7212 */ /* 0x000fc800078e3cff */
[----:B------:R-:W-:-:S04]  /*6510*/  LOP3.LUT R55, R44, R55, RZ, 0x3c, !PT ;  /* 0x000000372c377212 */ /* 0x000fc800078e3cff */
[----:B------:R-:W-:Y:S02]  /*6520*/  SHF.R.W.U32 R27, R55, 0x1f, R26 ;  /* 0x0000001f371b7819 */ /* 0x000fe40000001e1a */
[----:B------:R-:W-:Y:S01]  /*6530*/  SHF.R.W.U32 R26, R26, 0x1f, R55 ;  /* 0x0000001f1a1a7819 */ /* 0x000fe20000001e37 */
[----:B-1----:R-:W-:Y:S01]  /*6540*/  ULOP3.LUT UR4, UR6, 0xff, URZ, 0xc0, !UPT ;  /* 0x000000ff06047892 */ /* 0x002fe2000f8ec0ff */
[----:B------:R-:W-:-:S03]  /*6550*/  LOP3.LUT R37, R35, R10, RZ, 0x3c, !PT ;  /* 0x0000000a23257212 */ /* 0x000fc600078e3cff */
[----:B------:R-:W-:Y:S01]  /*6560*/  ULEA UR4, UR4, UR5, 0x3 ;  /* 0x0000000504047291 */ /* 0x000fe2000f8e18ff */
[----:B--2---:R-:W-:Y:S02]  /*6570*/  IADD3 R52, P0, P1, R2, R11, R27 ;  /* 0x0000000b02347210 */ /* 0x004fe4000791e01b */
[----:B------:R-:W-:Y:S02]  /*6580*/  LOP3.LUT R11, R38, R25, RZ, 0x3c, !PT ;  /* 0x00000019260b7212 */ /* 0x000fe400078e3cff */
[----:B------:R-:W-:Y:S02]  /*6590*/  IADD3.X R54, PT, PT, R3, R45, R26, P0, P1 ;  /* 0x0000002d03367210 */ /* 0x000fe400007e241a */
[----:B------:R-:W-:Y:S02]  /*65a0*/  IADD3 R11, P0, PT, R11, R30, RZ ;  /* 0x0000001e0b0b7210 */ /* 0x000fe40007f1e0ff */
[----:B------:R-:W-:Y:S02]  /*65b0*/  LOP3.LUT R3, R23, R22, RZ, 0x3c, !PT ;  /* 0x0000001617037212 */ /* 0x000fe400078e3cff */
[----:B------:R-:W-:-:S03]  /*65c0*/  LOP3.LUT R2, R21, R48, RZ, 0x3c, !PT ;  /* 0x0000003015027212 */ /* 0x000fc600078e3cff */
[----:B------:R-:W-:Y:S01]  /*65d0*/  IMAD.X R42, R3, 0x1, R42, P0 ;  /* 0x00000001032a7824 */ /* 0x000fe200000e062a */
[----:B------:R-:W-:-:S05]  /*65e0*/  IADD3 R37, P0, PT, R37, R46, RZ ;  /* 0x0000002e25257210 */ /* 0x000fca0007f1e0ff */
[----:B------:R-:W-:Y:S02]  /*65f0*/  IMAD.X R49, R2, 0x1, R49, P0 ;  /* 0x0000000102317824 */ /* 0x000fe400000e0631 */
[----:B------:R-:W2:Y:S01]  /*6600*/  LDL.64 R2, [UR4] ;  /* 0x00000004ff027983 */ /* 0x000ea20008100a00 */
[----:B------:R-:W-:Y:S01]  /*6610*/  LOP3.LUT R39, R54, R29, RZ, 0x3c, !PT ;  /* 0x0000001d36277212 */ /* 0x000fe200078e3cff */
[----:B------:R-:W0:Y:S01]  /*6620*/  LDCU.U8 UR4, c[0x3][0x9d] ;  /* 0x00c013a0ff0477ac */ /* 0x000e220008000000 */
[----:B------:R-:W-:Y:S02]  /*6630*/  LOP3.LUT R36, R11, R36, RZ, 0x3c, !PT ;  /* 0x000000240b247212 */ /* 0x000fe400078e3cff */
[----:B------:R-:W-:Y:S02]  /*6640*/  IADD3 R28, P0, PT, R39, R28, RZ ;  /* 0x0000001c271c7210 */ /* 0x000fe40007f1e0ff */
[----:B------:R-:W-:Y:S02]  /*6650*/  LOP3.LUT R39, R52, R51, RZ, 0x3c, !PT ;  /* 0x0000003334277212 */ /* 0x000fe400078e3cff */
[----:B------:R-:W-:-:S03]  /*6660*/  LOP3.LUT R33, R42, R33, RZ, 0x3c, !PT ;  /* 0x000000212a217212 */ /* 0x000fc600078e3cff */
[----:B------:R-:W-:Y:S01]  /*6670*/  IMAD.X R39, R39, 0x1, R32, P0 ;  /* 0x0000000127277824 */ /* 0x000fe200000e0620 */
[----:B------:R-:W-:Y:S02]  /*6680*/  SHF.R.W.U32 R30, R36, 0x18, R33 ;  /* 0x00000018241e7819 */ /* 0x000fe40000001e21 */
[----:B------:R-:W-:Y:S02]  /*6690*/  SHF.R.W.U32 R33, R33, 0x18, R36 ;  /* 0x0000001821217819 */ /* 0x000fe40000001e24 */
[----:B------:R-:W-:Y:S02]  /*66a0*/  LOP3.LUT R36, R37, R20, RZ, 0x3c, !PT ;  /* 0x0000001425247212 */ /* 0x000fe400078e3cff */
[----:B------:R-:W-:Y:S02]  /*66b0*/  LOP3.LUT R45, R49, R40, RZ, 0x3c, !PT ;  /* 0x00000028312d7212 */ /* 0x000fe400078e3cff */
[----:B------:R-:W-:Y:S02]  /*66c0*/  LOP3.LUT R32, R39, R26, RZ, 0x3c, !PT ;  /* 0x0000001a27207212 */ /* 0x000fe400078e3cff */
[----:B------:R-:W-:-:S02]  /*66d0*/  SHF.R.W.U32 R20, R36, 0x18, R45 ;  /* 0x0000001824147819 */ /* 0x000fc40000001e2d */
[----:B------:R-:W-:Y:S01]  /*66e0*/  SHF.R.W.U32 R26, R45, 0x18, R36 ;  /* 0x000000182d1a7819 */ /* 0x000fe20000001e24 */
[----:B0-----:R-:W-:Y:S01]  /*66f0*/  ULEA UR4, UR4, UR5, 0x3 ;  /* 0x0000000504047291 */ /* 0x001fe2000f8e18ff */
[----:B------:R-:W-:-:S04]  /*6700*/  LOP3.LUT R47, R28, R27, RZ, 0x3c, !PT ;  /* 0x0000001b1c2f7212 */ /* 0x000fc800078e3cff */
[----:B------:R-:W-:Y:S02]  /*6710*/  SHF.R.W.U32 R27, R47, 0x18, R32 ;  /* 0x000000182f1b7819 */ /* 0x000fe40000001e20 */
[----:B------:R-:W-:Y:S02]  /*6720*/  SHF.R.W.U32 R47, R32, 0x18, R47 ;  /* 0x00000018202f7819 */ /* 0x000fe40000001e2f */
[----:B---3--:R-:W-:-:S04]  /*6730*/  IADD3 R45, P0, P1, R4, R23, R30 ;  /* 0x00000017042d7210 */ /* 0x008fc8000791e01e */
[-C--:B------:R-:W-:Y:S02]  /*6740*/  IADD3.X R55, PT, PT, R5, R38.reuse, R33, P0, P1 ;  /* 0x0000002605377210 */ /* 0x080fe400007e2421 */
[----:B------:R-:W-:Y:S02]  /*6750*/  LOP3.LUT R38, R45, R38, R25, 0x96, !PT ;  /* 0x000000262d267212 */ /* 0x000fe400078e9619 */
[----:B----4-:R-:W-:-:S04]  /*6760*/  IADD3 R25, P0, P1, R6, R21, R20 ;  /* 0x0000001506197210 */ /* 0x010fc8000791e014 */
[----:B------:R-:W-:Y:S02]  /*6770*/  IADD3.X R32, PT, PT, R7, R35, R26, P0, P1 ;  /* 0x0000002307207210 */ /* 0x000fe400007e241a */
[----:B------:R-:W3:Y:S01]  /*6780*/  LDL.64 R6, [UR4] ;  /* 0x00000004ff067983 */ /* 0x000ee20008100a00 */
[----:B------:R-:W-:-:S04]  /*6790*/  ULOP3.LUT UR4, UR7, 0xff, URZ, 0xc0, !UPT ;  /* 0x000000ff07047892 */ /* 0x000fc8000f8ec0ff */
[----:B------:R-:W-:-:S09]  /*67a0*/  ULEA UR4, UR4, UR5, 0x3 ;  /* 0x0000000504047291 */ /* 0x000fd2000f8e18ff */
[----:B------:R-:W4:Y:S02]  /*67b0*/  LDL.64 R4, [UR4] ;  /* 0x00000004ff047983 */ /* 0x000f240008100a00 */
[----:B------:R-:W0:Y:S01]  /*67c0*/  LDCU.U8 UR4, c[0x3][0xa2] ;  /* 0x00c01440ff0477ac */ /* 0x000e220008000000 */
[----:B-----5:R-:W-:-:S04]  /*67d0*/  IADD3 R8, P0, P1, R8, R52, R27 ;  /* 0x0000003408087210 */ /* 0x020fc8000791e01b */
[-C--:B------:R-:W-:Y:S02]  /*67e0*/  IADD3.X R9, PT, PT, R9, R54.reuse, R47, P0, P1 ;  /* 0x0000003609097210 */ /* 0x080fe400007e242f */
[----:B------:R-:W-:Y:S02]  /*67f0*/  LOP3.LUT R29, R8, R54, R29, 0x96, !PT ;  /* 0x00000036081d7212 */ /* 0x000fe400078e961d */
[----:B------:R-:W-:-:S04]  /*6800*/  LOP3.LUT R36, R9, R52, R51, 0x96, !PT ;  /* 0x0000003409247212 */ /* 0x000fc800078e9633 */
[----:B------:R-:W-:Y:S02]  /*6810*/  SHF.R.W.U32 R51, R29, 0x10, R36 ;  /* 0x000000101d337819 */ /* 0x000fe40000001e24 */
[----:B------:R-:W-:Y:S02]  /*6820*/  SHF.R.W.U32 R36, R36, 0x10, R29 ;  /* 0x0000001024247819 */ /* 0x000fe40000001e1d */
[----:B------:R-:W-:Y:S02]  /*6830*/  IADD3 R40, P0, PT, R51, R28, RZ ;  /* 0x0000001c33287210 */ /* 0x000fe40007f1e0ff */
[----:B------:R-:W-:Y:S01]  /*6840*/  LOP3.LUT R35, R25, R35, R10, 0x96, !PT ;  /* 0x0000002319237212 */ /* 0x000fe200078e960a */
[----:B0-----:R-:W-:Y:S02]  /*6850*/  ULEA UR4, UR4, UR5, 0x3 ;  /* 0x0000000504047291 */ /* 0x001fe4000f8e18ff */
[----:B------:R-:W-:Y:S01]  /*6860*/  IMAD.X R10, R36, 0x1, R39, P0 ;  /* 0x00000001240a7824 */ /* 0x000fe200000e0627 */
[----:B------:R-:W-:-:S04]  /*6870*/  LOP3.LUT R27, R40, R27, RZ, 0x3c, !PT ;  /* 0x0000001b281b7212 */ /* 0x000fc800078e3cff */
[----:B------:R-:W-:Y:S02]  /*6880*/  LOP3.LUT R28, R10, R47, RZ, 0x3c, !PT ;  /* 0x0000002f0a1c7212 */ /* 0x000fe400078e3cff */
[----:B------:R-:W-:Y:S02]  /*6890*/  LOP3.LUT R48, R32, R21, R48, 0x96, !PT ;  /* 0x0000001520307212 */ /* 0x000fe400078e9630 */
[----:B------:R-:W-:Y:S02]  /*68a0*/  SHF.R.W.U32 R21, R28, 0x1f, R27 ;  /* 0x0000001f1c157819 */ /* 0x000fe40000001e1b */
[----:B------:R-:W-:Y:S01]  /*68b0*/  SHF.R.W.U32 R27, R27, 0x1f, R28 ;  /* 0x0000001f1b1b7819 */ /* 0x000fe20000001e1c */
[----:B------:R-:W0:Y:S01]  /*68c0*/  LDCU.U8 UR6, c[0x3][0xa6] ;  /* 0x00c014c0ff0677ac */ /* 0x000e220008000000 */
[----:B------:R-:W5:Y:S01]  /*68d0*/  LDL.64 R28, [UR4] ;  /* 0x00000004ff1c7983 */ /* 0x000f620008100a00 */
[----:B------:R-:W-:Y:S01]  /*68e0*/  LOP3.LUT R23, R55, R23, R22, 0x96, !PT ;  /* 0x0000001737177212 */ /* 0x000fe200078e9616 */
[----:B0-----:R-:W-:Y:S01]  /*68f0*/  ULEA UR6, UR6, UR5, 0x3 ;  /* 0x0000000506067291 */ /* 0x001fe2000f8e18ff */
[----:B--2---:R-:W-:-:S04]  /*6900*/  IADD3 R45, P0, P1, R2, R45, R21 ;  /* 0x0000002d022d7210 */ /* 0x004fc8000791e015 */
[----:B------:R-:W-:-:S04]  /*6910*/  IADD3.X R55, PT, PT, R3, R55, R27, P0, P1 ;  /* 0x0000003703377210 */ /* 0x000fc800007e241b */
[----:B------:R-:W2:Y:S01]  /*6920*/  LDL.64 R2, [UR6] ;  /* 0x00000006ff027983 */ /* 0x000ea20008100a00 */
[----:B------:R-:W-:Y:S01]  /*6930*/  LOP3.LUT R46, R50, R53, RZ, 0x3c, !PT ;  /* 0x00000035322e7212 */ /* 0x000fe200078e3cff */
[----:B------:R-:W0:Y:S01]  /*6940*/  LDCU.U8 UR4, c[0x3][0xa3] ;  /* 0x00c01460ff0477ac */ /* 0x000e220008000000 */
[----:B------:R-:W-:Y:S02]  /*6950*/  SHF.R.W.U32 R22, R35, 0x10, R48 ;  /* 0x0000001023167819 */ /* 0x000fe40000001e30 */
[----:B------:R-:W-:Y:S02]  /*6960*/  SHF.R.W.U32 R48, R48, 0x10, R35 ;  /* 0x0000001030307819 */ /* 0x000fe40000001e23 */
[----:B------:R-:W-:Y:S02]  /*6970*/  IADD3 R46, P1, PT, R46, R43, RZ ;  /* 0x0000002b2e2e7210 */ /* 0x000fe40007f3e0ff */
[----:B------:R-:W-:Y:S02]  /*6980*/  LOP3.LUT R35, R34, R41, RZ, 0x3c, !PT ;  /* 0x0000002922237212 */ /* 0x000fe400078e3cff */
[----:B------:R-:W-:-:S03]  /*6990*/  IADD3 R37, P0, PT, R22, R37, RZ ;  /* 0x0000002516257210 */ /* 0x000fc60007f1e0ff */
[----:B------:R-:W-:Y:S02]  /*69a0*/  IMAD.X R35, R35, 0x1, R44, P1 ;  /* 0x0000000123237824 */ /* 0x000fe400008e062c */
[----:B------:R-:W-:Y:S01]  /*69b0*/  IMAD.X R49, R48, 0x1, R49, P0 ;  /* 0x0000000130317824 */ /* 0x000fe200000e0631 */
[----:B------:R-:W-:Y:S02]  /*69c0*/  LOP3.LUT R47, R46, R31, RZ, 0x3c, !PT ;  /* 0x0000001f2e2f7212 */ /* 0x000fe400078e3cff */
[----:B------:R-:W-:Y:S02]  /*69d0*/  LOP3.LUT R24, R35, R24, RZ, 0x3c, !PT ;  /* 0x0000001823187212 */ /* 0x000fe400078e3cff */
[----:B------:R-:W-:Y:S02]  /*69e0*/  LOP3.LUT R20, R37, R20, RZ, 0x3c, !PT ;  /* 0x0000001425147212 */ /* 0x000fe400078e3cff */
[----:B------:R-:W-:Y:S01]  /*69f0*/  LOP3.LUT R39, R49, R26, RZ, 0x3c, !PT ;  /* 0x0000001a31277212 */ /* 0x000fe200078e3cff */
[----:B0-----:R-:W-:Y:S01]  /*6a00*/  ULEA UR4, UR4, UR5, 0x3 ;  /* 0x0000000504047291 */ /* 0x001fe2000f8e18ff */
[----:B------:R-:W-:-:S02]  /*6a10*/  SHF.R.W.U32 R31, R47, 0x18, R24 ;  /* 0x000000182f1f7819 */ /* 0x000fc40000001e18 */
[----:B------:R-:W-:Y:S02]  /*6a20*/  SHF.R.W.U32 R43, R39, 0x1f, R20 ;  /* 0x0000001f272b7819 */ /* 0x000fe40000001e14 */
[----:B------:R-:W-:Y:S02]  /*6a30*/  SHF.R.W.U32 R39, R20, 0x1f, R39 ;  /* 0x0000001f14277819 */ /* 0x000fe40000001e27 */
[----:B------:R-:W-:Y:S02]  /*6a40*/  SHF.R.W.U32 R47, R24, 0x18, R47 ;  /* 0x00000018182f7819 */ /* 0x000fe40000001e2f */
[----:B---3--:R-:W-:-:S04]  /*6a50*/  IADD3 R20, P0, P1, R6, R34, R31 ;  /* 0x0000002206147210 */ /* 0x008fc8000791e01f */
[-C--:B------:R-:W-:Y:S02]  /*6a60*/  IADD3.X R24, PT, PT, R7, R50.reuse, R47, P0, P1 ;  /* 0x0000003207187210 */ /* 0x080fe400007e242f */
[----:B------:R-:W3:Y:S01]  /*6a70*/  LDL.64 R6, [UR4] ;  /* 0x00000004ff067983 */ /* 0x000ee20008100a00 */
[----:B------:R-:W0:Y:S01]  /*6a80*/  LDCU.U8 UR4, c[0x3][0xa1] ;  /* 0x00c01420ff0477ac */ /* 0x000e220008000000 */
[----:B------:R-:W-:Y:S02]  /*6a90*/  LOP3.LUT R50, R20, R50, R53, 0x96, !PT ;  /* 0x0000003214327212 */ /* 0x000fe400078e9635 */
[----:B----4-:R-:W-:Y:S01]  /*6aa0*/  IADD3 R20, P0, P1, R4, R20, R43 ;  /* 0x0000001404147210 */ /* 0x010fe2000791e02b */
[----:B0-----:R-:W-:-:S03]  /*6ab0*/  ULEA UR4, UR4, UR5, 0x3 ;  /* 0x0000000504047291 */ /* 0x001fc6000f8e18ff */
[----:B------:R-:W-:-:S06]  /*6ac0*/  IADD3.X R53, PT, PT, R5, R24, R39, P0, P1 ;  /* 0x0000001805357210 */ /* 0x000fcc00007e2427 */
        /* <DEDUP_REMOVED lines=11> */
[----:B-----5:R-:W-:Y:S02]  /*6b80*/  IADD3 R57, P0, P1, R28, R25, R30 ;  /* 0x000000191c397210 */ /* 0x020fe4000791e01e */
[----:B------:R-:W-:Y:S02]  /*6b90*/  SHF.R.W.U32 R28, R50, 0x10, R41 ;  /* 0x00000010321c7819 */ /* 0x000fe40000001e29 */
[----:B------:R-:W-:Y:S02]  /*6ba0*/  IADD3.X R29, PT, PT, R29, R32, R33, P0, P1 ;  /* 0x000000201d1d7210 */ /* 0x000fe400007e2421 */
[----:B------:R-:W-:-:S02]  /*6bb0*/  SHF.R.W.U32 R50, R41, 0x10, R50 ;  /* 0x0000001029327819 */ /* 0x000fc40000001e32 */
[----:B------:R-:W-:Y:S01]  /*6bc0*/  IADD3 R46, P0, PT, R28, R46, RZ ;  /* 0x0000002e1c2e7210 */ /* 0x000fe20007f1e0ff */
[----:B0-----:R-:W-:-:S04]  /*6bd0*/  ULEA UR4, UR4, UR5, 0x3 ;  /* 0x0000000504047291 */ /* 0x001fc8000f8e18ff */
[----:B------:R-:W-:Y:S01]  /*6be0*/  IMAD.X R32, R50, 0x1, R35, P0 ;  /* 0x0000000132207824 */ /* 0x000fe200000e0623 */
[----:B------:R-:W-:-:S04]  /*6bf0*/  LOP3.LUT R31, R46, R31, RZ, 0x3c, !PT ;  /* 0x0000001f2e1f7212 */ /* 0x000fc800078e3cff */
[----:B------:R-:W-:-:S04]  /*6c00*/  LOP3.LUT R24, R32, R47, RZ, 0x3c, !PT ;  /* 0x0000002f20187212 */ /* 0x000fc800078e3cff */
[----:B------:R-:W-:Y:S02]  /*6c10*/  SHF.R.W.U32 R35, R24, 0x1f, R31 ;  /* 0x0000001f18237819 */ /* 0x000fe40000001e1f */
[----:B------:R-:W-:Y:S02]  /*6c20*/  SHF.R.W.U32 R31, R31, 0x1f, R24 ;  /* 0x0000001f1f1f7819 */ /* 0x000fe40000001e18 */
[----:B------:R-:W5:Y:S01]  /*6c30*/  LDL.64 R24, [UR4] ;  /* 0x00000004ff187983 */ /* 0x000f620008100a00 */
[----:B------:R-:W0:Y:S02]  /*6c40*/  LDCU UR4, c[0x3][0xa8] ;  /* 0x00c01500ff0477ac */ /* 0x000e240008000800 */
[----:B0-----:R-:W-:-:S04]  /*6c50*/  ULOP3.LUT UR4, UR4, 0xff, URZ, 0xc0, !UPT ;  /* 0x000000ff04047892 */ /* 0x001fc8000f8ec0ff */
[----:B------:R-:W-:Y:S01]  /*6c60*/  ULEA UR4, UR4, UR5, 0x3 ;  /* 0x0000000504047291 */ /* 0x000fe2000f8e18ff */
        /* <DEDUP_REMOVED lines=10> */
[----:B------:R-:W2:Y:S01]  /*6d10*/  LDL.64 R2, [UR4] ;  /* 0x00000004ff027983 */ /* 0x000ea20008100a00 */
[----:B------:R-:W0:Y:S01]  /*6d20*/  LDCU.U8 UR6, c[0x3][0xaa] ;  /* 0x00c01540ff0677ac */ /* 0x000e220008000000 */
[----:B------:R-:W-:Y:S01]  /*6d30*/  LOP3.LUT R34, R53, R36, RZ, 0x3c, !PT ;  /* 0x0000002435227212 */ /* 0x000fe200078e3cff */
[----:B------:R-:W1:Y:S01]  /*6d40*/  LDCU.U8 UR4, c[0x3][0xa7] ;  /* 0x00c014e0ff0477ac */ /* 0x000e620008000000 */
[----:B0-----:R-:W-:Y:S02]  /*6d50*/  ULEA UR6, UR6, UR5, 0x3 ;  /* 0x0000000506067291 */ /* 0x001fe4000f8e18ff */
[----:B-1----:R-:W-:Y:S01]  /*6d60*/  ULEA UR4, UR4, UR5, 0x3 ;  /* 0x0000000504047291 */ /* 0x002fe2000f8e18ff */
[----:B---3--:R-:W-:-:S04]  /*6d70*/  IADD3 R47, P0, P1, R6, R57, R30 ;  /* 0x00000039062f7210 */ /* 0x008fc8000791e01e */
[----:B------:R-:W-:Y:S02]  /*6d80*/  IADD3.X R59, PT, PT, R7, R29, R33, P0, P1 ;  /* 0x0000001d073b7210 */ /* 0x000fe400007e2421 */
[----:B------:R-:W-:-:S04]  /*6d90*/  LOP3.LUT R7, R55, R48, RZ, 0x3c, !PT ;  /* 0x0000003037077212 */ /* 0x000fc800078e3cff */
[----:B------:R-:W-:Y:S02]  /*6da0*/  IADD3 R46, P0, PT, R7, R46, RZ ;  /* 0x0000002e072e7210 */ /* 0x000fe40007f1e0ff */
[----:B------:R-:W-:-:S05]  /*6db0*/  LOP3.LUT R7, R45, R22, RZ, 0x3c, !PT ;  /* 0x000000162d077212 */ /* 0x000fca00078e3cff */
[----:B------:R-:W-:Y:S01]  /*6dc0*/  IMAD.X R32, R7, 0x1, R32, P0 ;  /* 0x0000000107207824 */ /* 0x000fe200000e0620 */
[----:B------:R-:W-:Y:S02]  /*6dd0*/  IADD3 R34, P0, PT, R34, R11, RZ ;  /* 0x0000000b22227210 */ /* 0x000fe40007f1e0ff */
[----:B------:R-:W-:Y:S02]  /*6de0*/  LOP3.LUT R7, R20, R51, RZ, 0x3c, !PT ;  /* 0x0000003314077212 */ /* 0x000fe400078e3cff */
[----:B------:R-:W-:-:S03]  /*6df0*/  LOP3.LUT R38, R46, R21, RZ, 0x3c, !PT ;  /* 0x000000152e267212 */ /* 0x000fc600078e3cff */
[----:B------:R-:W-:Y:S01]  /*6e00*/  IMAD.X R42, R7, 0x1, R42, P0 ;  /* 0x00000001072a7824 */ /* 0x000fe200000e062a */
[----:B------:R-:W-:Y:S01]  /*6e10*/  LOP3.LUT R11, R32, R27, RZ, 0x3c, !PT ;  /* 0x0000001b200b7212 */ /* 0x000fe200078e3cff */
[----:B------:R-:W3:Y:S01]  /*6e20*/  LDL.64 R6, [UR6] ;  /* 0x00000006ff067983 */ /* 0x000ee20008100a00 */
[----:B------:R-:W-:Y:S02]  /*6e30*/  LOP3.LUT R21, R34, R43, RZ, 0x3c, !PT ;  /* 0x0000002b22157212 */ /* 0x000fe400078e3cff */
[----:B------:R-:W-:Y:S02]  /*6e40*/  LOP3.LUT R40, R42, R39, RZ, 0x3c, !PT ;  /* 0x000000272a287212 */ /* 0x000fe400078e3cff */
[----:B------:R-:W-:Y:S02]  /*6e50*/  LOP3.LUT R29, R47, R29, R50, 0x96, !PT ;  /* 0x0000001d2f1d7212 */ /* 0x000fe400078e9632 */
[----:B------:R-:W-:Y:S02]  /*6e60*/  LOP3.LUT R28, R59, R57, R28, 0x96, !PT ;  /* 0x000000393b1c7212 */ /* 0x000fe400078e961c */
[----:B------:R-:W-:-:S02]  /*6e70*/  SHF.R.W.U32 R27, R38, 0x18, R11 ;  /* 0x00000018261b7819 */ /* 0x000fc40000001e0b */
[----:B------:R-:W-:Y:S02]  /*6e80*/  SHF.R.W.U32 R38, R11, 0x18, R38 ;  /* 0x000000180b267819 */ /* 0x000fe40000001e26 */
[----:B------:R-:W-:Y:S02]  /*6e90*/  SHF.R.W.U32 R11, R21, 0x18, R40 ;  /* 0x00000018150b7819 */ /* 0x000fe40000001e28 */
[----:B------:R-:W-:Y:S02]  /*6ea0*/  SHF.R.W.U32 R21, R40, 0x18, R21 ;  /* 0x0000001828157819 */ /* 0x000fe40000001e15 */
[----:B------:R-:W-:Y:S02]  /*6eb0*/  SHF.R.W.U32 R40, R29, 0x10, R28 ;  /* 0x000000101d287819 */ /* 0x000fe40000001e1c */
[----:B------:R-:W-:Y:S02]  /*6ec0*/  SHF.R.W.U32 R29, R28, 0x10, R29 ;  /* 0x000000101c1d7819 */ /* 0x000fe40000001e1d */
[----:B------:R-:W-:-:S05]  /*6ed0*/  IADD3 R9, P0, PT, R40, R9, RZ ;  /* 0x0000000928097210 */ /* 0x000fca0007f1e0ff */
[----:B------:R-:W-:Y:S01]  /*6ee0*/  IMAD.X R10, R29, 0x1, R10, P0 ;  /* 0x000000011d0a7824 */ /* 0x000fe200000e060a */
[----:B----4-:R-:W-:-:S04]  /*6ef0*/  IADD3 R39, P0, P1, R4, R45, R27 ;  /* 0x0000002d04277210 */ /* 0x010fc8000791e01b */
[----:B------:R-:W-:Y:S02]  /*6f00*/  LOP3.LUT R43, R10, R33, RZ, 0x3c, !PT ;  /* 0x000000210a2b7212 */ /* 0x000fe400078e3cff */
[----:B------:R-:W-:Y:S02]  /*6f10*/  IADD3.X R33, PT, PT, R5, R55, R38, P0, P1 ;  /* 0x0000003705217210 */ /* 0x000fe400007e2426 */
[----:B------:R-:W4:Y:S01]  /*6f20*/  LDL.64 R4, [UR4] ;  /* 0x00000004ff047983 */ /* 0x000f220008100a00 */
[----:B------:R-:W0:Y:S01]  /*6f30*/  LDCU UR4, c[0x3][0xac] ;  /* 0x00c01580ff0477ac */ /* 0x000e220008000800 */
[----:B------:R-:W-:-:S04]  /*6f40*/  LOP3.LUT R28, R9, R30, RZ, 0x3c, !PT ;  /* 0x0000001e091c7212 */ /* 0x000fc800078e3cff */
[----:B------:R-:W-:Y:S02]  /*6f50*/  SHF.R.W.U32 R30, R43, 0x1f, R28 ;  /* 0x0000001f2b1e7819 */ /* 0x000fe40000001e1c */
[----:B------:R-:W-:Y:S02]  /*6f60*/  SHF.R.W.U32 R28, R28, 0x1f, R43 ;  /* 0x0000001f1c1c7819 */ /* 0x000fe40000001e2b */
[----:B------:R-:W-:Y:S01]  /*6f70*/  LOP3.LUT R48, R39, R55, R48, 0x96, !PT ;  /* 0x0000003727307212 */ /* 0x000fe200078e9630 */
[----:B0-----:R-:W-:Y:S01]  /*6f80*/  ULOP3.LUT UR4, UR4, 0xff, URZ, 0xc0, !UPT ;  /* 0x000000ff04047892 */ /* 0x001fe2000f8ec0ff */
[----:B-----5:R-:W-:-:S03]  /*6f90*/  IADD3 R43, P0, P1, R24, R20, R11 ;  /* 0x00000014182b7210 */ /* 0x020fc6000791e00b */
[----:B------:R-:W-:Y:S01]  /*6fa0*/  ULEA UR4, UR4, UR5, 0x3 ;  /* 0x0000000504047291 */ /* 0x000fe2000f8e18ff */
[-C--:B------:R-:W-:Y:S01]  /*6fb0*/  IADD3.X R55, PT, PT, R25, R53.reuse, R21, P0, P1 ;  /* 0x0000003519377210 */ /* 0x080fe200007e2415 */
[----:B------:R-:W0:Y:S01]  /*6fc0*/  LDCU.U8 UR6, c[0x3][0xae] ;  /* 0x00c015c0ff0677ac */ /* 0x000e220008000000 */
[----:B------:R-:W-:Y:S02]  /*6fd0*/  LOP3.LUT R36, R43, R53, R36, 0x96, !PT ;  /* 0x000000352b247212 */ /* 0x000fe400078e9624 */
[----:B------:R-:W-:-:S04]  /*6fe0*/  LOP3.LUT R51, R55, R20, R51, 0x96, !PT ;  /* 0x0000001437337212 */ /* 0x000fc800078e9633 */
[----:B------:R-:W5:Y:S01]  /*6ff0*/  LDL.64 R24, [UR4] ;  /* 0x00000004ff187983 */ /* 0x000f620008100a00 */
[----:B------:R-:W-:Y:S01]  /*7000*/  LOP3.LUT R45, R33, R45, R22, 0x96, !PT ;  /* 0x0000002d212d7212 */ /* 0x000fe200078e9616 */
[----:B0-----:R-:W-:Y:S01]  /*7010*/  ULEA UR6, UR6, UR5, 0x3 ;  /* 0x0000000506067291 */ /* 0x001fe2000f8e18ff */
[----:B--2---:R-:W-:-:S04]  /*7020*/  IADD3 R39, P0, P1, R2, R39, R30 ;  /* 0x0000002702277210 */ /* 0x004fc8000791e01e */
[----:B------:R-:W-:Y:S02]  /*7030*/  IADD3.X R20, PT, PT, R3, R33, R28, P0, P1 ;  /* 0x0000002103147210 */ /* 0x000fe400007e241c */
[----:B------:R-:W-:Y:S02]  /*7040*/  SHF.R.W.U32 R33, R36, 0x10, R51 ;  /* 0x0000001024217819 */ /* 0x000fe40000001e33 */
[----:B------:R-:W-:Y:S02]  /*7050*/  SHF.R.W.U32 R51, R51, 0x10, R36 ;  /* 0x0000001033337819 */ /* 0x000fe40000001e24 */
[----:B------:R-:W-:-:S05]  /*7060*/  IADD3 R34, P0, PT, R33, R34, RZ ;  /* 0x0000002221227210 */ /* 0x000fca0007f1e0ff */
[----:B------:R-:W-:Y:S01]  /*7070*/  IMAD.X R42, R51, 0x1, R42, P0 ;  /* 0x00000001332a7824 */ /* 0x000fe200000e062a */
[----:B------:R-:W-:-:S04]  /*7080*/  LOP3.LUT R2, R34, R11, RZ, 0x3c, !PT ;  /* 0x0000000b22027212 */ /* 0x000fc800078e3cff */
[----:B------:R-:W-:-:S04]  /*7090*/  LOP3.LUT R21, R42, R21, RZ, 0x3c, !PT ;  /* 0x000000152a157212 */ /* 0x000fc800078e3cff */
[----:B------:R-:W-:Y:S02]  /*70a0*/  SHF.R.W.U32 R11, R21, 0x1f, R2 ;  /* 0x0000001f150b7819 */ /* 0x000fe40000001e02 */
[----:B------:R-:W-:Y:S02]  /*70b0*/  SHF.R.W.U32 R21, R2, 0x1f, R21 ;  /* 0x0000001f02157819 */ /* 0x000fe40000001e15 */
[----:B------:R-:W2:Y:S01]  /*70c0*/  LDL.64 R2, [UR6] ;  /* 0x00000006ff027983 */ /* 0x000ea20008100a00 */
[----:B------:R-:W-:Y:S01]  /*70d0*/  LOP3.LUT R22, R8, R23, RZ, 0x3c, !PT ;  /* 0x0000001708167212 */ /* 0x000fe200078e3cff */
[----:B------:R-:W0:Y:S01]  /*70e0*/  LDCU.U8 UR6, c[0x3][0xaf] ;  /* 0x00c015e0ff0677ac */ /* 0x000e220008000000 */
[----:B------:R-:W-:Y:S01]  /*70f0*/  LOP3.LUT R36, R41, R26, RZ, 0x3c, !PT ;  /* 0x0000001a29247212 */ /* 0x000fe200078e3cff */
[----:B0-----:R-:W-:Y:S01]  /*7100*/  ULEA UR6, UR6, UR5, 0x3 ;  /* 0x0000000506067291 */ /* 0x001fe2000f8e18ff */
[----:B------:R-:W0:Y:S01]  /*7110*/  LDCU.U8 UR4, c[0x3][0xa9] ;  /* 0x00c01520ff0477ac */ /* 0x000e220008000000 */
[----:B---3--:R-:W-:-:S04]  /*7120*/  IADD3 R47, P0, P1, R6, R47, R11 ;  /* 0x0000002f062f7210 */ /* 0x008fc8000791e00b */
[----:B------:R-:W-:Y:S02]  /*7130*/  IADD3.X R59, PT, PT, R7, R59, R21, P0, P1 ;  /* 0x0000003b073b7210 */ /* 0x000fe400007e2415 */
[----:B------:R-:W-:-:S05]  /*7140*/  IADD3 R22, P0, PT, R22, R37, RZ ;  /* 0x0000002516167210 */ /* 0x000fca0007f1e0ff */
[----:B------:R-:W-:Y:S01]  /*7150*/  IMAD.X R36, R36, 0x1, R49, P0 ;  /* 0x0000000124247824 */ /* 0x000fe200000e0631 */
[----:B------:R-:W-:-:S04]  /*7160*/  LOP3.LUT R37, R22, R35, RZ, 0x3c, !PT ;  /* 0x0000002316257212 */ /* 0x000fc800078e3cff */
[----:B------:R-:W-:-:S04]  /*7170*/  LOP3.LUT R6, R36, R31, RZ, 0x3c, !PT ;  /* 0x0000001f24067212 */ /* 0x000fc800078e3cff */
[----:B------:R-:W-:Y:S02]  /*7180*/  SHF.R.W.U32 R35, R37, 0x18, R6 ;  /* 0x0000001825237819 */ /* 0x000fe40000001e06 */
[----:B------:R-:W-:Y:S02]  /*7190*/  SHF.R.W.U32 R37, R6, 0x18, R37 ;  /* 0x0000001806257819 */ /* 0x000fe40000001e25 */
[----:B----4-:R-:W-:-:S04]  /*71a0*/  IADD3 R31, P0, P1, R4, R41, R35 ;  /* 0x00000029041f7210 */ /* 0x010fc8000791e023 */
[-C--:B------:R-:W-:Y:S02]  /*71b0*/  IADD3.X R49, PT, PT, R5, R8.reuse, R37, P0, P1 ;  /* 0x0000000805317210 */ /* 0x080fe400007e2425 */
[----:B------:R-:W3:Y:S01]  /*71c0*/  LDL.64 R4, [UR6] ;  /* 0x00000006ff047983 */ /* 0x000ee20008100a00 */
[----:B0-----:R-:W-:Y:S01]  /*71d0*/  ULEA UR4, UR4, UR5, 0x3 ;  /* 0x0000000504047291 */ /* 0x001fe2000f8e18ff */
[----:B------:R-:W0:Y:S08]  /*71e0*/  LDCU.64 UR6, c[0x3][0xb0] ;  /* 0x00c01600ff0677ac */ /* 0x000e300008000a00 */
[----:B------:R-:W4:Y:S01]  /*71f0*/  LDL.64 R6, [UR4] ;  /* 0x00000004ff067983 */ /* 0x000f220008100a00 */
[----:B------:R-:W-:-:S02]  /*7200*/  LOP3.LUT R23, R31, R8, R23, 0x96, !PT ;  /* 0x000000081f177212 */ /* 0x000fc400078e9617 */
[----:B------:R-:W-:-:S04]  /*7210*/  LOP3.LUT R26, R49, R41, R26, 0x96, !PT ;  /* 0x00000029311a7212 */ /* 0x000fc800078e961a */
[----:B------:R-:W-:Y:S02]  /*7220*/  SHF.R.W.U32 R8, R23, 0x10, R26 ;  /* 0x0000001017087819 */ /* 0x000fe40000001e1a */
[----:B------:R-:W-:Y:S02]  /*7230*/  SHF.R.W.U32 R41, R26, 0x10, R23 ;  /* 0x000000101a297819 */ /* 0x000fe40000001e17 */
[----:B------:R-:W-:Y:S01]  /*7240*/  IADD3 R26, P0, PT, R8, R22, RZ ;  /* 0x00000016081a7210 */ /* 0x000fe20007f1e0ff */
[----:B0-----:R-:W-:-:S04]  /*7250*/  ULOP3.LUT UR4, UR6, 0xff, URZ, 0xc0, !UPT ;  /* 0x000000ff06047892 */ /* 0x001fc8000f8ec0ff */
[----:B------:R-:W-:Y:S01]  /*7260*/  IMAD.X R36, R41, 0x1, R36, P0 ;  /* 0x0000000129247824 */ /* 0x000fe200000e0624 */
[----:B------:R-:W-:Y:S01]  /*7270*/  ULEA UR6, UR4, UR5, 0x3 ;  /* 0x0000000504067291 */ /* 0x000fe2000f8e18ff */
[----:B------:R-:W-:-:S03]  /*7280*/  LOP3.LUT R35, R26, R35, RZ, 0x3c, !PT ;  /* 0x000000231a237212 */ /* 0x000fc600078e3cff */
[----:B------:R-:W-:-:S04]  /*7290*/  LOP3.LUT R22, R36, R37, RZ, 0x3c, !PT ;  /* 0x0000002524167212 */ /* 0x000fc800078e3cff */
[----:B------:R-:W-:Y:S02]  /*72a0*/  SHF.R.W.U32 R37, R22, 0x1f, R35 ;  /* 0x0000001f16257819 */ /* 0x000fe40000001e23 */
[----:B------:R-:W-:Y:S02]  /*72b0*/  SHF.R.W.U32 R35, R35, 0x1f, R22 ;  /* 0x0000001f23237819 */ /* 0x000fe40000001e16 */
[----:B------:R-:W4:Y:S01]  /*72c0*/  LDL.64 R22, [UR6] ;  /* 0x00000006ff167983 */ /* 0x000f220008100a00 */
[----:B-----5:R-:W-:Y:S01]  /*72d0*/  IADD3 R43, P0, P1, R24, R43, R37 ;  /* 0x0000002b182b7210 */ /* 0x020fe2000791e025 */
[----:B------:R-:W0:Y:S01]  /*72e0*/  LDCU.U8 UR4, c[0x3][0xab] ;  /* 0x00c01560ff0477ac */ /* 0x000e220008000000 */
[----:B------:R-:W-:Y:S02]  /*72f0*/  SHF.R.W.U32 R44, R48, 0x10, R45 ;  /* 0x00000010302c7819 */ /* 0x000fe40000001e2d */
[----:B------:R-:W-:Y:S02]  /*7300*/  IADD3.X R24, PT, PT, R25, R55, R35, P0, P1 ;  /* 0x0000003719187210 */ /* 0x000fe400007e2423 */
        /* <DEDUP_REMOVED lines=8> */
[----:B--2---:R-:W-:-:S04]  /*7390*/  IADD3 R32, P0, P1, R2, R31, R38 ;  /* 0x0000001f02207210 */ /* 0x004fc8000791e026 */
[----:B------:R-:W-:Y:S02]  /*73a0*/  IADD3.X R50, PT, PT, R3, R49, R27, P0, P1 ;  /* 0x0000003103327210 */ /* 0x000fe400007e241b */
[----:B------:R-:W2:Y:S01]  /*73b0*/  LDL.64 R2, [UR4] ;  /* 0x00000004ff027983 */ /* 0x000ea20008100a00 */
        /* <DEDUP_REMOVED lines=9> */
[----:B------:R-:W-:-:S04]  /*7450*/  LOP3.LUT R38, R9, R38, RZ, 0x3c, !PT ;  /* 0x0000002609267212 */ /* 0x000fc800078e3cff */
[----:B------:R-:W-:Y:S01]  /*7460*/  LOP3.LUT R55, R10, R27, RZ, 0x3c, !PT ;  /* 0x0000001b0a377212 */ /* 0x000fe200078e3cff */
[----:B0-----:R-:W-:-:S03]  /*7470*/  ULEA UR4, UR4, UR5, 0x3 ;  /* 0x0000000504047291 */ /* 0x001fc6000f8e18ff */
[----:B------:R-:W-:Y:S02]  /*7480*/  SHF.R.W.U32 R53, R38, 0x18, R55 ;  /* 0x0000001826357819 */ /* 0x000fe40000001e37 */
[----:B------:R-:W-:Y:S02]  /*7490*/  LOP3.LUT R30, R31, R30, RZ, 0x3c, !PT ;  /* 0x0000001e1f1e7212 */ /* 0x000fe400078e3cff */
[----:B------:R-:W-:Y:S02]  /*74a0*/  LOP3.LUT R49, R45, R28, RZ, 0x3c, !PT ;  /* 0x0000001c2d317212 */ /* 0x000fe400078e3cff */
[----:B------:R-:W-:Y:S02]  /*74b0*/  SHF.R.W.U32 R55, R55, 0x18, R38 ;  /* 0x0000001837377819 */ /* 0x000fe40000001e26 */
[----:B------:R-:W-:Y:S02]  /*74c0*/  SHF.R.W.U32 R27, R30, 0x18, R49 ;  /* 0x000000181e1b7819 */ /* 0x000fe40000001e31 */
[----:B------:R-:W-:-:S02]  /*74d0*/  SHF.R.W.U32 R49, R49, 0x18, R30 ;  /* 0x0000001831317819 */ /* 0x000fc40000001e1e */
[----:B---3--:R-:W-:-:S04]  /*74e0*/  IADD3 R28, P0, P1, R4, R32, R53 ;  /* 0x00000020041c7210 */ /* 0x008fc8000791e035 */
[-C--:B------:R-:W-:Y:S02]  /*74f0*/  IADD3.X R30, PT, PT, R5, R50.reuse, R55, P0, P1 ;  /* 0x00000032051e7210 */ /* 0x080fe400007e2437 */
[----:B------:R-:W3:Y:S01]  /*7500*/  LDL.64 R4, [UR4] ;  /* 0x00000004ff047983 */ /* 0x000ee20008100a00 */
[----:B------:R-:W-:Y:S01]  /*7510*/  ULOP3.LUT UR4, UR7, 0xff, URZ, 0xc0, !UPT ;  /* 0x000000ff07047892 */ /* 0x000fe2000f8ec0ff */
[----:B------:R-:W-:-:S03]  /*7520*/  LOP3.LUT R50, R28, R50, R51, 0x96, !PT ;  /* 0x000000321c327212 */ /* 0x000fc600078e9633 */
[----:B------:R-:W-:Y:S01]  /*7530*/  ULEA UR4, UR4, UR5, 0x3 ;  /* 0x0000000504047291 */ /* 0x000fe2000f8e18ff */
[----:B----4-:R-:W-:-:S04]  /*7540*/  IADD3 R51, P0, P1, R6, R39, R27 ;  /* 0x0000002706337210 */ /* 0x010fc8000791e01b */
[----:B------:R-:W-:-:S04]  /*7550*/  IADD3.X R57, PT, PT, R7, R20, R49, P0, P1 ;  /* 0x0000001407397210 */ /* 0x000fc800007e2431 */
[----:B------:R-:W4:Y:S01]  /*7560*/  LDL.64 R6, [UR4] ;  /* 0x00000004ff067983 */ /* 0x000f220008100a00 */
[----:B------:R-:W-:-:S04]  /*7570*/  LOP3.LUT R33, R30, R32, R33, 0x96, !PT ;  /* 0x000000201e217212 */ /* 0x000fc800078e9621 */
[----:B------:R-:W-:Y:S02]  /*7580*/  SHF.R.W.U32 R32, R50, 0x10, R33 ;  /* 0x0000001032207819 */ /* 0x000fe40000001e21 */
[----:B------:R-:W-:Y:S02]  /*7590*/  SHF.R.W.U32 R33, R33, 0x10, R50 ;  /* 0x0000001021217819 */ /* 0x000fe40000001e32 */
[----:B------:R-:W-:Y:S01]  /*75a0*/  IADD3 R34, P0, PT, R32, R9, RZ ;  /* 0x0000000920227210 */ /* 0x000fe20007f1e0ff */
[----:B------:R-:W0:Y:S04]  /*75b0*/  LDCU.U8 UR4, c[0x3][0xb2] ;  /* 0x00c01640ff0477ac */ /* 0x000e280008000000 */
[----:B------:R-:W-:Y:S01]  /*75c0*/  IMAD.X R10, R33, 0x1, R10, P0 ;  /* 0x00000001210a7824 */ /* 0x000fe200000e060a */
[----:B------:R-:W-:-:S04]  /*75d0*/  LOP3.LUT R38, R34, R53, RZ, 0x3c, !PT ;  /* 0x0000003522267212 */ /* 0x000fc800078e3cff */
[----:B------:R-:W-:Y:S02]  /*75e0*/  LOP3.LUT R55, R10, R55, RZ, 0x3c, !PT ;  /* 0x000000370a377212 */ /* 0x000fe400078e3cff */
[----:B------:R-:W-:Y:S02]  /*75f0*/  LOP3.LUT R41, R51, R20, R41, 0x96, !PT ;  /* 0x0000001433297212 */ /* 0x000fe400078e9629 */
[----:B------:R-:W-:Y:S02]  /*7600*/  SHF.R.W.U32 R20, R55, 0x1f, R38 ;  /* 0x0000001f37147819 */ /* 0x000fe40000001e26 */
[----:B------:R-:W-:Y:S02]  /*7610*/  SHF.R.W.U32 R38, R38, 0x1f, R55 ;  /* 0x0000001f26267819 */ /* 0x000fe40000001e37 */
[----:B------:R-:W-:Y:S01]  /*7620*/  IADD3 R51, P0, P1, R22, R51, R20 ;  /* 0x0000003316337210 */ /* 0x000fe2000791e014 */
[----:B0-----:R-:W-:Y:S01]  /*7630*/  ULEA UR4, UR4, UR5, 0x3 ;  /* 0x0000000504047291 */ /* 0x001fe2000f8e18ff */
[----:B------:R-:W-:-:S02]  /*7640*/  LOP3.LUT R9, R59, R48, RZ, 0x3c, !PT ;  /* 0x000000303b097212 */ /* 0x000fc400078e3cff */
[----:B------:R-:W-:Y:S02]  /*7650*/  IADD3.X R23, PT, PT, R23, R57, R38, P0, P1 ;  /* 0x0000003917177210 */ /* 0x000fe400007e2426 */
[----:B------:R-:W-:Y:S02]  /*7660*/  IADD3 R26, P0, PT, R9, R26, RZ ;  /* 0x0000001a091a7210 */ /* 0x000fe40007f1e0ff */
[----:B------:R-:W-:Y:S02]  /*7670*/  LOP3.LUT R9, R47, R44, RZ, 0x3c, !PT ;  /* 0x0000002c2f097212 */ /* 0x000fe400078e3cff */
[----:B------:R-:W-:-:S03]  /*7680*/  LOP3.LUT R22, R57, R39, R8, 0x96, !PT ;  /* 0x0000002739167212 */ /* 0x000fc600078e9608 */
[----:B------:R-:W-:Y:S02]  /*7690*/  IMAD.X R36, R9, 0x1, R36, P0 ;  /* 0x0000000109247824 */ /* 0x000fe400000e0624 */
[----:B------:R-:W5:Y:S01]  /*76a0*/  LDL.64 R8, [UR4] ;  /* 0x00000004ff087983 */ /* 0x000f620008100a00 */
[----:B------:R-:W0:Y:S01]  /*76b0*/  LDCU.U8 UR4, c[0x3][0xb6] ;  /* 0x00c016c0ff0477ac */ /* 0x000e220008000000 */
[----:B------:R-:W-:Y:S02]  /*76c0*/  LOP3.LUT R11, R26, R11, RZ, 0x3c, !PT ;  /* 0x0000000b1a0b7212 */ /* 0x000fe400078e3cff */
        /* <DEDUP_REMOVED lines=8> */
[----:B------:R-:W2:Y:S01]  /*7750*/  LDL.64 R2, [UR4] ;  /* 0x00000004ff027983 */ /* 0x000ea20008100a00 */
[----:B------:R-:W-:Y:S02]  /*7760*/  LOP3.LUT R59, R11, R59, R48, 0x96, !PT ;  /* 0x0000003b0b3b7212 */ /* 0x000fe400078e9630 */
[----:B------:R-:W-:Y:S01]  /*7770*/  LOP3.LUT R44, R21, R47, R44, 0x96, !PT ;  /* 0x0000002f152c7212 */ /* 0x000fe200078e962c */
[----:B------:R-:W0:Y:S01]  /*7780*/  LDCU.U8 UR4, c[0x3][0xb3] ;  /* 0x00c01660ff0477ac */ /* 0x000e220008000000 */
[----:B------:R-:W-:Y:S02]  /*7790*/  LOP3.LUT R50, R43, R40, RZ, 0x3c, !PT ;  /* 0x000000282b327212 */ /* 0x000fe400078e3cff */
[----:B------:R-:W-:Y:S02]  /*77a0*/  SHF.R.W.U32 R48, R59, 0x10, R44 ;  /* 0x000000103b307819 */ /* 0x000fe40000001e2c */
        /* <DEDUP_REMOVED lines=13> */
[----:B---3--:R-:W-:-:S04]  /*7880*/  IADD3 R42, P0, P1, R4, R43, R37 ;  /* 0x0000002b042a7210 */ /* 0x008fc8000791e025 */
[-C--:B------:R-:W-:Y:S02]  /*7890*/  IADD3.X R50, PT, PT, R5, R24.reuse, R25, P0, P1 ;  /* 0x0000001805327210 */ /* 0x080fe400007e2419 */
[----:B------:R-:W3:Y:S01]  /*78a0*/  LDL.64 R4, [UR4] ;  /* 0x00000004ff047983 */ /* 0x000ee20008100a00 */
[----:B------:R-:W0:Y:S01]  /*78b0*/  LDCU.U8 UR4, c[0x3][0xb1] ;  /* 0x00c01620ff0477ac */ /* 0x000e220008000000 */
[----:B------:R-:W-:Y:S02]  /*78c0*/  LOP3.LUT R24, R42, R24, R29, 0x96, !PT ;  /* 0x000000182a187212 */ /* 0x000fe400078e961d */
[----:B------:R-:W-:Y:S02]  /*78d0*/  LOP3.LUT R43, R50, R43, R40, 0x96, !PT ;  /* 0x0000002b322b7212 */ /* 0x000fe400078e9628 */
[----:B----4-:R-:W-:Y:S01]  /*78e0*/  IADD3 R29, P0, P1, R6, R42, R39 ;  /* 0x0000002a061d7210 */ /* 0x010fe2000791e027 */
[----:B0-----:R-:W-:-:S03]  /*78f0*/  ULEA UR4, UR4, UR5, 0x3 ;  /* 0x0000000504047291 */ /* 0x001fc6000f8e18ff */
[----:B------:R-:W-:-:S06]  /*7900*/  IADD3.X R50, PT, PT, R7, R50, R35, P0, P1 ;  /* 0x0000003207327210 */ /* 0x000fcc00007e2423 */
[----:B------:R-:W4:Y:S01]  /*7910*/  LDL.64 R6, [UR4] ;  /* 0x00000004ff067983 */ /* 0x000f220008100a00 */
[----:B------:R-:W-:Y:S01]  /*7920*/  SHF.R.W.U32 R40, R41, 0x10, R22 ;  /* 0x0000001029287819 */ /* 0x000fe20000001e16 */
[----:B------:R-:W0:Y:S01]  /*7930*/  LDCU UR4, c[0x3][0xb8] ;  /* 0x00c01700ff0477ac */ /* 0x000e220008000800 */
[----:B------:R-:W-:Y:S02]  /*7940*/  SHF.R.W.U32 R22, R22, 0x10, R41 ;  /* 0x0000001016167819 */ /* 0x000fe40000001e29 */
[----:B------:R-:W-:-:S05]  /*7950*/  IADD3 R42, P0, PT, R40, R31, RZ ;  /* 0x0000001f282a7210 */ /* 0x000fca0007f1e0ff */
[----:B------:R-:W-:Y:S01]  /*7960*/  IMAD.X R52, R22, 0x1, R45, P0 ;  /* 0x0000000116347824 */ /* 0x000fe200000e062d */
[----:B------:R-:W-:-:S04]  /*7970*/  LOP3.LUT R27, R42, R27, RZ, 0x3c, !PT ;  /* 0x0000001b2a1b7212 */ /* 0x000fc800078e3cff */
[----:B------:R-:W-:-:S04]  /*7980*/  LOP3.LUT R54, R52, R49, RZ, 0x3c, !PT ;  /* 0x0000003134367212 */ /* 0x000fc800078e3cff */
[----:B------:R-:W-:Y:S01]  /*7990*/  SHF.R.W.U32 R31, R54, 0x1f, R27 ;  /* 0x0000001f361f7819 */ /* 0x000fe20000001e1b */
[----:B0-----:R-:W-:Y:S01]  /*79a0*/  ULOP3.LUT UR4, UR4, 0xff, URZ, 0xc0, !UPT ;  /* 0x000000ff04047892 */ /* 0x001fe2000f8ec0ff */
[----:B------:R-:W-:Y:S02]  /*79b0*/  SHF.R.W.U32 R27, R27, 0x1f, R54 ;  /* 0x0000001f1b1b7819 */ /* 0x000fe40000001e36 */
[----:B-----5:R-:W-:Y:S01]  /*79c0*/  IADD3 R11, P0, P1, R8, R11, R31 ;  /* 0x0000000b080b7210 */ /* 0x020fe2000791e01f */
[----:B------:R-:W-:Y:S01]  /*79d0*/  ULEA UR6, UR4, UR5, 0x3 ;  /* 0x0000000504067291 */ /* 0x000fe2000f8e18ff */
[----:B------:R-:W-:Y:S02]  /*79e0*/  SHF.R.W.U32 R54, R24, 0x10, R43 ;  /* 0x0000001018367819 */ /* 0x000fe40000001e2b */
[----:B------:R-:W-:Y:S02]  /*79f0*/  IADD3.X R21, PT, PT, R9, R21, R27, P0, P1 ;  /* 0x0000001509157210 */ /* 0x000fe400007e241b */
[----:B------:R-:W-:-:S02]  /*7a00*/  SHF.R.W.U32 R24, R43, 0x10, R24 ;  /* 0x000000102b187819 */ /* 0x000fc40000001e18 */
[----:B------:R-:W-:Y:S01]  /*7a10*/  IADD3 R46, P0, PT, R54, R46, RZ ;  /* 0x0000002e362e7210 */ /* 0x000fe20007f1e0ff */
[----:B------:R-:W0:Y:S01]  /*7a20*/  LDCU.U8 UR4, c[0x3][0xb5] ;  /* 0x00c016a0ff0477ac */ /* 0x000e220008000000 */
[----:B------:R-:W5:Y:S03]  /*7a30*/  LDL.64 R8, [UR6] ;  /* 0x00000006ff087983 */ /* 0x000f660008100a00 */
        /* <DEDUP_REMOVED lines=13> */
[----:B------:R-:W0:Y:S01]  /*7b10*/  LDCU.U8 UR4, c[0x3][0xba] ;  /* 0x00c01740ff0477ac */ /* 0x000e220008000000 */
[----:B------:R-:W-:Y:S02]  /*7b20*/  LOP3.LUT R30, R34, R31, RZ, 0x3c, !PT ;  /* 0x0000001f221e7212 */ /* 0x000fe400078e3cff */
[----:B------:R-:W-:-:S04]  /*7b30*/  LOP3.LUT R27, R10, R27, RZ, 0x3c, !PT ;  /* 0x0000001b0a1b7212 */ /* 0x000fc800078e3cff */
[----:B------:R-:W-:Y:S02]  /*7b40*/  SHF.R.W.U32 R28, R30, 0x18, R27 ;  /* 0x000000181e1c7819 */ /* 0x000fe40000001e1b */
[----:B------:R-:W-:Y:S01]  /*7b50*/  SHF.R.W.U32 R30, R27, 0x18, R30 ;  /* 0x000000181b1e7819 */ /* 0x000fe20000001e1e */
[----:B0-----:R-:W-:Y:S01]  /*7b60*/  ULEA UR6, UR4, UR5, 0x3 ;  /* 0x0000000504067291 */ /* 0x001fe2000f8e18ff */
[----:B------:R-:W-:Y:S01]  /*7b70*/  LOP3.LUT R45, R51, R48, RZ, 0x3c, !PT ;  /* 0x00000030332d7212 */ /* 0x000fe200078e3cff */
[----:B------:R-:W0:Y:S02]  /*7b80*/  LDCU.U8 UR4, c[0x3][0xb7] ;  /* 0x00c016e0ff0477ac */ /* 0x000e240008000000 */
[----:B0-----:R-:W-:Y:S01]  /*7b90*/  ULEA UR4, UR4, UR5, 0x3 ;  /* 0x0000000504047291 */ /* 0x001fe2000f8e18ff */
[----:B---3--:R-:W-:-:S04]  /*7ba0*/  IADD3 R27, P0, P1, R4, R11, R28 ;  /* 0x0000000b041b7210 */ /* 0x008fc8000791e01c */
[----:B------:R-:W-:Y:S02]  /*7bb0*/  IADD3.X R31, PT, PT, R5, R21, R30, P0, P1 ;  /* 0x00000015051f7210 */ /* 0x000fe400007e241e */
[----:B------:R-:W3:Y:S02]  /*7bc0*/  LDL.64 R4, [UR6] ;  /* 0x00000006ff047983 */ /* 0x000ee40008100a00 */
[----:B------:R-:W-:Y:S02]  /*7bd0*/  LOP3.LUT R54, R31, R11, R54, 0x96, !PT ;  /* 0x0000000b1f367212 */ /* 0x000fe400078e9636 */
[----:B------:R-:W-:-:S04]  /*7be0*/  LOP3.LUT R11, R23, R44, RZ, 0x3c, !PT ;  /* 0x0000002c170b7212 */ /* 0x000fc800078e3cff */
[----:B------:R-:W-:-:S05]  /*7bf0*/  IADD3 R11, P0, PT, R11, R46, RZ ;  /* 0x0000002e0b0b7210 */ /* 0x000fca0007f1e0ff */
[----:B------:R-:W-:Y:S01]  /*7c00*/  IMAD.X R45, R45, 0x1, R26, P0 ;  /* 0x000000012d2d7824 */ /* 0x000fe200000e061a */
[----:B------:R-:W-:Y:S02]  /*7c10*/  LOP3.LUT R20, R11, R20, RZ, 0x3c, !PT ;  /* 0x000000140b147212 */ /* 0x000fe400078e3cff */
[----:B------:R-:W-:Y:S02]  /*7c20*/  LOP3.LUT R21, R27, R21, R24, 0x96, !PT ;  /* 0x000000151b157212 */ /* 0x000fe400078e9618 */
[----:B------:R-:W-:-:S04]  /*7c30*/  LOP3.LUT R49, R45, R38, RZ, 0x3c, !PT ;  /* 0x000000262d317212 */ /* 0x000fc800078e3cff */
[----:B------:R-:W-:Y:S02]  /*7c40*/  SHF.R.W.U32 R24, R20, 0x18, R49 ;  /* 0x0000001814187819 */ /* 0x000fe40000001e31 */
[----:B------:R-:W-:Y:S02]  /*7c50*/  SHF.R.W.U32 R20, R49, 0x18, R20 ;  /* 0x0000001831147819 */ /* 0x000fe40000001e14 */
[----:B------:R-:W-:Y:S02]  /*7c60*/  SHF.R.W.U32 R49, R21, 0x10, R54 ;  /* 0x0000001015317819 */ /* 0x000fe40000001e36 */
[----:B------:R-:W-:Y:S02]  /*7c70*/  SHF.R.W.U32 R21, R54, 0x10, R21 ;  /* 0x0000001036157819 */ /* 0x000fe40000001e15 */
[----:B------:R-:W-:-:S05]  /*7c80*/  IADD3 R53, P0, PT, R49, R34, RZ ;  /* 0x0000002231357210 */ /* 0x000fca0007f1e0ff */
[----:B------:R-:W-:Y:S01]  /*7c90*/  IMAD.X R55, R21, 0x1, R10, P0 ;  /* 0x0000000115377824 */ /* 0x000fe200000e060a */
[----:B----4-:R-:W-:-:S04]  /*7ca0*/  IADD3 R57, P0, P1, R6, R51, R24 ;  /* 0x0000003306397210 */ /* 0x010fc8000791e018 */
[----:B------:R-:W-:Y:S02]  /*7cb0*/  IADD3.X R26, PT, PT, R7, R23, R20, P0, P1 ;  /* 0x00000017071a7210 */ /* 0x000fe400007e2414 */
[----:B------:R-:W4:Y:S01]  /*7cc0*/  LDL.64 R6, [UR4] ;  /* 0x00000004ff067983 */ /* 0x000f220008100a00 */
[----:B------:R-:W0:Y:S01]  /*7cd0*/  LDCU UR4, c[0x3][0xbc] ;  /* 0x00c01780ff0477ac */ /* 0x000e220008000800 */
[----:B------:R-:W-:Y:S02]  /*7ce0*/  LOP3.LUT R28, R53, R28, RZ, 0x3c, !PT ;  /* 0x0000001c351c7212 */ /* 0x000fe400078e3cff */
[----:B------:R-:W-:-:S04]  /*7cf0*/  LOP3.LUT R59, R55, R30, RZ, 0x3c, !PT ;  /* 0x0000001e373b7212 */ /* 0x000fc800078e3cff */
[----:B------:R-:W-:Y:S02]  /*7d00*/  SHF.R.W.U32 R10, R59, 0x1f, R28 ;  /* 0x0000001f3b0a7819 */ /* 0x000fe40000001e1c */
[----:B------:R-:W-:Y:S01]  /*7d10*/  LOP3.LUT R44, R57, R23, R44, 0x96, !PT ;  /* 0x00000017392c7212 */ /* 0x000fe200078e962c */
[----:B0-----:R-:W-:-:S04]  /*7d20*/  ULOP3.LUT UR4, UR4, 0xff, URZ, 0xc0, !UPT ;  /* 0x000000ff04047892 */ /* 0x001fc8000f8ec0ff */
[----:B------:R-:W-:Y:S01]  /*7d30*/  ULEA UR4, UR4, UR5, 0x3 ;  /* 0x0000000504047291 */ /* 0x000fe2000f8e18ff */
[----:B------:R-:W-:Y:S02]  /*7d40*/  SHF.R.W.U32 R23, R28, 0x1f, R59 ;  /* 0x0000001f1c177819 */ /* 0x000fe40000001e3b */
[----:B-----5:R-:W-:Y:S02]  /*7d50*/  IADD3 R57, P0, P1, R8, R57, R10 ;  /* 0x0000003908397210 */ /* 0x020fe4000791e00a */
[----:B------:R-:W-:Y:S02]  /*7d60*/  LOP3.LUT R51, R26, R51, R48, 0x96, !PT ;  /* 0x000000331a337212 */ /* 0x000fe400078e9630 */
[----:B------:R-:W-:Y:S01]  /*7d70*/  IADD3.X R26, PT, PT, R9, R26, R23, P0, P1 ;  /* 0x0000001a091a7210 */ /* 0x000fe200007e2417 */
[----:B------:R-:W0:Y:S01]  /*7d80*/  LDCU.U8 UR6, c[0x3][0xbe] ;  /* 0x00c017c0ff0677ac */ /* 0x000e220008000000 */
[----:B------:R-:W5:Y:S01]  /*7d90*/  LDL.64 R8, [UR4] ;  /* 0x00000004ff087983 */ /* 0x000f620008100a00 */
[----:B------:R-:W-:-:S04]  /*7da0*/  LOP3.LUT R59, R50, R33, RZ, 0x3c, !PT ;  /* 0x00000021323b7212 */ /* 0x000fc800078e3cff */
[----:B------:R-:W-:Y:S02]  /*7db0*/  IADD3 R42, P0, PT, R59, R42, RZ ;  /* 0x0000002a3b2a7210 */ /* 0x000fe40007f1e0ff */
[----:B------:R-:W-:-:S05]  /*7dc0*/  LOP3.LUT R59, R29, R32, RZ, 0x3c, !PT ;  /* 0x000000201d3b7212 */ /* 0x000fca00078e3cff */
[----:B------:R-:W-:Y:S01]  /*7dd0*/  IMAD.X R52, R59, 0x1, R52, P0 ;  /* 0x000000013b347824 */ /* 0x000fe200000e0634 */
[----:B------:R-:W-:-:S04]  /*7de0*/  LOP3.LUT R39, R42, R39, RZ, 0x3c, !PT ;  /* 0x000000272a277212 */ /* 0x000fc800078e3cff */
[----:B------:R-:W-:Y:S01]  /*7df0*/  LOP3.LUT R30, R52, R35, RZ, 0x3c, !PT ;  /* 0x00000023341e7212 */ /* 0x000fe200078e3cff */
[----:B0-----:R-:W-:-:S03]  /*7e00*/  ULEA UR6, UR6, UR5, 0x3 ;  /* 0x0000000506067291 */ /* 0x001fc6000f8e18ff */
[----:B------:R-:W-:Y:S02]  /*7e10*/  SHF.R.W.U32 R28, R39, 0x18, R30 ;  /* 0x00000018271c7819 */ /* 0x000fe40000001e1e */
        /* <DEDUP_REMOVED lines=14> */
[----:B------:R-:W-:Y:S02]  /*7f00*/  SHF.R.W.U32 R30, R30, 0x1f, R59 ;  /* 0x0000001f1e1e7819 */ /* 0x000fe40000001e3b */
[----:B------:R-:W-:Y:S01]  /*7f10*/  LOP3.LUT R32, R43, R22, RZ, 0x3c, !PT ;  /* 0x000000162b207212 */ /* 0x000fe200078e3cff */
[----:B0-----:R-:W-:Y:S01]  /*7f20*/  ULEA UR6, UR6, UR5, 0x3 ;  /* 0x0000000506067291 */ /* 0x001fe2000f8e18ff */
[----:B------:R-:W0:Y:S02]  /*7f30*/  LDCU.U8 UR4, c[0x3][0xb9] ;  /* 0x00c01720ff0477ac */ /* 0x000e240008000000 */
[----:B0-----:R-:W-:Y:S01]  /*7f40*/  ULEA UR4, UR4, UR5, 0x3 ;  /* 0x0000000504047291 */ /* 0x001fe2000f8e18ff */
[----:B---3--:R-:W-:-:S04]  /*7f50*/  IADD3 R27, P0, P1, R4, R27, R28 ;  /* 0x0000001b041b7210 */ /* 0x008fc8000791e01c */
[----:B------:R-:W-:Y:S02]  /*7f60*/  IADD3.X R31, PT, PT, R5, R31, R30, P0, P1 ;  /* 0x0000001f051f7210 */ /* 0x000fe400007e241e */
[----:B------:R-:W-:Y:S02]  /*7f70*/  IADD3 R32, P0, PT, R32, R47, RZ ;  /* 0x0000002f20207210 */ /* 0x000fe40007f1e0ff */
[----:B------:R-:W-:-:S05]  /*7f80*/  LOP3.LUT R5, R41, R40, RZ, 0x3c, !PT ;  /* 0x0000002829057212 */ /* 0x000fca00078e3cff */
[----:B------:R-:W-:Y:S02]  /*7f90*/  IMAD.X R36, R5, 0x1, R36, P0 ;  /* 0x0000000105247824 */ /* 0x000fe400000e0624 */
[----:B------:R-:W3:Y:S01]  /*7fa0*/  LDL.64 R4, [UR6] ;  /* 0x00000006ff047983 */ /* 0x000ee20008100a00 */
[----:B------:R-:W-:Y:S01]  /*7fb0*/  LOP3.LUT R37, R32, R37, RZ, 0x3c, !PT ;  /* 0x0000002520257212 */ /* 0x000fe200078e3cff */
[----:B------:R-:W0:Y:S01]  /*7fc0*/  LDCU.64 UR6, c[0x3][0xc0] ;  /* 0x00c01800ff0677ac */ /* 0x000e220008000a00 */
[----:B------:R-:W-:-:S04]  /*7fd0*/  LOP3.LUT R38, R36, R25, RZ, 0x3c, !PT ;  /* 0x0000001924267212 */ /* 0x000fc800078e3cff */
[----:B------:R-:W-:Y:S02]  /*7fe0*/  SHF.R.W.U32 R34, R37, 0x18, R38 ;  /* 0x0000001825227819 */ /* 0x000fe40000001e26 */
[----:B------:R-:W-:Y:S02]  /*7ff0*/  SHF.R.W.U32 R38, R38, 0x18, R37 ;  /* 0x0000001826267819 */ /* 0x000fe40000001e25 */
[----:B----4-:R-:W-:-:S04]  /*8000*/  IADD3 R25, P0, P1, R6, R41, R34 ;  /* 0x0000002906197210 */ /* 0x010fc8000791e022 */
[-C--:B------:R-:W-:Y:S02]  /*8010*/  IADD3.X R37, PT, PT, R7, R43.reuse, R38, P0, P1 ;  /* 0x0000002b07257210 */ /* 0x080fe400007e2426 */
[----:B------:R-:W4:Y:S01]  /*8020*/  LDL.64 R6, [UR4] ;  /* 0x00000004ff067983 */ /* 0x000f220008100a00 */
[----:B------:R-:W-:Y:S02]  /*8030*/  LOP3.LUT R43, R25, R43, R22, 0x96, !PT ;  /* 0x0000002b192b7212 */ /* 0x000fe400078e9616 */
[----:B------:R-:W-:-:S04]  /*8040*/  LOP3.LUT R40, R37, R41, R40, 0x96, !PT ;  /* 0x0000002925287212 */ /* 0x000fc800078e9628 */
[----:B------:R-:W-:Y:S02]  /*8050*/  SHF.R.W.U32 R22, R43, 0x10, R40 ;  /* 0x000000102b167819 */ /* 0x000fe40000001e28 */
[----:B------:R-:W-:Y:S02]  /*8060*/  SHF.R.W.U32 R41, R40, 0x10, R43 ;  /* 0x0000001028297819 */ /* 0x000fe40000001e2b */
[----:B------:R-:W-:Y:S01]  /*8070*/  IADD3 R43, P0, PT, R22, R32, RZ ;  /* 0x00000020162b7210 */ /* 0x000fe20007f1e0ff */
[----:B0-----:R-:W-:-:S04]  /*8080*/  ULOP3.LUT UR4, UR6, 0xff, URZ, 0xc0, !UPT ;  /* 0x000000ff06047892 */ /* 0x001fc8000f8ec0ff */
[----:B------:R-:W-:Y:S01]  /*8090*/  IMAD.X R47, R41, 0x1, R36, P0 ;  /* 0x00000001292f7824 */ /* 0x000fe200000e0624 */
[----:B------:R-:W-:Y:S01]  /*80a0*/  LOP3.LUT R34, R43, R34, RZ, 0x3c, !PT ;  /* 0x000000222b227212 */ /* 0x000fe200078e3cff */
[----:B------:R-:W-:-:S03]  /*80b0*/  ULEA UR4, UR4, UR5, 0x3 ;  /* 0x0000000504047291 */ /* 0x000fc6000f8e18ff */
[----:B------:R-:W-:-:S04]  /*80c0*/  LOP3.LUT R59, R47, R38, RZ, 0x3c, !PT ;  /* 0x000000262f3b7212 */ /* 0x000fc800078e3cff */
[----:B------:R-:W-:Y:S02]  /*80d0*/  SHF.R.W.U32 R32, R59, 0x1f, R34 ;  /* 0x0000001f3b207819 */ /* 0x000fe40000001e22 */
[----:B------:R-:W-:Y:S02]  /*80e0*/  SHF.R.W.U32 R34, R34, 0x1f, R59 ;  /* 0x0000001f22227819 */ /* 0x000fe40000001e3b */
[----:B-----5:R-:W-:Y:S02]  /*80f0*/  IADD3 R36, P0, P1, R8, R35, R32 ;  /* 0x0000002308247210 */ /* 0x020fe4000791e020 */
[----:B------:R-:W-:Y:S02]  /*8100*/  SHF.R.W.U32 R40, R44, 0x10, R51 ;  /* 0x000000102c287819 */ /* 0x000fe40000001e33 */
[----:B------:R-:W-:Y:S02]  /*8110*/  IADD3.X R38, PT, PT, R9, R39, R34, P0, P1 ;  /* 0x0000002709267210 */ /* 0x000fe400007e2422 */
[----:B------:R-:W5:Y:S01]  /*8120*/  LDL.64 R8, [UR4] ;  /* 0x00000004ff087983 */ /* 0x000f620008100a00 */
[----:B------:R-:W0:Y:S01]  /*8130*/  LDCU.U8 UR4, c[0x3][0xbb] ;  /* 0x00c01760ff0477ac */ /* 0x000e220008000000 */
[----:B------:R-:W-:-:S02]  /*8140*/  SHF.R.W.U32 R44, R51, 0x10, R44 ;  /* 0x00000010332c7819 */ /* 0x000fc40000001e2c */
        /* <DEDUP_REMOVED lines=14> */
[----:B------:R-:W-:-:S03]  /*8230*/  LOP3.LUT R46, R42, R29, RZ, 0x3c, !PT ;  /* 0x0000001d2a2e7212 */ /* 0x000fc600078e3cff */
[----:B------:R-:W-:Y:S01]  /*8240*/  IMAD.X R52, R25, 0x1, R52, P0 ;  /* 0x0000000119347824 */ /* 0x000fe200000e0634 */
[----:B------:R-:W-:Y:S02]  /*8250*/  IADD3 R53, P0, PT, R46, R53, RZ ;  /* 0x000000352e357210 */ /* 0x000fe40007f1e0ff */
[----:B------:R-:W-:-:S05]  /*8260*/  LOP3.LUT R46, R20, R33, RZ, 0x3c, !PT ;  /* 0x00000021142e7212 */ /* 0x000fca00078e3cff */
        /* <DEDUP_REMOVED lines=16> */
[----:B------:R-:W-:Y:S01]  /*8370*/  SHF.R.W.U32 R33, R33, 0x10, R42 ;  /* 0x0000001021217819 */ /* 0x000fe20000001e2a */
[----:B------:R-:W-:-:S04]  /*8380*/  ULOP3.LUT UR4, UR7, 0xff, URZ, 0xc0, !UPT ;  /* 0x000000ff07047892 */ /* 0x000fc8000f8ec0ff */
[----:B------:R-:W-:Y:S01]  /*8390*/  ULEA UR4, UR4, UR5, 0x3 ;  /* 0x0000000504047291 */ /* 0x000fe2000f8e18ff */
[----:B----4-:R-:W-:-:S04]  /*83a0*/  IADD3 R29, P0, P1, R6, R57, R23 ;  /* 0x00000039061d7210 */ /* 0x010fc8000791e017 */
[----:B------:R-:W-:Y:S02]  /*83b0*/  IADD3.X R39, PT, PT, R7, R26, R25, P0, P1 ;  /* 0x0000001a07277210 */ /* 0x000fe400007e2419 */
[----:B------:R-:W-:-:S05]  /*83c0*/  IADD3 R42, P0, PT, R20, R53, RZ ;  /* 0x00000035142a7210 */ /* 0x000fca0007f1e0ff */
[----:B------:R-:W-:Y:S01]  /*83d0*/  IMAD.X R46, R33, 0x1, R46, P0 ;  /* 0x00000001212e7824 */ /* 0x000fe200000e062e */
[----:B------:R-:W-:-:S04]  /*83e0*/  LOP3.LUT R6, R42, R37, RZ, 0x3c, !PT ;  /* 0x000000252a067212 */ /* 0x000fc800078e3cff */
[----:B------:R-:W-:-:S04]  /*83f0*/  LOP3.LUT R35, R46, R35, RZ, 0x3c, !PT ;  /* 0x000000232e237212 */ /* 0x000fc800078e3cff */
[----:B------:R-:W-:Y:S02]  /*8400*/  SHF.R.W.U32 R37, R35, 0x1f, R6 ;  /* 0x0000001f23257819 */ /* 0x000fe40000001e06 */
[----:B------:R-:W-:Y:S02]  /*8410*/  SHF.R.W.U32 R35, R6, 0x1f, R35 ;  /* 0x0000001f06237819 */ /* 0x000fe40000001e23 */
[----:B------:R-:W4:Y:S01]  /*8420*/  LDL.64 R6, [UR4] ;  /* 0x00000004ff067983 */ /* 0x000f220008100a00 */
[----:B------:R-:W0:Y:S01]  /*8430*/  LDCU.U8 UR4, c[0x3][0xc2] ;  /* 0x00c01840ff0477ac */ /* 0x000e220008000000 */
[----:B------:R-:W-:Y:S02]  /*8440*/  LOP3.LUT R26, R29, R26, R41, 0x96, !PT ;  /* 0x0000001a1d1a7212 */ /* 0x000fe400078e9629 */
[----:B------:R-:W-:Y:S01]  /*8450*/  LOP3.LUT R57, R39, R57, R22, 0x96, !PT ;  /* 0x0000003927397212 */ /* 0x000fe200078e9616 */
[----:B------:R-:W1:Y:S01]  /*8460*/  LDCU.U8 UR6, c[0x3][0xc6] ;  /* 0x00c018c0ff0677ac */ /* 0x000e620008000000 */
[----:B------:R-:W-:-:S02]  /*8470*/  LOP3.LUT R22, R31, R44, RZ, 0x3c, !PT ;  /* 0x0000002c1f167212 */ /* 0x000fc400078e3cff */
[----:B-----5:R-:W-:Y:S01]  /*8480*/  IADD3 R29, P0, P1, R8, R29, R37 ;  /* 0x0000001d081d7210 */ /* 0x020fe2000791e025 */
[----:B0-----:R-:W-:-:S03]  /*8490*/  ULEA UR4, UR4, UR5, 0x3 ;  /* 0x0000000504047291 */ /* 0x001fc6000f8e18ff */
[----:B------:R-:W-:Y:S02]  /*84a0*/  IADD3.X R39, PT, PT, R9, R39, R35, P0, P1 ;  /* 0x0000002709277210 */ /* 0x000fe400007e2423 */
[----:B------:R-:W-:-:S04]  /*84b0*/  IADD3 R43, P0, PT, R22, R43, RZ ;  /* 0x0000002b162b7210 */ /* 0x000fc80007f1e0ff */
[----:B------:R-:W5:Y:S01]  /*84c0*/  LDL.64 R8, [UR4] ;  /* 0x00000004ff087983 */ /* 0x000f620008100a00 */
[----:B------:R-:W-:-:S05]  /*84d0*/  LOP3.LUT R22, R27, R40, RZ, 0x3c, !PT ;  /* 0x000000281b167212 */ /* 0x000fca00078e3cff */
[----:B------:R-:W-:Y:S01]  /*84e0*/  IMAD.X R47, R22, 0x1, R47, P0 ;  /* 0x00000001162f7824 */ /* 0x000fe200000e062f */
[----:B------:R-:W-:-:S04]  /*84f0*/  LOP3.LUT R28, R43, R28, RZ, 0x3c, !PT ;  /* 0x0000001c2b1c7212 */ /* 0x000fc800078e3cff */
[----:B------:R-:W-:Y:S01]  /*8500*/  LOP3.LUT R41, R47, R30, RZ, 0x3c, !PT ;  /* 0x0000001e2f297212 */ /* 0x000fe200078e3cff */
[----:B-1----:R-:W-:-:S03]  /*8510*/  ULEA UR6, UR6, UR5, 0x3 ;  /* 0x0000000506067291 */ /* 0x002fc6000f8e18ff */
[----:B------:R-:W-:Y:S02]  /*8520*/  SHF.R.W.U32 R22, R28, 0x18, R41 ;  /* 0x000000181c167819 */ /* 0x000fe40000001e29 */
[----:B------:R-:W-:Y:S02]  /*8530*/  SHF.R.W.U32 R28, R41, 0x18, R28 ;  /* 0x00000018291c7819 */ /* 0x000fe40000001e1c */
[----:B--2---:R-:W-:-:S04]  /*8540*/  IADD3 R41, P0, P1, R2, R27, R22 ;  /* 0x0000001b02297210 */ /* 0x004fc8000791e016 */
        /* <DEDUP_REMOVED lines=23> */
[----:B------:R-:W-:Y:S02]  /*86c0*/  IADD3.X R28, PT, PT, R5, R38, R31, P0, P1 ;  /* 0x00000026051c7210 */ /* 0x000fe400007e241f */
[----:B------:R-:W3:Y:S01]  /*86d0*/  LDL.64 R4, [UR4] ;  /* 0x00000004ff047983 */ /* 0x000ee20008100a00 */
[----:B------:R-:W0:Y:S01]  /*86e0*/  LDCU.U8 UR4, c[0x3][0xc1] ;  /* 0x00c01820ff0477ac */ /* 0x000e220008000000 */
[----:B------:R-:W-:Y:S01]  /*86f0*/  LOP3.LUT R36, R28, R36, R49, 0x96, !PT ;  /* 0x000000241c247212 */ /* 0x000fe200078e9631 */
[----:B0-----:R-:W-:Y:S01]  /*8700*/  ULEA UR4, UR4, UR5, 0x3 ;  /* 0x0000000504047291 */ /* 0x001fe2000f8e18ff */
[----:B----4-:R-:W-:-:S04]  /*8710*/  IADD3 R59, P0, P1, R6, R22, R27 ;  /* 0x00000016063b7210 */ /* 0x010fc8000791e01b */
        /* <DEDUP_REMOVED lines=14> */
[----:B-----5:R-:W-:Y:S02]  /*8800*/  IADD3 R41, P0, P1, R8, R41, R23 ;  /* 0x0000002908297210 */ /* 0x020fe4000791e017 */
[----:B------:R-:W-:Y:S02]  /*8810*/  SHF.R.W.U32 R32, R21, 0x10, R36 ;  /* 0x0000001015207819 */ /* 0x000fe40000001e24 */
[----:B------:R-:W-:Y:S02]  /*8820*/  IADD3.X R51, PT, PT, R9, R51, R25, P0, P1 ;  /* 0x0000003309337210 */ /* 0x000fe400007e2419 */
[----:B------:R-:W5:Y:S02]  /*8830*/  LDL.64 R8, [UR4] ;  /* 0x00000004ff087983 */ /* 0x000f640008100a00 */
        /* <DEDUP_REMOVED lines=12> */
[----:B------:R-:W-:-:S04]  /*8900*/  LOP3.LUT R45, R51, R36, RZ, 0x3c, !PT ;  /* 0x00000024332d7212 */ /* 0x000fc800078e3cff */
[----:B------:R-:W-:Y:S02]  /*8910*/  IADD3 R42, P0, PT, R45, R42, RZ ;  /* 0x0000002a2d2a7210 */ /* 0x000fe40007f1e0ff */
[----:B------:R-:W-:Y:S01]  /*8920*/  LOP3.LUT R45, R41, R32, RZ, 0x3c, !PT ;  /* 0x00000020292d7212 */ /* 0x000fe200078e3cff */
[----:B------:R-:W0:Y:S04]  /*8930*/  LDCU.U8 UR4, c[0x3][0xca] ;  /* 0x00c01940ff0477ac */ /* 0x000e280008000000 */
[----:B------:R-:W-:Y:S01]  /*8940*/  IMAD.X R46, R45, 0x1, R46, P0 ;  /* 0x000000012d2e7824 */ /* 0x000fe200000e062e */
[----:B------:R-:W-:-:S04]  /*8950*/  LOP3.LUT R23, R42, R23, RZ, 0x3c, !PT ;  /* 0x000000172a177212 */ /* 0x000fc800078e3cff */
[----:B------:R-:W-:-:S04]  /*8960*/  LOP3.LUT R44, R46, R25, RZ, 0x3c, !PT ;  /* 0x000000192e2c7212 */ /* 0x000fc800078e3cff */
[----:B------:R-:W-:Y:S02]  /*8970*/  SHF.R.W.U32 R10, R23, 0x18, R44 ;  /* 0x00000018170a7819 */ /* 0x000fe40000001e2c */
[----:B------:R-:W-:Y:S01]  /*8980*/  SHF.R.W.U32 R44, R44, 0x18, R23 ;  /* 0x000000182c2c7819 */ /* 0x000fe20000001e17 */
[----:B0-----:R-:W-:Y:S01]  /*8990*/  ULEA UR6, UR4, UR5, 0x3 ;  /* 0x0000000504067291 */ /* 0x001fe2000f8e18ff */
[----:B------:R-:W0:Y:S02]  /*89a0*/  LDCU.U8 UR4, c[0x3][0xc7] ;  /* 0x00c018e0ff0477ac */ /* 0x000e240008000000 */
        /* <DEDUP_REMOVED lines=8> */
[----:B------:R-:W-:Y:S02]  /*8a30*/  LOP3.LUT R41, R25, R41, R32, 0x96, !PT ;  /* 0x0000002919297212 */ /* 0x000fe400078e9620 */
[----:B------:R-:W-:Y:S02]  /*8a40*/  LOP3.LUT R32, R34, R37, RZ, 0x3c, !PT ;  /* 0x0000002522207212 */ /* 0x000fe400078e3cff */
[----:B------:R-:W-:Y:S02]  /*8a50*/  LOP3.LUT R35, R38, R35, RZ, 0x3c, !PT ;  /* 0x0000002326237212 */ /* 0x000fe400078e3cff */
[----:B------:R-:W-:Y:S02]  /*8a60*/  LOP3.LUT R36, R23, R51, R36, 0x96, !PT ;  /* 0x0000003317247212 */ /* 0x000fe400078e9624 */
[----:B------:R-:W-:-:S02]  /*8a70*/  SHF.R.W.U32 R37, R32, 0x18, R35 ;  /* 0x0000001820257819 */ /* 0x000fc40000001e23 */
        /* <DEDUP_REMOVED lines=42> */
[----:B------:R-:W-:Y:S02]  /*8d20*/  SHF.R.W.U32 R20, R55, 0x1f, R26 ;  /* 0x0000001f37147819 */ /* 0x000fe40000001e1a */
[----:B------:R-:W-:Y:S02]  /*8d30*/  SHF.R.W.U32 R26, R26, 0x1f, R55 ;  /* 0x0000001f1a1a7819 */ /* 0x000fe40000001e37 */
[----:B------:R-:W-:Y:S02]  /*8d40*/  LOP3.LUT R28, R24, R57, RZ, 0x3c, !PT ;  /* 0x00000039181c7212 */ /* 0x000fe400078e3cff */
[----:B------:R-:W-:Y:S01]  /*8d50*/  LOP3.LUT R40, R31, R22, RZ, 0x3c, !PT ;  /* 0x000000161f287212 */ /* 0x000fe200078e3cff */
[----:B------:R-:W1:Y:S01]  /*8d60*/  LDCU.U8 UR4, c[0x3][0xc9] ;  /* 0x00c01920ff0477ac */ /* 0x000e620008000000 */
[----:B0-----:R-:W-:Y:S02]  /*8d70*/  ULEA UR6, UR6, UR5, 0x3 ;  /* 0x0000000506067291 */ /* 0x001fe4000f8e18ff */
[----:B-1----:R-:W-:Y:S01]  /*8d80*/  ULEA UR4, UR4, UR5, 0x3 ;  /* 0x0000000504047291 */ /* 0x002fe2000f8e18ff */
        /* <DEDUP_REMOVED lines=9> */
[----:B------:R-:W0:Y:S01]  /*8e20*/  LDCU.64 UR6, c[0x3][0xd0] ;  /* 0x00c01a00ff0677ac */ /* 0x000e220008000a00 */
        /* <DEDUP_REMOVED lines=44> */
[----:B0-----:R-:W-:-:S03]  /*90f0*/  ULEA UR4, UR4, UR5, 0x3 ;  /* 0x0000000504047291 */ /* 0x001fc6000f8e18ff */
[----:B------:R-:W-:Y:S02]  /*9100*/  SHF.R.W.U32 R43, R39, 0x18, R10 ;  /* 0x00000018272b7819 */ /* 0x000fe40000001e0a */
[----:B------:R-:W-:Y:S02]  /*9110*/  SHF.R.W.U32 R39, R10, 0x18, R39 ;  /* 0x000000180a277819 */ /* 0x000fe40000001e27 */
[----:B------:R-:W-:Y:S02]  /*9120*/  SHF.R.W.U32 R29, R11, 0x18, R54 ;  /* 0x000000180b1d7819 */ /* 0x000fe40000001e36 */
[----:B------:R-:W-:Y:S01]  /*9130*/  SHF.R.W.U32 R11, R54, 0x18, R11 ;  /* 0x00000018360b7819 */ /* 0x000fe20000001e0b */
[----:B------:R-:W0:Y:S01]  /*9140*/  LDCU.U8 UR6, c[0x3][0xd6] ;  /* 0x00c01ac0ff0677ac */ /* 0x000e220008000000 */
[----:B---3--:R-:W-:-:S04]  /*9150*/  IADD3 R10, P0, P1, R4, R32, R43 ;  /* 0x00000020040a7210 */ /* 0x008fc8000791e02b */
[-C--:B------:R-:W-:Y:S02]  /*9160*/  IADD3.X R37, PT, PT, R5, R38.reuse, R39, P0, P1 ;  /* 0x0000002605257210 */ /* 0x080fe400007e2427 */
[----:B------:R-:W3:Y:S01]  /*9170*/  LDL.64 R4, [UR4] ;  /* 0x00000004ff047983 */ /* 0x000ee20008100a00 */
[----:B------:R-:W-:Y:S02]  /*9180*/  LOP3.LUT R38, R10, R38, R59, 0x96, !PT ;  /* 0x000000260a267212 */ /* 0x000fe400078e963b */
[----:B------:R-:W-:-:S04]  /*9190*/  LOP3.LUT R33, R37, R32, R33, 0x96, !PT ;  /* 0x0000002025217212 */ /* 0x000fc800078e9621 */
[----:B------:R-:W-:Y:S02]  /*91a0*/  SHF.R.W.U32 R49, R38, 0x10, R33 ;  /* 0x0000001026317819 */ /* 0x000fe40000001e21 */
[----:B------:R-:W-:Y:S02]  /*91b0*/  SHF.R.W.U32 R33, R33, 0x10, R38 ;  /* 0x0000001021217819 */ /* 0x000fe40000001e26 */
[----:B----4-:R-:W-:-:S04]  /*91c0*/  IADD3 R45, P0, P1, R6, R51, R29 ;  /* 0x00000033062d7210 */ /* 0x010fc8000791e01d */
[----:B------:R-:W-:Y:S02]  /*91d0*/  IADD3.X R47, PT, PT, R7, R36, R11, P0, P1 ;  /* 0x00000024072f7210 */ /* 0x000fe400007e240b */
        /* <DEDUP_REMOVED lines=9> */
[----:B------:R-:W4:Y:S01]  /*9270*/  LDL.64 R6, [UR4] ;  /* 0x00000004ff067983 */ /* 0x000f220008100a00 */
[----:B------:R-:W1:Y:S01]  /*9280*/  LDCU.U8 UR4, c[0x3][0xd2] ;  /* 0x00c01a40ff0477ac */ /* 0x000e620008000000 */
[----:B------:R-:W-:-:S02]  /*9290*/  LOP3.LUT R22, R47, R51, R22, 0x96, !PT ;  /* 0x000000332f167212 */ /* 0x000fc400078e9616 */
[----:B------:R-:W-:Y:S02]  /*92a0*/  LOP3.LUT R39, R25, R30, RZ, 0x3c, !PT ;  /* 0x0000001e19277212 */ /* 0x000fe400078e3cff */
[----:B-----5:R-:W-:Y:S01]  /*92b0*/  IADD3 R45, P0, P1, R8, R45, R32 ;  /* 0x0000002d082d7210 */ /* 0x020fe2000791e020 */
[----:B-1----:R-:W-:-:S03]  /*92c0*/  ULEA UR4, UR4, UR5, 0x3 ;  /* 0x0000000504047291 */ /* 0x002fc6000f8e18ff */
[----:B------:R-:W-:Y:S02]  /*92d0*/  IADD3.X R47, PT, PT, R9, R47, R36, P0, P1 ;  /* 0x0000002f092f7210 */ /* 0x000fe400007e2424 */
[----:B------:R-:W-:-:S04]  /*92e0*/  IADD3 R39, P0, PT, R39, R28, RZ ;  /* 0x0000001c27277210 */ /* 0x000fc80007f1e0ff */
[----:B------:R-:W5:Y:S01]  /*92f0*/  LDL.64 R8, [UR4] ;  /* 0x00000004ff087983 */ /* 0x000f620008100a00 */
        /* <DEDUP_REMOVED lines=11> */
[----:B------:R-:W-:Y:S01]  /*93b0*/  LOP3.LUT R23, R53, R23, R46, 0x96, !PT ;  /* 0x0000001735177212 */ /* 0x000fe200078e962e */
[----:B------:R-:W0:Y:S03]  /*93c0*/  LDCU.U8 UR4, c[0x3][0xd3] ;  /* 0x00c01a60ff0477ac */ /* 0x000e260008000000 */
[----:B------:R-:W-:Y:S02]  /*93d0*/  SHF.R.W.U32 R28, R30, 0x10, R23 ;  /* 0x000000101e1c7819 */ /* 0x000fe40000001e17 */
[----:B------:R-:W-:-:S02]  /*93e0*/  SHF.R.W.U32 R30, R23, 0x10, R30 ;  /* 0x00000010171e7819 */ /* 0x000fc40000001e1e */
[----:B------:R-:W-:Y:S02]  /*93f0*/  LOP3.LUT R23, R44, R41, RZ, 0x3c, !PT ;  /* 0x000000292c177212 */ /* 0x000fe400078e3cff */
[----:B------:R-:W-:Y:S02]  /*9400*/  LOP3.LUT R38, R42, R35, RZ, 0x3c, !PT ;  /* 0x000000232a267212 */ /* 0x000fe400078e3cff */
[----:B------:R-:W-:Y:S02]  /*9410*/  IADD3 R34, P1, PT, R23, R34, RZ ;  /* 0x0000002217227210 */ /* 0x000fe40007f3e0ff */
[----:B------:R-:W-:-:S03]  /*9420*/  IADD3 R39, P0, PT, R28, R39, RZ ;  /* 0x000000271c277210 */ /* 0x000fc60007f1e0ff */
[----:B------:R-:W-:Y:S01]  /*9430*/  IMAD.X R27, R38, 0x1, R27, P1 ;  /* 0x00000001261b7824 */ /* 0x000fe200008e061b */
[----:B------:R-:W-:Y:S01]  /*9440*/  LOP3.LUT R21, R34, R21, RZ, 0x3c, !PT ;  /* 0x0000001522157212 */ /* 0x000fe200078e3cff */
[----:B------:R-:W-:-:S03]  /*9450*/  IMAD.X R51, R30, 0x1, R51, P0 ;  /* 0x000000011e337824 */ /* 0x000fc600000e0633 */
[----:B------:R-:W-:Y:S01]  /*9460*/  LOP3.LUT R24, R27, R24, RZ, 0x3c, !PT ;  /* 0x000000181b187212 */ /* 0x000fe200078e3cff */
[----:B0-----:R-:W-:-:S03]  /*9470*/  ULEA UR4, UR4, UR5, 0x3 ;  /* 0x0000000504047291 */ /* 0x001fc6000f8e18ff */
[----:B------:R-:W-:Y:S02]  /*9480*/  SHF.R.W.U32 R25, R21, 0x18, R24 ;  /* 0x0000001815197819 */ /* 0x000fe40000001e18 */
[----:B------:R-:W-:Y:S02]  /*9490*/  LOP3.LUT R57, R51, R20, RZ, 0x3c, !PT ;  /* 0x0000001433397212 */ /* 0x000fe400078e3cff */
[----:B------:R-:W-:Y:S02]  /*94a0*/  SHF.R.W.U32 R23, R24, 0x18, R21 ;  /* 0x0000001818177819 */ /* 0x000fe40000001e15 */
[----:B------:R-:W-:-:S04]  /*94b0*/  LOP3.LUT R26, R39, R26, RZ, 0x3c, !PT ;  /* 0x0000001a271a7212 */ /* 0x000fc800078e3cff */
[----:B------:R-:W-:Y:S02]  /*94c0*/  SHF.R.W.U32 R55, R57, 0x1f, R26 ;  /* 0x0000001f39377819 */ /* 0x000fe40000001e1a */
[----:B------:R-:W-:Y:S02]  /*94d0*/  SHF.R.W.U32 R21, R26, 0x1f, R57 ;  /* 0x0000001f1a157819 */ /* 0x000fe40000001e39 */
[----:B---3--:R-:W-:-:S04]  /*94e0*/  IADD3 R20, P0, P1, R4, R42, R25 ;  /* 0x0000002a04147210 */ /* 0x008fc8000791e019 */
[-C--:B------:R-:W-:Y:S02]  /*94f0*/  IADD3.X R24, PT, PT, R5, R44.reuse, R23, P0, P1 ;  /* 0x0000002c05187210 */ /* 0x080fe400007e2417 */
        /* <DEDUP_REMOVED lines=35> */
[----:B------:R-:W-:Y:S01]  /*9730*/  LOP3.LUT R35, R53, R42, RZ, 0x3c, !PT ;  /* 0x0000002a35237212 */ /* 0x000fe200078e3cff */
[----:B------:R-:W0:Y:S03]  /*9740*/  LDCU.U8 UR4, c[0x3][0xda] ;  /* 0x00c01b40ff0477ac */ /* 0x000e260008000000 */
        /* <DEDUP_REMOVED lines=8> */
[----:B------:R-:W-:Y:S01]  /*97d0*/  LOP3.LUT R41, R47, R30, RZ, 0x3c, !PT ;  /* 0x0000001e2f297212 */ /* 0x000fe200078e3cff */
[----:B------:R-:W0:Y:S02]  /*97e0*/  LDCU.U8 UR4, c[0x3][0xd7] ;  /* 0x00c01ae0ff0477ac */ /* 0x000e240008000000 */
[----:B0-----:R-:W-:Y:S01]  /*97f0*/  ULEA UR4, UR4, UR5, 0x3 ;  /* 0x0000000504047291 */ /* 0x001fe2000f8e18ff */
[----:B---3--:R-:W-:-:S04]  /*9800*/  IADD3 R11, P0, P1, R4, R43, R35 ;  /* 0x0000002b040b7210 */ /* 0x008fc8000791e023 */
[-C--:B------:R-:W-:Y:S02]  /*9810*/  IADD3.X R29, PT, PT, R5, R53.reuse, R37, P0, P1 ;  /* 0x00000035051d7210 */ /* 0x080fe400007e2425 */
[----:B------:R-:W3:Y:S01]  /*9820*/  LDL.64 R4, [UR6] ;  /* 0x00000006ff047983 */ /* 0x000ee20008100a00 */
[----:B------:R-:W-:Y:S02]  /*9830*/  LOP3.LUT R42, R11, R53, R42, 0x96, !PT ;  /* 0x000000350b2a7212 */ /* 0x000fe400078e962a */
[----:B------:R-:W-:Y:S02]  /*9840*/  IADD3 R41, P0, PT, R41, R34, RZ ;  /* 0x0000002229297210 */ /* 0x000fe40007f1e0ff */
[----:B------:R-:W-:-:S05]  /*9850*/  LOP3.LUT R53, R45, R28, RZ, 0x3c, !PT ;  /* 0x0000001c2d357212 */ /* 0x000fca00078e3cff */
        /* <DEDUP_REMOVED lines=8> */
[----:B------:R-:W-:-:S04]  /*98e0*/  IADD3 R48, P0, PT, R57, R48, RZ ;  /* 0x0000003039307210 */ /* 0x000fc80007f1e0ff */
        /* <DEDUP_REMOVED lines=14> */
[----:B------:R-:W-:Y:S01]  /*99d0*/  IADD3.X R38, PT, PT, R9, R38, R37, P0, P1 ;  /* 0x0000002609267210 */ /* 0x000fe200007e2425 */
[----:B------:R-:W0:Y:S01]  /*99e0*/  LDCU.U8 UR6, c[0x3][0xde] ;  /* 0x00c01bc0ff0677ac */ /* 0x000e220008000000 */
[----:B------:R-:W-:Y:S02]  /*99f0*/  LOP3.LUT R47, R26, R33, RZ, 0x3c, !PT ;  /* 0x000000211a2f7212 */ /* 0x000fe400078e3cff */
[----:B------:R-:W5:Y:S02]  /*9a00*/  LDL.64 R8, [UR4] ;  /* 0x00000004ff087983 */ /* 0x000f640008100a00 */
[----:B------:R-:W-:-:S02]  /*9a10*/  IADD3 R22, P0, PT, R47, R22, RZ ;  /* 0x000000162f167210 */ /* 0x000fc40007f1e0ff */
        /* <DEDUP_REMOVED lines=70> */
[----:B------:R-:W0:Y:S04]  /*9e80*/  LDCU.U8 UR4, c[0x3][0xdd] ;  /* 0x00c01ba0ff0477ac */ /* 0x000e280008000000 */
[----:B------:R-:W-:Y:S01]  /*9e90*/  IMAD.X R52, R39, 0x1, R52, P0 ;  /* 0x0000000127347824 */ /* 0x000fe200000e0634 */
[----:B------:R-:W-:-:S04]  /*9ea0*/  LOP3.LUT R39, R34, R49, RZ, 0x3c, !PT ;  /* 0x0000003122277212 */ /* 0x000fc800078e3cff */
        /* <DEDUP_REMOVED lines=11> */
[----:B------:R-:W-:Y:S01]  /*9f60*/  SHF.R.W.U32 R37, R22, 0x18, R37 ;  /* 0x0000001816257819 */ /* 0x000fe20000001e25 */
[----:B------:R-:W0:Y:S01]  /*9f70*/  LDCU.U8 UR6, c[0x3][0xe6] ;  /* 0x00c01cc0ff0677ac */ /* 0x000e220008000000 */
[----:B------:R-:W-:Y:S02]  /*9f80*/  LOP3.LUT R51, R11, R44, RZ, 0x3c, !PT ;  /* 0x0000002c0b337212 */ /* 0x000fe400078e3cff */
        /* <DEDUP_REMOVED lines=63> */
[----:B------:R-:W-:Y:S01]  /*a380*/  LOP3.LUT R42, R20, R42, R57, 0x96, !PT ;  /* 0x0000002a142a7212 */ /* 0x000fe200078e9639 */
[----:B0-----:R-:W-:Y:S01]  /*a390*/  ULEA UR4, UR4, UR5, 0x3 ;  /* 0x0000000504047291 */ /* 0x001fe2000f8e18ff */
[----:B----4-:R-:W-:-:S04]  /*a3a0*/  IADD3 R10, P0, P1, R6, R10, R25 ;  /* 0x0000000a060a7210 */ /* 0x010fc8000791e019 */
[----:B------:R-:W-:-:S04]  /*a3b0*/  IADD3.X R20, PT, PT, R7, R20, R41, P0, P1 ;  /* 0x0000001407147210 */ /* 0x000fc800007e2429 */
[----:B------:R-:W4:Y:S02]  /*a3c0*/  LDL.64 R6, [UR4] ;  /* 0x00000004ff067983 */ /* 0x000f240008100a00 */
[----:B------:R-:W0:Y:S01]  /*a3d0*/  LDCU UR4, c[0x3][0xe8] ;  /* 0x00c01d00ff0477ac */ /* 0x000e220008000800 */
        /* <DEDUP_REMOVED lines=30> */
[----:B------:R-:W-:-:S04]  /*a5c0*/  LOP3.LUT R22, R50, R23, RZ, 0x3c, !PT ;  /* 0x0000001732167212 */ /* 0x000fc800078e3cff */
[----:B------:R-:W-:Y:S02]  /*a5d0*/  SHF.R.W.U32 R43, R21, 0x18, R22 ;  /* 0x00000018152b7819 */ /* 0x000fe40000001e16 */
[----:B------:R-:W-:Y:S01]  /*a5e0*/  SHF.R.W.U32 R22, R22, 0x18, R21 ;  /* 0x0000001816167819 */ /* 0x000fe20000001e15 */
[----:B0-----:R-:W-:Y:S01]  /*a5f0*/  ULEA UR4, UR4, UR5, 0x3 ;  /* 0x0000000504047291 */ /* 0x001fe2000f8e18ff */
[----:B------:R-:W-:Y:S02]  /*a600*/  LOP3.LUT R53, R49, R28, RZ, 0x3c, !PT ;  /* 0x0000001c31357212 */ /* 0x000fe400078e3cff */
[----:B---3--:R-:W-:-:S04]  /*a610*/  IADD3 R21, P0, P1, R4, R39, R43 ;  /* 0x0000002704157210 */ /* 0x008fc8000791e02b */
[----:B------:R-:W-:Y:S02]  /*a620*/  IADD3.X R23, PT, PT, R5, R55, R22, P0, P1 ;  /* 0x0000003705177210 */ /* 0x000fe400007e2416 */
[----:B------:R-:W-:Y:S02]  /*a630*/  IADD3 R53, P0, PT, R53, R30, RZ ;  /* 0x0000001e35357210 */ /* 0x000fe40007f1e0ff */
[----:B------:R-:W-:-:S05]  /*a640*/  LOP3.LUT R5, R45, R26, RZ, 0x3c, !PT ;  /* 0x0000001a2d057212 */ /* 0x000fca00078e3cff */
[----:B------:R-:W-:Y:S02]  /*a650*/  IMAD.X R40, R5, 0x1, R40, P0 ;  /* 0x0000000105287824 */ /* 0x000fe400000e0628 */
[----:B------:R-:W3:Y:S01]  /*a660*/  LDL.64 R4, [UR4] ;  /* 0x00000004ff047983 */ /* 0x000ee20008100a00 */
[----:B------:R-:W0:Y:S01]  /*a670*/  LDCU.U8 UR4, c[0x3][0xe7] ;  /* 0x00c01ce0ff0477ac */ /* 0x000e220008000000 */
[----:B------:R-:W-:Y:S02]  /*a680*/  LOP3.LUT R42, R21, R55, R42, 0x96, !PT ;  /* 0x00000037152a7212 */ /* 0x000fe400078e962a */
[----:B------:R-:W-:Y:S02]  /*a690*/  LOP3.LUT R55, R23, R39, R38, 0x96, !PT ;  /* 0x0000002717377212 */ /* 0x000fe400078e9626 */
[----:B------:R-:W-:Y:S02]  /*a6a0*/  LOP3.LUT R30, R53, R32, RZ, 0x3c, !PT ;  /* 0x00000020351e7212 */ /* 0x000fe400078e3cff */
[----:B------:R-:W-:-:S04]  /*a6b0*/  LOP3.LUT R39, R40, R27, RZ, 0x3c, !PT ;  /* 0x0000001b28277212 */ /* 0x000fc800078e3cff */
[----:B------:R-:W-:Y:S02]  /*a6c0*/  SHF.R.W.U32 R27, R30, 0x18, R39 ;  /* 0x000000181e1b7819 */ /* 0x000fe40000001e27 */
[----:B------:R-:W-:Y:S02]  /*a6d0*/  SHF.R.W.U32 R30, R39, 0x18, R30 ;  /* 0x00000018271e7819 */ /* 0x000fe40000001e1e */
        /* <DEDUP_REMOVED lines=18> */
[----:B------:R-:W-:Y:S02]  /*a800*/  IADD3.X R32, PT, PT, R9, R32, R49, P0, P1 ;  /* 0x0000002009207210 */ /* 0x000fe400007e2431 */
[----:B------:R-:W-:Y:S02]  /*a810*/  LOP3.LUT R59, R20, R47, RZ, 0x3c, !PT ;  /* 0x0000002f143b7212 */ /* 0x000fe400078e3cff */
[----:B------:R-:W5:Y:S02]  /*a820*/  LDL.64 R8, [UR4] ;  /* 0x00000004ff087983 */ /* 0x000f640008100a00 */
[----:B------:R-:W0:Y:S01]  /*a830*/  LDCU.U8 UR4, c[0x3][0xee] ;  /* 0x00c01dc0ff0477ac */ /* 0x000e220008000000 */
[----:B------:R-:W-:-:S02]  /*a840*/  IADD3 R34, P0, PT, R59, R34, RZ ;  /* 0x000000223b227210 */ /* 0x000fc40007f1e0ff */
[----:B------:R-:W-:-:S05]  /*a850*/  LOP3.LUT R59, R10, R33, RZ, 0x3c, !PT ;  /* 0x000000210a3b7212 */ /* 0x000fca00078e3cff */
        /* <DEDUP_REMOVED lines=22> */
[----:B------:R-:W-:Y:S02]  /*a9c0*/  LOP3.LUT R26, R36, R35, RZ, 0x3c, !PT ;  /* 0x00000023241a7212 */ /* 0x000fe400078e3cff */
[----:B------:R-:W-:Y:S01]  /*a9d0*/  LOP3.LUT R38, R31, R24, RZ, 0x3c, !PT ;  /* 0x000000181f267212 */ /* 0x000fe200078e3cff */
[----:B0-----:R-:W-:Y:S01]  /*a9e0*/  ULEA UR4, UR4, UR5, 0x3 ;  /* 0x0000000504047291 */ /* 0x001fe2000f8e18ff */
[----:B------:R-:W-:Y:S02]  /*a9f0*/  SHF.R.W.U32 R44, R28, 0x10, R45 ;  /* 0x000000101c2c7819 */ /* 0x000fe40000001e2d */
[----:B------:R-:W-:-:S02]  /*aa00*/  SHF.R.W.U32 R28, R45, 0x10, R28 ;  /* 0x000000102d1c7819 */ /* 0x000fc40000001e1c */
[----:B---3--:R-:W-:-:S04]  /*aa10*/  IADD3 R21, P0, P1, R4, R21, R20 ;  /* 0x0000001504157210 */ /* 0x008fc8000791e014 */
[----:B------:R-:W-:Y:S02]  /*aa20*/  IADD3.X R23, PT, PT, R5, R23, R10, P0, P1 ;  /* 0x0000001705177210 */ /* 0x000fe400007e240a */
[----:B------:R-:W-:Y:S01]  /*aa30*/  IADD3 R26, P0, PT, R26, R37, RZ ;  /* 0x000000251a1a7210 */ /* 0x000fe20007f1e0ff */
[----:B------:R-:W3:Y:S01]  /*aa40*/  LDL.64 R4, [UR6] ;  /* 0x00000006ff047983 */ /* 0x000ee20008100a00 */
[----:B------:R-:W0:Y:S03]  /*aa50*/  LDCU.64 UR6, c[0x3][0xf0] ;  /* 0x00c01e00ff0677ac */ /* 0x000e260008000a00 */
[----:B------:R-:W-:Y:S01]  /*aa60*/  IMAD.X R38, R38, 0x1, R51, P0 ;  /* 0x0000000126267824 */ /* 0x000fe200000e0633 */
[----:B------:R-:W-:-:S04]  /*aa70*/  LOP3.LUT R29, R26, R29, RZ, 0x3c, !PT ;  /* 0x0000001d1a1d7212 */ /* 0x000fc800078e3cff */
        /* <DEDUP_REMOVED lines=18> */
[----:B-----5:R-:W-:-:S04]  /*aba0*/  IADD3 R42, P0, P1, R8, R25, R36 ;  /* 0x00000019082a7210 */ /* 0x020fc8000791e024 */
[----:B------:R-:W-:Y:S02]  /*abb0*/  IADD3.X R46, PT, PT, R9, R41, R35, P0, P1 ;  /* 0x00000029092e7210 */ /* 0x000fe400007e2423 */
[----:B------:R-:W5:Y:S01]  /*abc0*/  LDL.64 R8, [UR4] ;  /* 0x00000004ff087983 */ /* 0x000f620008100a00 */
[----:B------:R-:W0:Y:S01]  /*abd0*/  LDCU.U8 UR4, c[0x3][0xeb] ;  /* 0x00c01d60ff0477ac */ /* 0x000e220008000000 */
        /* <DEDUP_REMOVED lines=9> */
[----:B------:R-:W2:Y:S02]  /*ac70*/  LDL.64 R2, [UR4] ;  /* 0x00000004ff027983 */ /* 0x000ea40008100a00 */
[----:B------:R-:W-:-:S04]  /*ac80*/  LOP3.LUT R37, R29, R47, RZ, 0x3c, !PT ;  /* 0x0000002f1d257212 */ /* 0x000fc800078e3cff */
[----:B------:R-:W-:Y:S02]  /*ac90*/  IADD3 R37, P0, PT, R37, R48, RZ ;  /* 0x0000003025257210 */ /* 0x000fe40007f1e0ff */
[----:B------:R-:W-:-:S05]  /*aca0*/  LOP3.LUT R48, R40, R33, RZ, 0x3c, !PT ;  /* 0x0000002128307212 */ /* 0x000fca00078e3cff */
[----:B------:R-:W-:Y:S01]  /*acb0*/  IMAD.X R48, R48, 0x1, R57, P0 ;  /* 0x0000000130307824 */ /* 0x000fe200000e0639 */
[----:B------:R-:W-:-:S04]  /*acc0*/  LOP3.LUT R30, R37, R30, RZ, 0x3c, !PT ;  /* 0x0000001e251e7212 */ /* 0x000fc800078e3cff */
[----:B------:R-:W-:-:S04]  /*acd0*/  LOP3.LUT R27, R48, R27, RZ, 0x3c, !PT ;  /* 0x0000001b301b7212 */ /* 0x000fc800078e3cff */
[----:B------:R-:W-:Y:S02]  /*ace0*/  SHF.R.W.U32 R45, R30, 0x18, R27 ;  /* 0x000000181e2d7819 */ /* 0x000fe40000001e1b */
[----:B------:R-:W-:Y:S01]  /*acf0*/  SHF.R.W.U32 R41, R27, 0x18, R30 ;  /* 0x000000181b297819 */ /* 0x000fe20000001e1e */
[----:B------:R-:W0:Y:S01]  /*ad00*/  LDCU.U8 UR4, c[0x3][0xed] ;  /* 0x00c01da0ff0477ac */ /* 0x000e220008000000 */
[----:B------:R-:W-:Y:S01]  /*ad10*/  LOP3.LUT R27, R32, R31, RZ, 0x3c, !PT ;  /* 0x0000001f201b7212 */ /* 0x000fe200078e3cff */
[----:B------:R-:W-:Y:S01]  /*ad20*/  ULOP3.LUT UR6, UR7, 0xff, URZ, 0xc0, !UPT ;  /* 0x000000ff07067892 */ /* 0x000fe2000f8ec0ff */
[----:B------:R-:W1:Y:S03]  /*ad30*/  LDCU UR7, c[0x3][0xfc] ;  /* 0x00c01f80ff0777ac */ /* 0x000e660008000800 */
[----:B------:R-:W-:Y:S02]  /*ad40*/  ULEA UR6, UR6, UR5, 0x3 ;  /* 0x0000000506067291 */ /* 0x000fe4000f8e18ff */
[----:B0-----:R-:W-:Y:S01]  /*ad50*/  ULEA UR4, UR4, UR5, 0x3 ;  /* 0x0000000504047291 */ /* 0x001fe2000f8e18ff */
[----:B---3--:R-:W-:-:S04]  /*ad60*/  IADD3 R30, P0, P1, R4, R40, R45 ;  /* 0x00000028041e7210 */ /* 0x008fc8000791e02d */
[----:B------:R-:W-:Y:S02]  /*ad70*/  IADD3.X R11, PT, PT, R5, R29, R41, P0, P1 ;  /* 0x0000001d050b7210 */ /* 0x000fe400007e2429 */
[----:B------:R-:W-:Y:S02]  /*ad80*/  IADD3 R27, P0, PT, R27, R34, RZ ;  /* 0x000000221b1b7210 */ /* 0x000fe40007f1e0ff */
[----:B------:R-:W-:-:S05]  /*ad90*/  LOP3.LUT R5, R43, R24, RZ, 0x3c, !PT ;  /* 0x000000182b057212 */ /* 0x000fca00078e3cff */
[----:B------:R-:W-:Y:S01]  /*ada0*/  IMAD.X R52, R5, 0x1, R52, P0 ;  /* 0x0000000105347824 */ /* 0x000fe200000e0634 */
[----:B------:R-:W-:Y:S02]  /*adb0*/  LOP3.LUT R4, R30, R29, R47, 0x96, !PT ;  /* 0x0000001d1e047212 */ /* 0x000fe400078e962f */
[----:B------:R-:W-:Y:S02]  /*adc0*/  LOP3.LUT R22, R27, R22, RZ, 0x3c, !PT ;  /* 0x000000161b167212 */ /* 0x000fe400078e3cff */
[----:B------:R-:W-:Y:S02]  /*add0*/  LOP3.LUT R47, R52, R49, RZ, 0x3c, !PT ;  /* 0x00000031342f7212 */ /* 0x000fe400078e3cff */
[----:B------:R-:W-:Y:S02]  /*ade0*/  LOP3.LUT R33, R11, R40, R33, 0x96, !PT ;  /* 0x000000280b217212 */ /* 0x000fe400078e9621 */
[----:B------:R-:W-:Y:S02]  /*adf0*/  SHF.R.W.U32 R29, R22, 0x18, R47 ;  /* 0x00000018161d7819 */ /* 0x000fe40000001e2f */
[----:B------:R-:W-:-:S02]  /*ae00*/  SHF.R.W.U32 R47, R47, 0x18, R22 ;  /* 0x000000182f2f7819 */ /* 0x000fc40000001e16 */
[----:B------:R-:W-:Y:S02]  /*ae10*/  SHF.R.W.U32 R22, R4, 0x10, R33 ;  /* 0x0000001004167819 */ /* 0x000fe40000001e21 */
[----:B----4-:R-:W-:Y:S02]  /*ae20*/  IADD3 R49, P0, P1, R6, R43, R29 ;  /* 0x0000002b06317210 */ /* 0x010fe4000791e01d */
[----:B------:R-:W-:Y:S02]  /*ae30*/  IADD3 R34, P2, PT, R22, R37, RZ ;  /* 0x0000002516227210 */ /* 0x000fe40007f5e0ff */
[----:B------:R-:W-:Y:S02]  /*ae40*/  IADD3.X R37, PT, PT, R7, R32, R47, P0, P1 ;  /* 0x0000002007257210 */ /* 0x000fe400007e242f */
[----:B------:R-:W3:Y:S01]  /*ae50*/  LDL.64 R6, [UR4] ;  /* 0x00000004ff067983 */ /* 0x000ee20008100a00 */
[----:B------:R-:W-:-:S03]  /*ae60*/  SHF.R.W.U32 R33, R33, 0x10, R4 ;  /* 0x0000001021217819 */ /* 0x000fc60000001e04 */
[----:B------:R-:W4:Y:S01]  /*ae70*/  LDL.64 R4, [UR6] ;  /* 0x00000006ff047983 */ /* 0x000f220008100a00 */
[----:B------:R-:W0:Y:S01]  /*ae80*/  LDCU.U8 UR4, c[0x3][0xf2] ;  /* 0x00c01e40ff0477ac */ /* 0x000e220008000000 */
[----:B------:R-:W-:Y:S01]  /*ae90*/  IMAD.X R48, R33, 0x1, R48, P2 ;  /* 0x0000000121307824 */ /* 0x000fe200010e0630 */
[----:B------:R-:W-:-:S04]  /*aea0*/  LOP3.LUT R40, R34, R45, RZ, 0x3c, !PT ;  /* 0x0000002d22287212 */ /* 0x000fc800078e3cff */
[----:B------:R-:W-:Y:S02]  /*aeb0*/  LOP3.LUT R41, R48, R41, RZ, 0x3c, !PT ;  /* 0x0000002930297212 */ /* 0x000fe400078e3cff */
[----:B------:R-:W-:Y:S02]  /*aec0*/  LOP3.LUT R31, R49, R32, R31, 0x96, !PT ;  /* 0x00000020311f7212 */ /* 0x000fe400078e961f */
[----:B------:R-:W-:Y:S02]  /*aed0*/  SHF.R.W.U32 R32, R41, 0x1f, R40 ;  /* 0x0000001f29207819 */ /* 0x000fe40000001e28 */
[----:B------:R-:W-:Y:S01]  /*aee0*/  SHF.R.W.U32 R40, R40, 0x1f, R41 ;  /* 0x0000001f28287819 */ /* 0x000fe20000001e29 */
[----:B0-----:R-:W-:Y:S01]  /*aef0*/  ULEA UR4, UR4, UR5, 0x3 ;  /* 0x0000000504047291 */ /* 0x001fe2000f8e18ff */
[----:B------:R-:W-:Y:S02]  /*af00*/  LOP3.LUT R24, R37, R43, R24, 0x96, !PT ;  /* 0x0000002b25187212 */ /* 0x000fe400078e9618 */
[----:B-----5:R-:W-:-:S02]  /*af10*/  IADD3 R49, P0, P1, R8, R49, R32 ;  /* 0x0000003108317210 */ /* 0x020fc4000791e020 */
[----:B------:R-:W-:Y:S02]  /*af20*/  LOP3.LUT R41, R23, R28, RZ, 0x3c, !PT ;  /* 0x0000001c17297212 */ /* 0x000fe400078e3cff */
[----:B------:R-:W-:Y:S02]  /*af30*/  IADD3.X R37, PT, PT, R9, R37, R40, P0, P1 ;  /* 0x0000002509257210 */ /* 0x000fe400007e2428 */
[----:B------:R-:W5:Y:S02]  /*af40*/  LDL.64 R8, [UR4] ;  /* 0x00000004ff087983 */ /* 0x000f640008100a00 */
[----:B------:R-:W0:Y:S01]  /*af50*/  LDCU.U8 UR4, c[0x3][0xf6] ;  /* 0x00c01ec0ff0477ac */ /* 0x000e220008000000 */
[----:B------:R-:W-:Y:S02]  /*af60*/  IADD3 R41, P0, PT, R41, R26, RZ ;  /* 0x0000001a29297210 */ /* 0x000fe40007f1e0ff */
        /* <DEDUP_REMOVED lines=14> */
[----:B------:R-:W-:Y:S02]  /*b050*/  LOP3.LUT R21, R46, R55, RZ, 0x3c, !PT ;  /* 0x000000372e157212 */ /* 0x000fe400078e3cff */
[----:B------:R-:W-:Y:S02]  /*b060*/  LOP3.LUT R38, R42, R39, RZ, 0x3c, !PT ;  /* 0x000000272a267212 */ /* 0x000fe400078e3cff */
[----:B------:R-:W-:Y:S01]  /*b070*/  IADD3 R21, P1, PT, R21, R50, RZ ;  /* 0x0000003215157210 */ /* 0x000fe20007f3e0ff */
[----:B------:R-:W0:Y:S01]  /*b080*/  LDCU.U8 UR4, c[0x3][0xf3] ;  /* 0x00c01e60ff0477ac */ /* 0x000e220008000000 */
[----:B------:R-:W-:-:S03]  /*b090*/  IADD3 R41, P0, PT, R26, R41, RZ ;  /* 0x000000291a297210 */ /* 0x000fc60007f1e0ff */
[----:B------:R-:W-:Y:S01]  /*b0a0*/  IMAD.X R38, R38, 0x1, R25, P1 ;  /* 0x0000000126267824 */ /* 0x000fe200008e0619 */
[----:B------:R-:W-:Y:S01]  /*b0b0*/  LOP3.LUT R36, R21, R36, RZ, 0x3c, !PT ;  /* 0x0000002415247212 */ /* 0x000fe200078e3cff */
[----:B------:R-:W-:-:S03]  /*b0c0*/  IMAD.X R43, R28, 0x1, R43, P0 ;  /* 0x000000011c2b7824 */ /* 0x000fc600000e062b */
[----:B------:R-:W-:Y:S02]  /*b0d0*/  LOP3.LUT R53, R38, R35, RZ, 0x3c, !PT ;  /* 0x0000002326357212 */ /* 0x000fe400078e3cff */
[----:B------:R-:W-:Y:S02]  /*b0e0*/  LOP3.LUT R10, R41, R10, RZ, 0x3c, !PT ;  /* 0x0000000a290a7212 */ /* 0x000fe400078e3cff */
[----:B------:R-:W-:Y:S02]  /*b0f0*/  SHF.R.W.U32 R35, R36, 0x18, R53 ;  /* 0x0000001824237819 */ /* 0x000fe40000001e35 */
[----:B------:R-:W-:Y:S02]  /*b100*/  LOP3.LUT R25, R43, R20, RZ, 0x3c, !PT ;  /* 0x000000142b197212 */ /* 0x000fe400078e3cff */
[----:B------:R-:W-:Y:S01]  /*b110*/  SHF.R.W.U32 R53, R53, 0x18, R36 ;  /* 0x0000001835357819 */ /* 0x000fe20000001e24 */
[----:B0-----:R-:W-:Y:S01]  /*b120*/  ULEA UR6, UR4, UR5, 0x3 ;  /* 0x0000000504067291 */ /* 0x001fe2000f8e18ff */
[----:B------:R-:W-:Y:S01]  /*b130*/  SHF.R.W.U32 R23, R25, 0x1f, R10 ;  /* 0x0000001f19177819 */ /* 0x000fe20000001e0a */
[----:B------:R-:W0:Y:S01]  /*b140*/  LDCU.U8 UR4, c[0x3][0xf1] ;  /* 0x00c01e20ff0477ac */ /* 0x000e220008000000 */
[----:B------:R-:W-:-:S02]  /*b150*/  SHF.R.W.U32 R25, R10, 0x1f, R25 ;  /* 0x0000001f0a197819 */ /* 0x000fc40000001e19 */
[----:B------:R-:W-:Y:S02]  /*b160*/  SHF.R.W.U32 R20, R31, 0x10, R24 ;  /* 0x000000101f147819 */ /* 0x000fe40000001e18 */
[----:B------:R-:W-:Y:S01]  /*b170*/  SHF.R.W.U32 R31, R24, 0x10, R31 ;  /* 0x00000010181f7819 */ /* 0x000fe20000001e1f */
[----:B0-----:R-:W-:Y:S01]  /*b180*/  ULEA UR4, UR4, UR5, 0x3 ;  /* 0x0000000504047291 */ /* 0x001fe2000f8e18ff */
[----:B---3--:R-:W-:-:S04]  /*b190*/  IADD3 R6, P0, P1, R6, R42, R35 ;  /* 0x0000002a06067210 */ /* 0x008fc8000791e023 */
[-C--:B------:R-:W-:Y:S02]  /*b1a0*/  IADD3.X R7, PT, PT, R7, R46.reuse, R53, P0, P1 ;  /* 0x0000002e07077210 */ /* 0x080fe400007e2435 */
[----:B------:R-:W-:Y:S02]  /*b1b0*/  LOP3.LUT R46, R6, R46, R55, 0x96, !PT ;  /* 0x0000002e062e7212 */ /* 0x000fe400078e9637 */
[----:B----4-:R-:W-:-:S04]  /*b1c0*/  IADD3 R55, P0, P1, R4, R6, R23 ;  /* 0x0000000604377210 */ /* 0x010fc8000791e017 */
[----:B------:R-:W-:Y:S02]  /*b1d0*/  IADD3.X R10, PT, PT, R5, R7, R25, P0, P1 ;  /* 0x00000007050a7210 */ /* 0x000fe400007e2419 */
[----:B------:R-:W3:Y:S01]  /*b1e0*/  LDL.64 R4, [UR6] ;  /* 0x00000006ff047983 */ /* 0x000ee20008100a00 */
[----:B------:R-:W-:-:S05]  /*b1f0*/  IADD3 R24, P0, PT, R20, R27, RZ ;  /* 0x0000001b14187210 */ /* 0x000fca0007f1e0ff */
[----:B------:R-:W-:Y:S01]  /*b200*/  IMAD.X R52, R31, 0x1, R52, P0 ;  /* 0x000000011f347824 */ /* 0x000fe200000e0634 */
[----:B------:R-:W-:-:S04]  /*b210*/  LOP3.LUT R27, R24, R29, RZ, 0x3c, !PT ;  /* 0x0000001d181b7212 */ /* 0x000fc800078e3cff */
[----:B------:R-:W-:Y:S02]  /*b220*/  LOP3.LUT R6, R52, R47, RZ, 0x3c, !PT ;  /* 0x0000002f34067212 */ /* 0x000fe400078e3cff */
[----:B------:R-:W-:Y:S02]  /*b230*/  LOP3.LUT R39, R7, R42, R39, 0x96, !PT ;  /* 0x0000002a07277212 */ /* 0x000fe400078e9627 */
[----:B------:R-:W-:Y:S02]  /*b240*/  SHF.R.W.U32 R29, R6, 0x1f, R27 ;  /* 0x0000001f061d7819 */ /* 0x000fe40000001e1b */
[----:B------:R-:W-:Y:S02]  /*b250*/  SHF.R.W.U32 R27, R27, 0x1f, R6 ;  /* 0x0000001f1b1b7819 */ /* 0x000fe40000001e06 */
[----:B------:R-:W4:Y:S01]  /*b260*/  LDL.64 R6, [UR4] ;  /* 0x00000004ff067983 */ /* 0x000f220008100a00 */
[----:B------:R-:W0:Y:S01]  /*b270*/  LDCU.U8 UR6, c[0x3][0xf5] ;  /* 0x00c01ea0ff0677ac */ /* 0x000e220008000000 */
[----:B-----5:R-:W-:-:S02]  /*b280*/  IADD3 R45, P0, P1, R8, R45, R29 ;  /* 0x0000002d082d7210 */ /* 0x020fc4000791e01d */
[----:B------:R-:W-:Y:S01]  /*b290*/  SHF.R.W.U32 R36, R46, 0x10, R39 ;  /* 0x000000102e247819 */ /* 0x000fe20000001e27 */
[----:B------:R-:W5:Y:S01]  /*b2a0*/  LDCU.U8 UR4, c[0x3][0xf7] ;  /* 0x00c01ee0ff0477ac */ /* 0x000f620008000000 */
[----:B------:R-:W-:Y:S02]  /*b2b0*/  IADD3.X R51, PT, PT, R9, R51, R27, P0, P1 ;  /* 0x0000003309337210 */ /* 0x000fe400007e241b */
[----:B------:R-:W-:Y:S02]  /*b2c0*/  SHF.R.W.U32 R46, R39, 0x10, R46 ;  /* 0x00000010272e7819 */ /* 0x000fe40000001e2e */
[----:B------:R-:W-:-:S05]  /*b2d0*/  IADD3 R42, P0, PT, R36, R21, RZ ;  /* 0x00000015242a7210 */ /* 0x000fca0007f1e0ff */
[----:B------:R-:W-:Y:S01]  /*b2e0*/  IMAD.X R38, R46, 0x1, R38, P0 ;  /* 0x000000012e267824 */ /* 0x000fe200000e0626 */
[----:B------:R-:W-:Y:S01]  /*b2f0*/  LOP3.LUT R21, R42, R35, RZ, 0x3c, !PT ;  /* 0x000000232a157212 */ /* 0x000fe200078e3cff */
[----:B0-----:R-:W-:-:S03]  /*b300*/  ULEA UR6, UR6, UR5, 0x3 ;  /* 0x0000000506067291 */ /* 0x001fc6000f8e18ff */
[----:B------:R-:W-:Y:S01]  /*b310*/  LOP3.LUT R8, R38, R53, RZ, 0x3c, !PT ;  /* 0x0000003526087212 */ /* 0x000fe200078e3cff */
[----:B-----5:R-:W-:-:S03]  /*b320*/  ULEA UR4, UR4, UR5, 0x3 ;  /* 0x0000000504047291 */ /* 0x020fc6000f8e18ff */
[----:B------:R-:W-:Y:S02]  /*b330*/  SHF.R.W.U32 R35, R8, 0x1f, R21 ;  /* 0x0000001f08237819 */ /* 0x000fe40000001e15 */
[----:B------:R-:W-:Y:S02]  /*b340*/  SHF.R.W.U32 R21, R21, 0x1f, R8 ;  /* 0x0000001f15157819 */ /* 0x000fe40000001e08 */
[----:B------:R-:W5:Y:S01]  /*b350*/  LDL.64 R8, [UR6] ;  /* 0x00000006ff087983 */ /* 0x000f620008100a00 */
[----:B--2---:R-:W-:-:S04]  /*b360*/  IADD3 R39, P0, P1, R2, R30, R35 ;  /* 0x0000001e02277210 */ /* 0x004fc8000791e023 */
[----:B------:R-:W-:Y:S02]  /*b370*/  IADD3.X R30, PT, PT, R3, R11, R21, P0, P1 ;  /* 0x0000000b031e7210 */ /* 0x000fe400007e2415 */
[----:B------:R-:W2:Y:S01]  /*b380*/  LDL.64 R2, [UR4] ;  /* 0x00000004ff027983 */ /* 0x000ea20008100a00 */
[----:B------:R-:W-:Y:S01]  /*b390*/  LOP3.LUT R11, R37, R28, RZ, 0x3c, !PT ;  /* 0x0000001c250b7212 */ /* 0x000fe200078e3cff */
[----:B------:R-:W0:Y:S01]  /*b3a0*/  LDCU UR4, c[0x3][0xf8] ;  /* 0x00c01f00ff0477ac */ /* 0x000e220008000800 */
[----:B------:R-:W-:Y:S02]  /*b3b0*/  LOP3.LUT R47, R49, R26, RZ, 0x3c, !PT ;  /* 0x0000001a312f7212 */ /* 0x000fe400078e3cff */
[----:B------:R-:W-:Y:S02]  /*b3c0*/  IADD3 R11, P0, PT, R11, R42, RZ ;  /* 0x0000002a0b0b7210 */ /* 0x000fe40007f1e0ff */
[----:B------:R-:W-:-:S03]  /*b3d0*/  LOP3.LUT R53, R10, R33, RZ, 0x3c, !PT ;  /* 0x000000210a357212 */ /* 0x000fc600078e3cff */
[----:B------:R-:W-:Y:S01]  /*b3e0*/  IMAD.X R47, R47, 0x1, R38, P0 ;  /* 0x000000012f2f7824 */ /* 0x000fe200000e0626 */
[----:B------:R-:W-:Y:S02]  /*b3f0*/  IADD3 R24, P0, PT, R53, R24, RZ ;  /* 0x0000001835187210 */ /* 0x000fe40007f1e0ff */
[----:B------:R-:W-:Y:S02]  /*b400*/  LOP3.LUT R53, R55, R22, RZ, 0x3c, !PT ;  /* 0x0000001637357212 */ /* 0x000fe400078e3cff */
[----:B------:R-:W-:Y:S02]  /*b410*/  LOP3.LUT R42, R11, R32, RZ, 0x3c, !PT ;  /* 0x000000200b2a7212 */ /* 0x000fe400078e3cff */
[----:B------:R-:W-:Y:S01]  /*b420*/  LOP3.LUT R57, R47, R40, RZ, 0x3c, !PT ;  /* 0x000000282f397212 */ /* 0x000fe200078e3cff */
[----:B------:R-:W-:Y:S01]  /*b430*/  IMAD.X R52, R53, 0x1, R52, P0 ;  /* 0x0000000135347824 */ /* 0x000fe200000e0634 */
[----:B------:R-:W-:Y:S02]  /*b440*/  LOP3.LUT R53, R24, R23, RZ, 0x3c, !PT ;  /* 0x0000001718357212 */ /* 0x000fe400078e3cff */
[----:B------:R-:W-:-:S02]  /*b450*/  SHF.R.W.U32 R32, R42, 0x18, R57 ;  /* 0x000000182a207819 */ /* 0x000fc40000001e39 */
[----:B------:R-:W-:Y:S02]  /*b460*/  SHF.R.W.U32 R23, R57, 0x18, R42 ;  /* 0x0000001839177819 */ /* 0x000fe40000001e2a */
[----:B------:R-:W-:Y:S02]  /*b470*/  LOP3.LUT R57, R51, R46, RZ, 0x3c, !PT ;  /* 0x0000002e33397212 */ /* 0x000fe400078e3cff */
[----:B------:R-:W-:Y:S02]  /*b480*/  LOP3.LUT R38, R52, R25, RZ, 0x3c, !PT ;  /* 0x0000001934267212 */ /* 0x000fe400078e3cff */
[----:B------:R-:W-:Y:S02]  /*b490*/  IADD3 R34, P0, PT, R57, R34, RZ ;  /* 0x0000002239227210 */ /* 0x000fe40007f1e0ff */
[----:B------:R-:W-:Y:S02]  /*b4a0*/  SHF.R.W.U32 R25, R53, 0x18, R38 ;  /* 0x0000001835197819 */ /* 0x000fe40000001e26 */
[----:B------:R-:W-:-:S02]  /*b4b0*/  LOP3.LUT R57, R45, R36, RZ, 0x3c, !PT ;  /* 0x000000242d397212 */ /* 0x000fc400078e3cff */
[----:B------:R-:W-:Y:S02]  /*b4c0*/  SHF.R.W.U32 R53, R38, 0x18, R53 ;  /* 0x0000001826357819 */ /* 0x000fe40000001e35 */
[----:B------:R-:W-:Y:S01]  /*b4d0*/  LOP3.LUT R38, R30, R31, RZ, 0x3c, !PT ;  /* 0x0000001f1e267212 */ /* 0x000fe200078e3cff */
[----:B------:R-:W-:Y:S01]  /*b4e0*/  IMAD.X R48, R57, 0x1, R48, P0 ;  /* 0x0000000139307824 */ /* 0x000fe200000e0630 */
[----:B------:R-:W-:Y:S02]  /*b4f0*/  LOP3.LUT R40, R39, R20, RZ, 0x3c, !PT ;  /* 0x0000001427287212 */ /* 0x000fe400078e3cff */
[----:B------:R-:W-:Y:S02]  /*b500*/  IADD3 R38, P0, PT, R38, R41, RZ ;  /* 0x0000002926267210 */ /* 0x000fe40007f1e0ff */
[----:B------:R-:W-:Y:S02]  /*b510*/  LOP3.LUT R29, R34, R29, RZ, 0x3c, !PT ;  /* 0x0000001d221d7212 */ /* 0x000fe400078e3cff */
[----:B------:R-:W-:Y:S01]  /*b520*/  LOP3.LUT R42, R48, R27, RZ, 0x3c, !PT ;  /* 0x0000001b302a7212 */ /* 0x000fe200078e3cff */
[----:B------:R-:W-:Y:S01]  /*b530*/  IMAD.X R40, R40, 0x1, R43, P0 ;  /* 0x0000000128287824 */ /* 0x000fe200000e062b */
[----:B0-----:R-:W-:-:S02]  /*b540*/  ULOP3.LUT UR4, UR4, 0xff, URZ, 0xc0, !UPT ;  /* 0x000000ff04047892 */ /* 0x001fc4000f8ec0ff */
[----:B------:R-:W-:Y:S02]  /*b550*/  SHF.R.W.U32 R27, R29, 0x18, R42 ;  /* 0x000000181d1b7819 */ /* 0x000fe40000001e2a */
[----:B------:R-:W-:Y:S01]  /*b560*/  SHF.R.W.U32 R29, R42, 0x18, R29 ;  /* 0x000000182a1d7819 */ /* 0x000fe20000001e1d */
[----:B------:R-:W-:Y:S01]  /*b570*/  ULEA UR4, UR4, UR5, 0x3 ;  /* 0x0000000504047291 */ /* 0x000fe2000f8e18ff */
[----:B------:R-:W-:Y:S02]  /*b580*/  LOP3.LUT R35, R38, R35, RZ, 0x3c, !PT ;  /* 0x0000002326237212 */ /* 0x000fe400078e3cff */
[----:B------:R-:W-:-:S04]  /*b590*/  LOP3.LUT R42, R40, R21, RZ, 0x3c, !PT ;  /* 0x00000015282a7212 */ /* 0x000fc800078e3cff */
[----:B------:R-:W-:Y:S02]  /*b5a0*/  SHF.R.W.U32 R21, R35, 0x18, R42 ;  /* 0x0000001823157819 */ /* 0x000fe40000001e2a */
[----:B------:R-:W-:Y:S01]  /*b5b0*/  SHF.R.W.U32 R41, R42, 0x18, R35 ;  /* 0x000000182a297819 */ /* 0x000fe20000001e23 */
[----:B------:R-:W0:Y:S02]  /*b5c0*/  LDCU.U8 UR6, c[0x3][0xfa] ;  /* 0x00c01f40ff0677ac */ /* 0x000e240008000000 */
[----:B0-----:R-:W-:Y:S01]  /*b5d0*/  ULEA UR6, UR6, UR5, 0x3 ;  /* 0x0000000506067291 */ /* 0x001fe2000f8e18ff */
[----:B---3--:R-:W-:-:S04]  /*b5e0*/  IADD3 R35, P0, P1, R4, R45, R27 ;  /* 0x0000002d04237210 */ /* 0x008fc8000791e01b */
[-C--:B------:R-:W-:Y:S02]  /*b5f0*/  IADD3.X R42, PT, PT, R5, R51.reuse, R29, P0, P1 ;  /* 0x00000033052a7210 */ /* 0x080fe400007e241d */
[----:B------:R-:W3:Y:S01]  /*b600*/  LDL.64 R4, [UR4] ;  /* 0x00000004ff047983 */ /* 0x000ee20008100a00 */
[----:B------:R-:W0:Y:S01]  /*b610*/  LDCU.U8 UR4, c[0x3][0xf9] ;  /* 0x00c01f20ff0477ac */ /* 0x000e220008000000 */
[----:B------:R-:W-:Y:S02]  /*b620*/  LOP3.LUT R46, R35, R51, R46, 0x96, !PT ;  /* 0x00000033232e7212 */ /* 0x000fe400078e962e */
[----:B------:R-:W-:Y:S02]  /*b630*/  LOP3.LUT R51, R42, R45, R36, 0x96, !PT ;  /* 0x0000002d2a337212 */ /* 0x000fe400078e9624 */
[----:B----4-:R-:W-:-:S04]  /*b640*/  IADD3 R43, P0, P1, R6, R49, R32 ;  /* 0x00000031062b7210 */ /* 0x010fc8000791e020 */
[-C--:B------:R-:W-:Y:S02]  /*b650*/  IADD3.X R45, PT, PT, R7, R37.reuse, R23, P0, P1 ;  /* 0x00000025072d7210 */ /* 0x080fe400007e2417 */
[----:B------:R-:W-:Y:S02]  /*b660*/  LOP3.LUT R28, R43, R37, R28, 0x96, !PT ;  /* 0x000000252b1c7212 */ /* 0x000fe400078e961c */
[----:B------:R-:W-:Y:S02]  /*b670*/  SHF.R.W.U32 R37, R46, 0x10, R51 ;  /* 0x000000102e257819 */ /* 0x000fe40000001e33 */
[----:B------:R-:W-:Y:S02]  /*b680*/  SHF.R.W.U32 R51, R51, 0x10, R46 ;  /* 0x0000001033337819 */ /* 0x000fe40000001e2e */
[----:B------:R-:W-:Y:S01]  /*b690*/  IADD3 R34, P0, PT, R37, R34, RZ ;  /* 0x0000002225227210 */ /* 0x000fe20007f1e0ff */
[----:B0-----:R-:W-:-:S04]  /*b6a0*/  ULEA UR4, UR4, UR5, 0x3 ;  /* 0x0000000504047291 */ /* 0x001fc8000f8e18ff */
[----:B------:R-:W-:Y:S01]  /*b6b0*/  IMAD.X R48, R51, 0x1, R48, P0 ;  /* 0x0000000133307824 */ /* 0x000fe200000e0630 */
[----:B------:R-:W-:-:S04]  /*b6c0*/  LOP3.LUT R27, R34, R27, RZ, 0x3c, !PT ;  /* 0x0000001b221b7212 */ /* 0x000fc800078e3cff */
[----:B------:R-:W-:Y:S02]  /*b6d0*/  LOP3.LUT R6, R48, R29, RZ, 0x3c, !PT ;  /* 0x0000001d30067212 */ /* 0x000fe400078e3cff */
[----:B------:R-:W-:Y:S02]  /*b6e0*/  LOP3.LUT R49, R45, R49, R26, 0x96, !PT ;  /* 0x000000312d317212 */ /* 0x000fe400078e961a */
[----:B------:R-:W-:Y:S02]  /*b6f0*/  SHF.R.W.U32 R26, R6, 0x1f, R27 ;  /* 0x0000001f061a7819 */ /* 0x000fe40000001e1b */
[----:B------:R-:W-:Y:S02]  /*b700*/  SHF.R.W.U32 R27, R27, 0x1f, R6 ;  /* 0x0000001f1b1b7819 */ /* 0x000fe40000001e06 */
[----:B------:R-:W4:Y:S01]  /*b710*/  LDL.64 R6, [UR4] ;  /* 0x00000004ff067983 */ /* 0x000f220008100a00 */
[----:B-1----:R-:W-:Y:S01]  /*b720*/  ULOP3.LUT UR4, UR7, 0xff, URZ, 0xc0, !UPT ;  /* 0x000000ff07047892 */ /* 0x002fe2000f8ec0ff */
[----:B-----5:R-:W-:-:S03]  /*b730*/  IADD3 R29, P0, P1, R8, R55, R25 ;  /* 0x00000037081d7210 */ /* 0x020fc6000791e019 */
[----:B------:R-:W-:Y:S01]  /*b740*/  ULEA UR4, UR4, UR5, 0x3 ;  /* 0x0000000504047291 */ /* 0x000fe2000f8e18ff */
[-C--:B------:R-:W-:Y:S02]  /*b750*/  IADD3.X R57, PT, PT, R9, R10.reuse, R53, P0, P1 ;  /* 0x0000000a09397210 */ /* 0x080fe400007e2435 */
[----:B------:R-:W-:Y:S01]  /*b760*/  LOP3.LUT R10, R29, R10, R33, 0x96, !PT ;  /* 0x0000000a1d0a7212 */ /* 0x000fe200078e9621 */
[----:B------:R-:W5:Y:S01]  /*b770*/  LDL.64 R8, [UR6] ;  /* 0x00000006ff087983 */ /* 0x000f620008100a00 */
[----:B--2---:R-:W-:-:S04]  /*b780*/  IADD3 R33, P0, P1, R2, R39, R21 ;  /* 0x0000002702217210 */ /* 0x004fc8000791e015 */
[-C--:B------:R-:W-:Y:S02]  /*b790*/  IADD3.X R36, PT, PT, R3, R30.reuse, R41, P0, P1 ;  /* 0x0000001e03247210 */ /* 0x080fe400007e2429 */
[----:B------:R-:W2:Y:S01]  /*b7a0*/  LDL.64 R2, [UR4] ;  /* 0x00000004ff027983 */ /* 0x000ea20008100a00 */
[----:B------:R-:W0:Y:S01]  /*b7b0*/  LDCU.U8 UR4, c[0x3][0xfe] ;  /* 0x00c01fc0ff0477ac */ /* 0x000e220008000000 */
[----:B------:R-:W-:Y:S02]  /*b7c0*/  LOP3.LUT R55, R57, R55, R22, 0x96, !PT ;  /* 0x0000003739377212 */ /* 0x000fe400078e9616 */
[----:B------:R-:W-:Y:S02]  /*b7d0*/  LOP3.LUT R30, R33, R30, R31, 0x96, !PT ;  /* 0x0000001e211e7212 */ /* 0x000fe400078e961f */
[----:B------:R-:W-:Y:S01]  /*b7e0*/  SHF.R.W.U32 R31, R10, 0x10, R55 ;  /* 0x000000100a1f7819 */ /* 0x000fe20000001e37 */
[----:B0-----:R-:W-:Y:S01]  /*b7f0*/  ULEA UR4, UR4, UR5, 0x3 ;  /* 0x0000000504047291 */ /* 0x001fe2000f8e18ff */
[----:B------:R-:W0:Y:S01]  /*b800*/  LDCU.U8 UR6, c[0x3][0xfd] ;  /* 0x00c01fa0ff0677ac */ /* 0x000e220008000000 */
[----:B------:R-:W1:Y:S01]  /*b810*/  LDCU.U8 UR7, c[0x3][0xff] ;  /* 0x00c01fe0ff0777ac */ /* 0x000e620008000000 */
[----:B0-----:R-:W-:-:S02]  /*b820*/  ULEA UR6, UR6, UR5, 0x3 ;  /* 0x0000000506067291 */ /* 0x001fc4000f8e18ff */
[----:B-1----:R-:W-:Y:S01]  /*b830*/  ULEA UR7, UR7, UR5, 0x3 ;  /* 0x0000000507077291 */ /* 0x002fe2000f8e18ff */
[----:B---3--:R-:W-:-:S04]  /*b840*/  IADD3 R43, P0, P1, R4, R43, R26 ;  /* 0x0000002b042b7210 */ /* 0x008fc8000791e01a */
[----:B------:R-:W-:Y:S02]  /*b850*/  IADD3.X R45, PT, PT, R5, R45, R27, P0, P1 ;  /* 0x0000002d052d7210 */ /* 0x000fe400007e241b */
[----:B------:R-:W-:Y:S02]  /*b860*/  LOP3.LUT R5, R36, R39, R20, 0x96, !PT ;  /* 0x0000002724057212 */ /* 0x000fe400078e9614 */
[----:B------:R-:W-:Y:S02]  /*b870*/  SHF.R.W.U32 R39, R55, 0x10, R10 ;  /* 0x0000001037277819 */ /* 0x000fe40000001e0a */
[----:B------:R-:W-:Y:S02]  /*b880*/  SHF.R.W.U32 R10, R5, 0x10, R30 ;  /* 0x00000010050a7819 */ /* 0x000fe40000001e1e */
[----:B------:R-:W-:Y:S02]  /*b890*/  IADD3 R24, P0, PT, R31, R24, RZ ;  /* 0x000000181f187210 */ /* 0x000fe40007f1e0ff */
[----:B------:R-:W-:-:S02]  /*b8a0*/  LOP3.LUT R4, R45, R10, RZ, 0x3c, !PT ;  /* 0x0000000a2d047212 */ /* 0x000fc400078e3cff */
[----:B------:R-:W-:Y:S02]  /*b8b0*/  SHF.R.W.U32 R20, R30, 0x10, R5 ;  /* 0x000000101e147819 */ /* 0x000fe40000001e05 */
[----:B------:R-:W-:Y:S02]  /*b8c0*/  LOP3.LUT R55, R24, R25, RZ, 0x3c, !PT ;  /* 0x0000001918377212 */ /* 0x000fe400078e3cff */
[----:B------:R-:W-:Y:S02]  /*b8d0*/  IADD3 R25, P1, PT, R4, R24, RZ ;  /* 0x0000001804197210 */ /* 0x000fe40007f3e0ff */
[----:B------:R-:W3:Y:S01]  /*b8e0*/  LDL.64 R4, [UR4] ;  /* 0x00000004ff047983 */ /* 0x000ee20008100a00 */
[----:B------:R-:W-:Y:S01]  /*b8f0*/  LOP3.LUT R22, R43, R20, RZ, 0x3c, !PT ;  /* 0x000000142b167212 */ /* 0x000fe200078e3cff */
[----:B------:R-:W-:Y:S01]  /*b900*/  IMAD.X R52, R39, 0x1, R52, P0 ;  /* 0x0000000127347824 */ /* 0x000fe200000e0634 */
[----:B------:R-:W0:Y:S03]  /*b910*/  LDCU.U8 UR4, c[0x3][0xfb] ;  /* 0x00c01f60ff0477ac */ /* 0x000e260008000000 */
[----:B------:R-:W-:Y:S01]  /*b920*/  IMAD.X R22, R22, 0x1, R52, P1 ;  /* 0x0000000116167824 */ /* 0x000fe200008e0634 */
[----:B------:R-:W-:-:S04]  /*b930*/  LOP3.LUT R24, R25, R26, RZ, 0x3c, !PT ;  /* 0x0000001a19187212 */ /* 0x000fc800078e3cff */
[----:B------:R-:W-:-:S04]  /*b940*/  LOP3.LUT R59, R22, R27, RZ, 0x3c, !PT ;  /* 0x0000001b163b7212 */ /* 0x000fc800078e3cff */
[----:B------:R-:W-:Y:S02]  /*b950*/  SHF.R.W.U32 R27, R24, 0x18, R59 ;  /* 0x00000018181b7819 */ /* 0x000fe40000001e3b */
[----:B------:R-:W-:Y:S02]  /*b960*/  LOP3.LUT R26, R52, R53, RZ, 0x3c, !PT ;  /* 0x00000035341a7212 */ /* 0x000fe400078e3cff */
[----:B------:R-:W-:Y:S02]  /*b970*/  SHF.R.W.U32 R53, R59, 0x18, R24 ;  /* 0x000000183b357819 */ /* 0x000fe40000001e18 */
[----:B----4-:R-:W-:Y:S01]  /*b980*/  IADD3 R27, P0, P1, R6, R43, R27 ;  /* 0x0000002b061b7210 */ /* 0x010fe2000791e01b */
[----:B0-----:R-:W-:-:S03]  /*b990*/  ULEA UR4, UR4, UR5, 0x3 ;  /* 0x0000000504047291 */ /* 0x001fc6000f8e18ff */
[----:B------:R-:W-:Y:S02]  /*b9a0*/  IADD3.X R53, PT, PT, R7, R45, R53, P0, P1 ;  /* 0x0000002d07357210 */ /* 0x000fe400007e2435 */
[----:B------:R-:W-:Y:S02]  /*b9b0*/  IADD3 R38, P0, PT, R20, R38, RZ ;  /* 0x0000002614267210 */ /* 0x000fe40007f1e0ff */
[----:B------:R-:W-:Y:S02]  /*b9c0*/  SHF.R.W.U32 R24, R26, 0x1f, R55 ;  /* 0x0000001f1a187819 */ /* 0x000fe40000001e37 */
[----:B------:R-:W4:Y:S01]  /*b9d0*/  LDL.64 R6, [UR4] ;  /* 0x00000004ff067983 */ /* 0x000f220008100a00 */
[----:B------:R-:W-:Y:S01]  /*b9e0*/  IMAD.X R40, R10, 0x1, R40, P0 ;  /* 0x000000010a287824 */ /* 0x000fe200000e0628 */
[----:B------:R-:W-:Y:S02]  /*b9f0*/  SHF.R.W.U32 R55, R55, 0x1f, R26 ;  /* 0x0000001f37377819 */ /* 0x000fe40000001e1a */
[----:B------:R-:W-:-:S02]  /*ba00*/  LOP3.LUT R26, R38, R21, RZ, 0x3c, !PT ;  /* 0x00000015261a7212 */ /* 0x000fc400078e3cff */
[----:B------:R-:W-:Y:S02]  /*ba10*/  LOP3.LUT R41, R40, R41, RZ, 0x3c, !PT ;  /* 0x0000002928297212 */ /* 0x000fe400078e3cff */
[----:B-----5:R-:W-:Y:S02]  /*ba20*/  IADD3 R35, P1, P2, R8, R35, R24 ;  /* 0x0000002308237210 */ /* 0x020fe40007a3e018 */
[----:B------:R-:W-:Y:S02]  /*ba30*/  SHF.R.W.U32 R21, R41, 0x1f, R26 ;  /* 0x0000001f29157819 */ /* 0x000fe40000001e1a */
[----:B------:R-:W-:Y:S02]  /*ba40*/  IADD3.X R59, PT, PT, R9, R42, R55, P1, P2 ;  /* 0x0000002a093b7210 */ /* 0x000fe40000fe4437 */
[----:B------:R-:W-:Y:S01]  /*ba50*/  SHF.R.W.U32 R26, R26, 0x1f, R41 ;  /* 0x0000001f1a1a7819 */ /* 0x000fe20000001e29 */
[----:B------:R-:W5:Y:S01]  /*ba60*/  LDL.64 R8, [UR6] ;  /* 0x00000006ff087983 */ /* 0x000f620008100a00 */
[----:B--2---:R-:W-:-:S04]  /*ba70*/  IADD3 R30, P0, P1, R2, R29, R21 ;  /* 0x0000001d021e7210 */ /* 0x004fc8000791e015 */
[----:B------:R-:W-:Y:S02]  /*ba80*/  IADD3.X R44, PT, PT, R3, R57, R26, P0, P1 ;  /* 0x00000039032c7210 */ /* 0x000fe400007e241a */
[----:B------:R-:W2:Y:S01]  /*ba90*/  LDL.64 R2, [UR7] ;  /* 0x00000007ff027983 */ /* 0x000ea20008100a00 */
        /* <DEDUP_REMOVED lines=8> */
[----:B------:R-:W-:Y:S02]  /*bb20*/  LOP3.LUT R10, R27, R45, R10, 0x96, !PT ;  /* 0x0000002d1b0a7212 */ /* 0x000fe400078e960a */
[----:B------:R-:W-:Y:S01]  /*bb30*/  LOP3.LUT R41, R30, R37, RZ, 0x3c, !PT ;  /* 0x000000251e297212 */ /* 0x000fe200078e3cff */
[----:B------:R-:W-:Y:S01]  /*bb40*/  BSSY.RECONVERGENT B0, `(.L_x_1) ;  /* 0x0000078000007945 */ /* 0x000fe20003800200 */
[----:B---3--:R-:W-:-:S04]  /*bb50*/  IADD3 R4, P0, P1, R4, R33, R23 ;  /* 0x0000002104047210 */ /* 0x008fc8000791e017 */
[----:B------:R-:W-:Y:S02]  /*bb60*/  IADD3.X R36, PT, PT, R5, R36, R29, P0, P1 ;  /* 0x0000002405247210 */ /* 0x000fe400007e241d */
[----:B------:R-:W-:Y:S02]  /*bb70*/  LOP3.LUT R5, R59, R28, RZ, 0x3c, !PT ;  /* 0x0000001c3b057212 */ /* 0x000fe400078e3cff */
[----:B------:R-:W-:Y:S02]  /*bb80*/  LOP3.LUT R33, R35, R42, RZ, 0x3c, !PT ;  /* 0x0000002a23217212 */ /* 0x000fe400078e3cff */
[----:B------:R-:W-:-:S05]  /*bb90*/  IADD3 R5, P0, PT, R5, R38, RZ ;  /* 0x0000002605057210 */ /* 0x000fca0007f1e0ff */
[----:B------:R-:W-:Y:S01]  /*bba0*/  IMAD.X R40, R33, 0x1, R40, P0 ;  /* 0x0000000121287824 */ /* 0x000fe200000e0628 */
[----:B------:R-:W-:Y:S02]  /*bbb0*/  LOP3.LUT R33, R53, R43, R20, 0x96, !PT ;  /* 0x0000002b35217212 */ /* 0x000fe400078e9614 */
[----:B------:R-:W-:Y:S02]  /*bbc0*/  LOP3.LUT R20, R5, R24, RZ, 0x3c, !PT ;  /* 0x0000001805147212 */ /* 0x000fe400078e3cff */
[----:B------:R-:W-:Y:S02]  /*bbd0*/  SHF.R.W.U32 R24, R10, 0x10, R33 ;  /* 0x000000100a187819 */ /* 0x000fe40000001e21 */
[----:B------:R-:W-:Y:S02]  /*bbe0*/  SHF.R.W.U32 R33, R33, 0x10, R10 ;  /* 0x0000001021217819 */ /* 0x000fe40000001e0a */
[----:B------:R-:W-:Y:S02]  /*bbf0*/  LOP3.LUT R10, R44, R51, RZ, 0x3c, !PT ;  /* 0x000000332c0a7212 */ /* 0x000fe400078e3cff */
[----:B------:R-:W-:-:S02]  /*bc00*/  LOP3.LUT R55, R40, R55, RZ, 0x3c, !PT ;  /* 0x0000003728377212 */ /* 0x000fc400078e3cff */
[----:B------:R-:W-:Y:S02]  /*bc10*/  IADD3 R10, P0, PT, R10, R11, RZ ;  /* 0x0000000b0a0a7210 */ /* 0x000fe40007f1e0ff */
[----:B------:R-:W-:Y:S02]  /*bc20*/  LOP3.LUT R11, R36, R39, RZ, 0x3c, !PT ;  /* 0x00000027240b7212 */ /* 0x000fe400078e3cff */
[----:B------:R-:W-:Y:S01]  /*bc30*/  SHF.R.W.U32 R32, R20, 0x18, R55 ;  /* 0x0000001814207819 */ /* 0x000fe20000001e37 */
[----:B------:R-:W-:Y:S01]  /*bc40*/  IMAD.X R41, R41, 0x1, R46, P0 ;  /* 0x0000000129297824 */ /* 0x000fe200000e062e */
[----:B------:R-:W-:Y:S02]  /*bc50*/  IADD3 R34, P3, PT, R11, R34, RZ ;  /* 0x000000220b227210 */ /* 0x000fe40007f7e0ff */
[----:B------:R-:W-:Y:S02]  /*bc60*/  LOP3.LUT R43, R4, R31, RZ, 0x3c, !PT ;  /* 0x0000001f042b7212 */ /* 0x000fe400078e3cff */
[----:B----4-:R-:W-:-:S02]  /*bc70*/  IADD3 R11, P1, P2, R6, R35, R32 ;  /* 0x00000023060b7210 */ /* 0x010fc40007a3e020 */
[----:B------:R-:W-:Y:S01]  /*bc80*/  SHF.R.W.U32 R20, R55, 0x18, R20 ;  /* 0x0000001837147819 */ /* 0x000fe20000001e14 */
[----:B------:R-:W-:Y:S01]  /*bc90*/  IMAD.X R48, R43, 0x1, R48, P3 ;  /* 0x000000012b307824 */ /* 0x000fe200018e0630 */
[----:B------:R-:W-:Y:S02]  /*bca0*/  LOP3.LUT R6, R10, R21, RZ, 0x3c, !PT ;  /* 0x000000150a067212 */ /* 0x000fe400078e3cff */
[----:B------:R-:W-:Y:S02]  /*bcb0*/  LOP3.LUT R45, R41, R26, RZ, 0x3c, !PT ;  /* 0x0000001a292d7212 */ /* 0x000fe400078e3cff */
[----:B------:R-:W-:Y:S02]  /*bcc0*/  IADD3 R21, P0, PT, R24, R25, RZ ;  /* 0x0000001918157210 */ /* 0x000fe40007f1e0ff */
[----:B------:R-:W-:Y:S02]  /*bcd0*/  IADD3.X R7, PT, PT, R7, R59, R20, P1, P2 ;  /* 0x0000003b07077210 */ /* 0x000fe40000fe4414 */
[----:B------:R-:W-:-:S02]  /*bce0*/  SHF.R.W.U32 R25, R6, 0x18, R45 ;  /* 0x0000001806197819 */ /* 0x000fc40000001e2d */
[----:B------:R-:W-:Y:S02]  /*bcf0*/  LOP3.LUT R20, R34, R23, RZ, 0x3c, !PT ;  /* 0x0000001722147212 */ /* 0x000fe400078e3cff */
[----:B------:R-:W-:Y:S02]  /*bd00*/  LOP3.LUT R29, R48, R29, RZ, 0x3c, !PT ;  /* 0x0000001d301d7212 */ /* 0x000fe400078e3cff */
[----:B------:R-:W-:Y:S02]  /*bd10*/  SHF.R.W.U32 R43, R45, 0x18, R6 ;  /* 0x000000182d2b7819 */ /* 0x000fe40000001e06 */
[----:B-----5:R-:W-:Y:S02]  /*bd20*/  IADD3 R6, P1, P2, R8, R30, R25 ;  /* 0x0000001e08067210 */ /* 0x020fe40007a3e019 */
[----:B------:R-:W-:Y:S02]  /*bd30*/  SHF.R.W.U32 R23, R20, 0x18, R29 ;  /* 0x0000001814177819 */ /* 0x000fe40000001e1d */
[----:B------:R-:W-:-:S02]  /*bd40*/  LOP3.LUT R25, R11, R59, R28, 0x96, !PT ;  /* 0x0000003b0b197212 */ /* 0x000fc400078e961c */
[----:B------:R-:W-:Y:S02]  /*bd50*/  LOP3.LUT R42, R7, R35, R42, 0x96, !PT ;  /* 0x00000023072a7212 */ /* 0x000fe400078e962a */
[-C--:B------:R-:W-:Y:S02]  /*bd60*/  IADD3.X R9, PT, PT, R9, R44.reuse, R43, P1, P2 ;  /* 0x0000002c09097210 */ /* 0x080fe40000fe442b */
[----:B------:R-:W-:Y:S02]  /*bd70*/  SHF.R.W.U32 R29, R29, 0x18, R20 ;  /* 0x000000181d1d7819 */ /* 0x000fe40000001e14 */
[----:B------:R-:W-:Y:S02]  /*bd80*/  LOP3.LUT R44, R6, R44, R51, 0x96, !PT ;  /* 0x0000002c062c7212 */ /* 0x000fe400078e9633 */
[----:B------:R-:W-:Y:S02]  /*bd90*/  LOP3.LUT R37, R9, R30, R37, 0x96, !PT ;  /* 0x0000001e09257212 */ /* 0x000fe400078e9625 */
[----:B--2---:R-:W-:-:S02]  /*bda0*/  IADD3 R23, P1, P2, R2, R4, R23 ;  /* 0x0000000402177210 */ /* 0x004fc40007a3e017 */
[----:B------:R-:W-:Y:S02]  /*bdb0*/  SHF.R.W.U32 R2, R25, 0x10, R42 ;  /* 0x0000001019027819 */ /* 0x000fe40000001e2a */
[-C--:B------:R-:W-:Y:S02]  /*bdc0*/  IADD3.X R3, PT, PT, R3, R36.reuse, R29, P1, P2 ;  /* 0x0000002403037210 */ /* 0x080fe40000fe441d */
[----:B------:R-:W-:Y:S02]  /*bdd0*/  IADD3 R8, P1, PT, R2, R5, RZ ;  /* 0x0000000502087210 */ /* 0x000fe40007f3e0ff */
[----:B------:R-:W-:Y:S02]  /*bde0*/  SHF.R.W.U32 R5, R44, 0x10, R37 ;  /* 0x000000102c057819 */ /* 0x000fe40000001e25 */
[----:B------:R-:W-:Y:S02]  /*bdf0*/  LOP3.LUT R36, R23, R36, R39, 0x96, !PT ;  /* 0x0000002417247212 */ /* 0x000fe400078e9627 */
[----:B------:R-:W-:-:S02]  /*be00*/  LOP3.LUT R31, R3, R4, R31, 0x96, !PT ;  /* 0x00000004031f7212 */ /* 0x000fc400078e961f */
[----:B------:R-:W-:Y:S02]  /*be10*/  SHF.R.W.U32 R25, R42, 0x10, R25 ;  /* 0x000000102a197819 */ /* 0x000fe40000001e19 */
[----:B------:R-:W-:Y:S02]  /*be20*/  IADD3 R10, P2, PT, R5, R10, RZ ;  /* 0x0000000a050a7210 */ /* 0x000fe40007f5e0ff */
[----:B------:R-:W-:Y:S02]  /*be30*/  SHF.R.W.U32 R5, R36, 0x10, R31 ;  /* 0x0000001024057819 */ /* 0x000fe40000001e1f */
[----:B------:R-:W-:Y:S01]  /*be40*/  SHF.R.W.U32 R2, R37, 0x10, R44 ;  /* 0x0000001025027819 */ /* 0x000fe20000001e2c */
[----:B------:R-:W-:Y:S01]  /*be50*/  IMAD.X R33, R33, 0x1, R22, P0 ;  /* 0x0000000121217824 */ /* 0x000fe200000e0616 */
[----:B------:R-:W-:Y:S01]  /*be60*/  IADD3 R5, P0, PT, R5, R34, RZ ;  /* 0x0000002205057210 */ /* 0x000fe20007f1e0ff */
[----:B------:R-:W-:Y:S01]  /*be70*/  IMAD.X R40, R25, 0x1, R40, P1 ;  /* 0x0000000119287824 */ /* 0x000fe200008e0628 */
[----:B------:R-:W-:Y:S01]  /*be80*/  SHF.R.W.U32 R25, R31, 0x10, R36 ;  /* 0x000000101f197819 */ /* 0x000fe20000001e24 */
[----:B------:R-:W-:Y:S01]  /*be90*/  IMAD.X R2, R2, 0x1, R41, P2 ;  /* 0x0000000102027824 */ /* 0x000fe200010e0629 */
[----:B------:R-:W-:-:S02]  /*bea0*/  LOP3.LUT R27, R27, R16, R10, 0x96, !PT ;  /* 0x000000101b1b7212 */ /* 0x000fc400078e960a */
[----:B------:R-:W-:Y:S01]  /*beb0*/  LOP3.LUT R21, R6, R12, R21, 0x96, !PT ;  /* 0x0000000c06157212 */ /* 0x000fe200078e9615 */
[----:B------:R-:W-:Y:S01]  /*bec0*/  IMAD.X R25, R25, 0x1, R48, P0 ;  /* 0x0000000119197824 */ /* 0x000fe200000e0630 */
[----:B------:R-:W-:Y:S02]  /*bed0*/  LOP3.LUT R16, R53, R17, R2, 0x96, !PT ;  /* 0x0000001135107212 */ /* 0x000fe400078e9602 */
[----:B------:R-:W-:Y:S02]  /*bee0*/  LOP3.LUT R12, R9, R13, R33, 0x96, !PT ;  /* 0x0000000d090c7212 */ /* 0x000fe400078e9621 */
[----:B------:R-:W-:Y:S02]  /*bef0*/  LOP3.LUT R13, R11, R18, R5, 0x96, !PT ;  /* 0x000000120b0d7212 */ /* 0x000fe400078e9605 */
[----:B------:R-:W-:Y:S02]  /*bf00*/  LOP3.LUT R17, R23, R14, R8, 0x96, !PT ;  /* 0x0000000e17117212 */ /* 0x000fe400078e9608 */
[----:B------:R-:W-:-:S02]  /*bf10*/  LOP3.LUT R18, R7, R19, R25, 0x96, !PT ;  /* 0x0000001307127212 */ /* 0x000fc400078e9619 */
[----:B------:R-:W-:Y:S02]  /*bf20*/  LOP3.LUT R14, R3, R15, R40, 0x96, !PT ;  /* 0x0000000f030e7212 */ /* 0x000fe400078e9628 */
[--C-:B------:R-:W-:Y:S02]  /*bf30*/  SHF.R.U32.HI R15, RZ, 0x8, R16.reuse ;  /* 0x00000008ff0f7819 */ /* 0x100fe40000011610 */
[--C-:B------:R-:W-:Y:S02]  /*bf40*/  SHF.R.U32.HI R19, RZ, 0x10, R16.reuse ;  /* 0x00000010ff137819 */ /* 0x100fe40000011610 */
[--C-:B------:R-:W-:Y:S02]  /*bf50*/  SHF.R.U32.HI R20, RZ, 0x18, R16.reuse ;  /* 0x00000018ff147819 */ /* 0x100fe40000011610 */
[C-C-:B------:R-:W-:Y:S02]  /*bf60*/  SHF.R.U64 R22, R27.reuse, 0x8, R16.reuse ;  /* 0x000000081b167819 */ /* 0x140fe40000001210 */
[----:B------:R-:W-:-:S02]  /*bf70*/  SHF.R.U64 R23, R27, 0x10, R16 ;  /* 0x000000101b177819 */ /* 0x000fc40000001210 */
[----:B------:R-:W-:Y:S02]  /*bf80*/  SHF.R.U64 R24, R27, 0x18, R16 ;  /* 0x000000181b187819 */ /* 0x000fe40000001210 */
[--C-:B------:R-:W-:Y:S02]  /*bf90*/  SHF.R.U32.HI R25, RZ, 0x8, R12.reuse ;  /* 0x00000008ff197819 */ /* 0x100fe4000001160c */
[--C-:B------:R-:W-:Y:S02]  /*bfa0*/  SHF.R.U32.HI R29, RZ, 0x10, R12.reuse ;  /* 0x00000010ff1d7819 */ /* 0x100fe4000001160c */
[--C-:B------:R-:W-:Y:S02]  /*bfb0*/  SHF.R.U32.HI R26, RZ, 0x18, R12.reuse ;  /* 0x00000018ff1a7819 */ /* 0x100fe4000001160c */
[C-C-:B------:R-:W-:Y:S02]  /*bfc0*/  SHF.R.U64 R28, R21.reuse, 0x8, R12.reuse ;  /* 0x00000008151c7819 */ /* 0x140fe4000000120c */
[----:B------:R-:W-:-:S02]  /*bfd0*/  SHF.R.U64 R31, R21, 0x10, R12 ;  /* 0x00000010151f7819 */ /* 0x000fc4000000120c */
[----:B------:R-:W-:Y:S02]  /*bfe0*/  SHF.R.U64 R30, R21, 0x18, R12 ;  /* 0x00000018151e7819 */ /* 0x000fe4000000120c */
[----:B------:R-:W-:Y:S02]  /*bff0*/  PRMT R5, R19, 0x3340, R20 ;  /* 0x0000334013057816 */ /* 0x000fe40000000014 */
[----:B------:R-:W-:Y:S02]  /*c000*/  PRMT R2, R16, 0x3340, R15 ;  /* 0x0000334010027816 */ /* 0x000fe4000000000f */
[----:B------:R-:W-:Y:S02]  /*c010*/  PRMT R4, R23, 0x3340, R24 ;  /* 0x0000334017047816 */ /* 0x000fe40000000018 */
[----:B------:R-:W-:Y:S02]  /*c020*/  PRMT R3, R27, 0x3340, R22 ;  /* 0x000033401b037816 */ /* 0x000fe40000000016 */
[----:B------:R-:W-:-:S02]  /*c030*/  PRMT R9, R29, 0x3340, R26 ;  /* 0x000033401d097816 */ /* 0x000fc4000000001a */
[----:B------:R-:W-:Y:S02]  /*c040*/  PRMT R6, R12, 0x3340, R25 ;  /* 0x000033400c067816 */ /* 0x000fe40000000019 */
[----:B------:R-:W-:Y:S02]  /*c050*/  PRMT R8, R31, 0x3340, R30 ;  /* 0x000033401f087816 */ /* 0x000fe4000000001e */
[----:B------:R-:W-:Y:S02]  /*c060*/  PRMT R7, R21, 0x3340, R28 ;  /* 0x0000334015077816 */ /* 0x000fe4000000001c */
[--C-:B------:R-:W-:Y:S02]  /*c070*/  SHF.R.U32.HI R33, RZ, 0x8, R18.reuse ;  /* 0x00000008ff217819 */ /* 0x100fe40000011612 */
[--C-:B------:R-:W-:Y:S02]  /*c080*/  SHF.R.U32.HI R35, RZ, 0x10, R18.reuse ;  /* 0x00000010ff237819 */ /* 0x100fe40000011612 */
[----:B------:R-:W-:-:S02]  /*c090*/  SHF.R.U32.HI R32, RZ, 0x18, R18 ;  /* 0x00000018ff207819 */ /* 0x000fc40000011612 */
[C-C-:B------:R-:W-:Y:S02]  /*c0a0*/  SHF.R.U64 R34, R13.reuse, 0x8, R18.reuse ;  /* 0x000000080d227819 */ /* 0x140fe40000001212 */
[C-C-:B------:R-:W-:Y:S02]  /*c0b0*/  SHF.R.U64 R37, R13.reuse, 0x10, R18.reuse ;  /* 0x000000100d257819 */ /* 0x140fe40000001212 */
[----:B------:R-:W-:Y:S02]  /*c0c0*/  SHF.R.U64 R36, R13, 0x18, R18 ;  /* 0x000000180d247819 */ /* 0x000fe40000001212 */
[--C-:B------:R-:W-:Y:S02]  /*c0d0*/  SHF.R.U32.HI R39, RZ, 0x8, R14.reuse ;  /* 0x00000008ff277819 */ /* 0x100fe4000001160e */
[--C-:B------:R-:W-:Y:S02]  /*c0e0*/  SHF.R.U32.HI R41, RZ, 0x10, R14.reuse ;  /* 0x00000010ff297819 */ /* 0x100fe4000001160e */
[----:B------:R-:W-:-:S02]  /*c0f0*/  SHF.R.U32.HI R38, RZ, 0x18, R14 ;  /* 0x00000018ff267819 */ /* 0x000fc4000001160e */
[C-C-:B------:R-:W-:Y:S02]  /*c100*/  SHF.R.U64 R40, R17.reuse, 0x8, R14.reuse ;  /* 0x0000000811287819 */ /* 0x140fe4000000120e */
[C-C-:B------:R-:W-:Y:S02]  /*c110*/  SHF.R.U64 R43, R17.reuse, 0x10, R14.reuse ;  /* 0x00000010112b7819 */ /* 0x140fe4000000120e */
[----:B------:R-:W-:Y:S02]  /*c120*/  SHF.R.U64 R42, R17, 0x18, R14 ;  /* 0x00000018112a7819 */ /* 0x000fe4000000120e */
[----:B------:R-:W-:Y:S02]  /*c130*/  PRMT R5, R2, 0x5410, R5 ;  /* 0x0000541002057816 */ /* 0x000fe40000000005 */
[----:B------:R-:W-:Y:S02]  /*c140*/  PRMT R4, R3, 0x5410, R4 ;  /* 0x0000541003047816 */ /* 0x000fe40000000004 */
[----:B------:R-:W-:-:S02]  /*c150*/  PRMT R9, R6, 0x5410, R9 ;  /* 0x0000541006097816 */ /* 0x000fc40000000009 */
[----:B------:R-:W-:Y:S02]  /*c160*/  PRMT R8, R7, 0x5410, R8 ;  /* 0x0000541007087816 */ /* 0x000fe40000000008 */
        /* <DEDUP_REMOVED lines=11> */
[----:B------:R-:W-:Y:S01]  /*c220*/  PRMT R10, R45, 0x5410, R44 ;  /* 0x000054102d0a7816 */ /* 0x000fe2000000002c */
[----:B------:R0:W-:Y:S04]  /*c230*/  STL.128 [R1+0x1f0], R4 ;  /* 0x0001f00401007387 */ /* 0x0001e80000100c00 */
[----:B------:R0:W-:Y:S01]  /*c240*/  STL.128 [R1+0x200], R8 ;  /* 0x0002000801007387 */ /* 0x0001e20000100c00 */
[----:B------:R-:W-:-:S07]  /*c250*/  IMAD.MOV.U32 R2, RZ, RZ, RZ ;  /* 0x000000ffff027224 */ /* 0x000fce00078e00ff */
.L_x_2:
[----:B------:R-:W-:-:S05]  /*c260*/  IMAD.IADD R3, R1, 0x1, R2 ;  /* 0x0000000101037824 */ /* 0x000fca00078e0202 */
[----:B0-----:R-:W2:Y:S04]  /*c270*/  LDL.U8 R4, [R3+0x210] ;  /* 0x0002100003047983 */ /* 0x001ea80000100000 */
[----:B------:R-:W2:Y:S01]  /*c280*/  LDL.U8 R5, [R3+0x1f0] ;  /* 0x0001f00003057983 */ /* 0x000ea20000100000 */
[----:B------:R-:W-:Y:S01]  /*c290*/  VIADD R2, R2, 0x1 ;  /* 0x0000000102027836 */ /* 0x000fe20000000000 */
[----:B--2---:R-:W-:-:S13]  /*c2a0*/  ISETP.NE.AND P0, PT, R4, R5, PT ;  /* 0x000000050400720c */ /* 0x004fda0003f05270 */
[----:B------:R-:W-:Y:S05]  /*c2b0*/  @!P0 BRA `(.L_x_2) ;  /* 0xfffffffc00e88947 */ /* 0x000fea000383ffff */
[----:B------:R-:W-:Y:S05]  /*c2c0*/  BSYNC.RECONVERGENT B0 ;  /* 0x0000000000007941 */ /* 0x000fea0003800200 */
.L_x_1:
[----:B------:R-:W-:-:S13]  /*c2d0*/  ISETP.GE.U32.AND P0, PT, R5, R4, PT ;  /* 0x000000040500720c */ /* 0x000fda0003f06070 */
[----:B------:R-:W-:Y:S05]  /*c2e0*/  @P0 EXIT ;  /* 0x000000000000094d */ /* 0x000fea0003800000 */
[----:B------:R-:W0:Y:S01]  /*c2f0*/  LDC.64 R2, c[0x0][0x398] ;  /* 0x0000e600ff027b82 */ /* 0x000e220000000a00 */
[----:B------:R-:W-:Y:S01]  /*c300*/  UPRMT UR4, UR12, 0x3340, UR13 ;  /* 0x000033400c047896 */ /* 0x000fe2000800000d */
[C---:B------:R-:W-:Y:S01]  /*c310*/  PRMT R9, R0.reuse, 0x7772, RZ ;  /* 0x0000777200097816 */ /* 0x040fe200000000ff */
[----:B------:R-:W-:Y:S01]  /*c320*/  UPRMT UR5, UR10, 0x3340, UR11 ;  /* 0x000033400a057896 */ /* 0x000fe2000800000b */
[C---:B------:R-:W-:Y:S02]  /*c330*/  PRMT R11, R0.reuse, 0x7771, RZ ;  /* 0x00007771000b7816 */ /* 0x040fe400000000ff */
[C---:B------:R-:W-:Y:S01]  /*c340*/  PRMT R45, R0.reuse, 0x7770, RZ ;  /* 0x00007770002d7816 */ /* 0x040fe200000000ff */
[----:B------:R-:W-:Y:S01]  /*c350*/  UPRMT UR4, UR5, 0x5410, UR4 ;  /* 0x0000541005047896 */ /* 0x000fe20008000004 */
[----:B------:R-:W1:Y:S01]  /*c360*/  LDC.64 R4, c[0x0][0x388] ;  /* 0x0000e200ff047b82 */ /* 0x000e620000000a00 */
[----:B------:R-:W-:Y:S02]  /*c370*/  PRMT R7, R0, 0x7773, RZ ;  /* 0x0000777300077816 */ /* 0x000fe400000000ff */
[----:B------:R-:W-:-:S02]  /*c380*/  UPRMT UR5, UR4, 0x7772, URZ ;  /* 0x0000777204057896 */ /* 0x000fc400080000ff */
[----:B------:R-:W-:Y:S02]  /*c390*/  UPRMT UR7, UR4, 0x7770, URZ ;  /* 0x0000777004077896 */ /* 0x000fe400080000ff */
[----:B------:R-:W-:Y:S02]  /*c3a0*/  UPRMT UR6, UR4, 0x7771, URZ ;  /* 0x0000777104067896 */ /* 0x000fe400080000ff */
[----:B------:R-:W-:Y:S01]  /*c3b0*/  UPRMT UR4, UR4, 0x7773, URZ ;  /* 0x0000777304047896 */ /* 0x000fe200080000ff */
[----:B------:R-:W-:Y:S02]  /*c3c0*/  IMAD.U32 R51, RZ, RZ, UR5 ;  /* 0x00000005ff337e24 */ /* 0x000fe4000f8e00ff */
[----:B------:R-:W-:Y:S02]  /*c3d0*/  IMAD.U32 R47, RZ, RZ, UR7 ;  /* 0x00000007ff2f7e24 */ /* 0x000fe4000f8e00ff */
[----:B------:R-:W-:Y:S02]  /*c3e0*/  IMAD.U32 R49, RZ, RZ, UR6 ;  /* 0x00000006ff317e24 */ /* 0x000fe4000f8e00ff */
[----:B------:R-:W-:Y:S01]  /*c3f0*/  IMAD.U32 R53, RZ, RZ, UR4 ;  /* 0x00000004ff357e24 */ /* 0x000fe2000f8e00ff */
[----:B0-----:R-:W-:Y:S04]  /*c400*/  STG.E.U8 desc[UR8][R2.64+0x2], R9 ;  /* 0x0000020902007986 */ /* 0x001fe8000c101108 */
[----:B------:R-:W-:Y:S04]  /*c410*/  STG.E.U8 desc[UR8][R2.64+0x1], R11 ;  /* 0x0000010b02007986 */ /* 0x000fe8000c101108 */
[----:B------:R-:W-:Y:S04]  /*c420*/  STG.E.U8 desc[UR8][R2.64], R45 ;  /* 0x0000002d02007986 */ /* 0x000fe8000c101108 */
[----:B------:R-:W-:Y:S04]  /*c430*/  STG.E.U8 desc[UR8][R2.64+0x3], R7 ;  /* 0x0000030702007986 */ /* 0x000fe8000c101108 */
[----:B------:R-:W-:Y:S04]  /*c440*/  STG.E.U8 desc[UR8][R2.64+0x4], R47 ;  /* 0x0000042f02007986 */ /* 0x000fe8000c101108 */
[----:B------:R-:W-:Y:S04]  /*c450*/  STG.E.U8 desc[UR8][R2.64+0x5], R49 ;  /* 0x0000053102007986 */ /* 0x000fe8000c101108 */
[----:B------:R-:W-:Y:S04]  /*c460*/  STG.E.U8 desc[UR8][R2.64+0x6], R51 ;  /* 0x0000063302007986 */ /* 0x000fe8000c101108 */
[----:B------:R-:W-:Y:S04]  /*c470*/  STG.E.U8 desc[UR8][R2.64+0x7], R53 ;  /* 0x0000073502007986 */ /* 0x000fe8000c101108 */
[----:B-1----:R-:W-:Y:S04]  /*c480*/  STG.E.U8 desc[UR8][R4.64], R27 ;  /* 0x0000001b04007986 */ /* 0x002fe8000c101108 */
[----:B------:R-:W-:Y:S04]  /*c490*/  STG.E.U8 desc[UR8][R4.64+0x1], R22 ;  /* 0x0000011604007986 */ /* 0x000fe8000c101108 */
        /* <DEDUP_REMOVED lines=29> */
[----:B------:R-:W-:Y:S01]  /*c670*/  STG.E.U8 desc[UR8][R4.64+0x1f], R38 ;  /* 0x00001f2604007986 */ /* 0x000fe2000c101108 */
[----:B------:R-:W-:Y:S05]  /*c680*/  EXIT ;  /* 0x000000000000794d */ /* 0x000fea0003800000 */
.L_x_3:
[----:B------:R-:W-:-:S00]  /*c690*/  BRA `(.L_x_3) ;  /* 0xfffffffc00fc7947 */ /* 0x000fc0000383ffff */
[----:B------:R-:W-:-:S00]  /*c6a0*/  NOP ;  /* 0x0000000000007918 */ /* 0x000fc00000000000 */
        /* <DEDUP_REMOVED lines=13> */
.L_x_4:


//--------------------- .nv.shared.reserved.0     --------------------------
	.section	.nv.shared.reserved.0,"aw",@nobits
	.weak		__nv_reservedSMEM_offset_0_alias
	.size		__nv_reservedSMEM_offset_0_alias, 0, 64
	.other		__nv_reservedSMEM_offset_0_alias,@"STO_CUDA_RESERVED_SHARED STV_DEFAULT"
__nv_reservedSMEM_offset_0_alias:
	.zero		0
	.zero		64


//--------------------- .nv.constant0._Z10nonceGrindPhS_S_S_ --------------------------
	.section	.nv.constant0._Z10nonceGrindPhS_S_S_,"a",@progbits
	.sectionflags	@""
	.align	4
.nv.constant0._Z10nonceGrindPhS_S_S_:
	.zero		928


//--------------------- SYMBOLS --------------------------

	.type		.nv.reservedSmem.offset0,@object
	.size		.nv.reservedSmem.offset0,0x4
